def attn_fwd(
    Q,
    K,
    V,
    Out,
    Lse,
    sm_scale,
    stride_qz,
    stride_qh,
    stride_qm,
    stride_qk,
    stride_kz,
    stride_kh,
    stride_kn,
    stride_kk,
    stride_vz,
    stride_vh,
    stride_vn,
    stride_vk,
    stride_oz,
    stride_oh,
    stride_om,
    stride_ok,
    seqlen_q,
    seqlen_k,
    BLOCK_M: tl.constexpr,
    BLOCK_N: tl.constexpr,
    HEAD_DIM: tl.constexpr,
    CAUSAL: tl.constexpr,
):
    start_m = tl.program_id(0)
    off_hz = tl.program_id(1)
    q_off = off_hz * stride_qh
    k_off = off_hz * stride_kh
    v_off = off_hz * stride_vh
    offs_m = start_m * BLOCK_M + tl.arange(0, BLOCK_M)
    offs_d = tl.arange(0, HEAD_DIM)
    offs_n = tl.arange(0, BLOCK_N)
    q_ptrs = Q + q_off + offs_m[:, None] * stride_qm + offs_d[None, :] * stride_qk
    k_ptrs = K + k_off + offs_d[:, None] * stride_kk + offs_n[None, :] * stride_kn
    v_ptrs = V + v_off + offs_n[:, None] * stride_vn + offs_d[None, :] * stride_vk
    m_i = tl.full([BLOCK_M], float("-inf"), dtype=tl.float32)
    l_i = tl.zeros([BLOCK_M], dtype=tl.float32) + 1.0
    acc = tl.zeros([BLOCK_M, HEAD_DIM], dtype=tl.float32)
    q = tl.load(q_ptrs)
    acc, l_i, m_i = _attn_fwd_inner(
        acc,
        l_i,
        m_i,
        q,
        k_ptrs,
        v_ptrs,
        sm_scale,
        stride_kn,
        stride_vn,
        start_m,
        seqlen_k,
        BLOCK_M,
        BLOCK_N,
        HEAD_DIM,
        CAUSAL,
    )
    acc = acc / l_i[:, None]
    lse = m_i + tl.math.log2(l_i) / 1.4426950408889634
    o_ptrs = (
        Out
        + off_hz * stride_oh
        + offs_m[:, None] * stride_om
        + offs_d[None, :] * stride_ok
    )
    tl.store(o_ptrs, acc.to(Out.dtype.element_ty))
    tl.store(Lse + off_hz * seqlen_q + offs_m, lse)

# config = {"BLOCK_M": 32, "BLOCK_N": 128, "HEAD_DIM": 128, "arch": "sm_90", "causal": true, "dtype": "fp8e4m3", "num_stages": 2, "num_warps": 4}
# arch = sm_90


// ===== COMPILED SASS (sm_90a) =====

	.target	sm_90a

	.elftype	@"ET_EXEC"


//--------------------- .note.nv.tkinfo           --------------------------
	.section	.note.nv.tkinfo,"",@"SHT_NOTE"
	.sectionflags	@"SHF_NOTE_NV_TKINFO"
	.tkinfo
        /*0018*/ 	.word	0x00000002
        /*0030*/ 	.string	""
        /*0030*/ 	.string	"ptxas"
        /*0030*/ 	.string	"Cuda compilation tools, release 13.0, V13.0.88"
        /*0030*/ 	.string	"Build cuda_13.0.r13.0/compiler.36424714_0"
        /*0030*/ 	.string	"-v  -suppress-debug-info  -lineinfo  -arch sm_90a "



//--------------------- .note.nv.cuinfo           --------------------------
	.section	.note.nv.cuinfo,"",@"SHT_NOTE"
	.sectionflags	@"SHF_NOTE_NV_CUINFO"
        /*0018*/ 	.short	0x0002
        /*001a*/ 	.short	0x005a
        /*001c*/ 	.short	0x0082
	.zero		2


//--------------------- .nv.info                  --------------------------
	.section	.nv.info,"",@"SHT_CUDA_INFO"
	.align	4


	//----- nvinfo : EIATTR_REGCOUNT
	.align		4
        /*0000*/ 	.byte	0x04, 0x2f
        /*0002*/ 	.short	(.L_2 - .L_1)
	.align		4
.L_1:
        /*0004*/ 	.word	index@(attn_fwd)
        /*0008*/ 	.word	0x000000a8


	//----- nvinfo : EIATTR_FRAME_SIZE
	.align		4
.L_2:
        /*000c*/ 	.byte	0x04, 0x11
        /*000e*/ 	.short	(.L_4 - .L_3)
	.align		4
.L_3:
        /*0010*/ 	.word	index@(attn_fwd)
        /*0014*/ 	.word	0x000008b8


	//----- nvinfo : EIATTR_MIN_STACK_SIZE
	.align		4
.L_4:
        /*0018*/ 	.byte	0x04, 0x12
        /*001a*/ 	.short	(.L_6 - .L_5)
	.align		4
.L_5:
        /*001c*/ 	.word	index@(attn_fwd)
        /*0020*/ 	.word	0x000008b8
.L_6:


//--------------------- .nv.compat                --------------------------
	.section	.nv.compat,"",@"SHT_CUDA_COMPAT_INFO"
	.align	4
        /*0000*/ 	.byte	0x02, 0x09, 0x01, 0x00, 0x02, 0x02, 0x02, 0x00, 0x02, 0x05, 0x05, 0x00, 0x03, 0x07, 0x01, 0x01
        /*0010*/ 	.byte	0x02, 0x03, 0x00, 0x00, 0x02, 0x06, 0x01, 0x00, 0x04, 0x0b, 0x08, 0x00, 0x00, 0x00, 0x00, 0x00
        /*0020*/ 	.byte	0x00, 0x00, 0x00, 0x00


//--------------------- .nv.info.attn_fwd         --------------------------
	.section	.nv.info.attn_fwd,"",@"SHT_CUDA_INFO"
	.sectionflags	@""
	.align	4


	//----- nvinfo : EIATTR_CUDA_API_VERSION
	.align		4
        /*0000*/ 	.byte	0x04, 0x37
        /*0002*/ 	.short	(.L_8 - .L_7)
.L_7:
        /*0004*/ 	.word	0x00000082


	//----- nvinfo : EIATTR_KPARAM_INFO
	.align		4
.L_8:
        /*0008*/ 	.byte	0x04, 0x17
        /*000a*/ 	.short	(.L_10 - .L_9)
.L_9:
        /*000c*/ 	.word	0x00000000
        /*0010*/ 	.short	0x0019
        /*0012*/ 	.short	0x0080
        /*0014*/ 	.byte	0x00, 0xf4, 0x21, 0x00


	//----- nvinfo : EIATTR_KPARAM_INFO
	.align		4
.L_10:
        /*0018*/ 	.byte	0x04, 0x17
        /*001a*/ 	.short	(.L_12 - .L_11)
.L_11:
        /*001c*/ 	.word	0x00000000
        /*0020*/ 	.short	0x0018
        /*0022*/ 	.short	0x0078
        /*0024*/ 	.byte	0x00, 0xf4, 0x21, 0x00


	//----- nvinfo : EIATTR_KPARAM_INFO
	.align		4
.L_12:
        /*0028*/ 	.byte	0x04, 0x17
        /*002a*/ 	.short	(.L_14 - .L_13)
.L_13:
        /*002c*/ 	.word	0x00000000
        /*0030*/ 	.short	0x0017
        /*0032*/ 	.short	0x0070
        /*0034*/ 	.byte	0x00, 0xf0, 0x11, 0x00


	//----- nvinfo : EIATTR_KPARAM_INFO
	.align		4
.L_14:
        /*0038*/ 	.byte	0x04, 0x17
        /*003a*/ 	.short	(.L_16 - .L_15)
.L_15:
        /*003c*/ 	.word	0x00000000
        /*0040*/ 	.short	0x0016
        /*0042*/ 	.short	0x006c
        /*0044*/ 	.byte	0x00, 0xf0, 0x11, 0x00


	//----- nvinfo : EIATTR_KPARAM_INFO
	.align		4
.L_16:
        /*0048*/ 	.byte	0x04, 0x17
        /*004a*/ 	.short	(.L_18 - .L_17)
.L_17:
        /*004c*/ 	.word	0x00000000
        /*0050*/ 	.short	0x0015
        /*0052*/ 	.short	0x0068
        /*0054*/ 	.byte	0x00, 0xf0, 0x11, 0x00


	//----- nvinfo : EIATTR_KPARAM_INFO
	.align		4
.L_18:
        /*0058*/ 	.byte	0x04, 0x17
        /*005a*/ 	.short	(.L_20 - .L_19)
.L_19:
        /*005c*/ 	.word	0x00000000
        /*0060*/ 	.short	0x0014
        /*0062*/ 	.short	0x0064
        /*0064*/ 	.byte	0x00, 0xf0, 0x11, 0x00


	//----- nvinfo : EIATTR_KPARAM_INFO
	.align		4
.L_20:
        /*0068*/ 	.byte	0x04, 0x17
        /*006a*/ 	.short	(.L_22 - .L_21)
.L_21:
        /*006c*/ 	.word	0x00000000
        /*0070*/ 	.short	0x0013
        /*0072*/ 	.short	0x0060
        /*0074*/ 	.byte	0x00, 0xf0, 0x11, 0x00


	//----- nvinfo : EIATTR_KPARAM_INFO
	.align		4
.L_22:
        /*0078*/ 	.byte	0x04, 0x17
        /*007a*/ 	.short	(.L_24 - .L_23)
.L_23:
        /*007c*/ 	.word	0x00000000
        /*0080*/ 	.short	0x0012
        /*0082*/ 	.short	0x005c
        /*0084*/ 	.byte	0x00, 0xf0, 0x11, 0x00


	//----- nvinfo : EIATTR_KPARAM_INFO
	.align		4
.L_24:
        /*0088*/ 	.byte	0x04, 0x17
        /*008a*/ 	.short	(.L_26 - .L_25)
.L_25:
        /*008c*/ 	.word	0x00000000
        /*0090*/ 	.short	0x0011
        /*0092*/ 	.short	0x0058
        /*0094*/ 	.byte	0x00, 0xf0, 0x11, 0x00


	//----- nvinfo : EIATTR_KPARAM_INFO
	.align		4
.L_26:
        /*0098*/ 	.byte	0x04, 0x17
        /*009a*/ 	.short	(.L_28 - .L_27)
.L_27:
        /*009c*/ 	.word	0x00000000
        /*00a0*/ 	.short	0x0010
        /*00a2*/ 	.short	0x0054
        /*00a4*/ 	.byte	0x00, 0xf0, 0x11, 0x00


	//----- nvinfo : EIATTR_KPARAM_INFO
	.align		4
.L_28:
        /*00a8*/ 	.byte	0x04, 0x17
        /*00aa*/ 	.short	(.L_30 - .L_29)
.L_29:
        /*00ac*/ 	.word	0x00000000
        /*00b0*/ 	.short	0x000f
        /*00b2*/ 	.short	0x0050
        /*00b4*/ 	.byte	0x00, 0xf0, 0x11, 0x00


	//----- nvinfo : EIATTR_KPARAM_INFO
	.align		4
.L_30:
        /*00b8*/ 	.byte	0x04, 0x17
        /*00ba*/ 	.short	(.L_32 - .L_31)
.L_31:
        /*00bc*/ 	.word	0x00000000
        /*00c0*/ 	.short	0x000e
        /*00c2*/ 	.short	0x004c
        /*00c4*/ 	.byte	0x00, 0xf0, 0x11, 0x00


	//----- nvinfo : EIATTR_KPARAM_INFO
	.align		4
.L_32:
        /*00c8*/ 	.byte	0x04, 0x17
        /*00ca*/ 	.short	(.L_34 - .L_33)
.L_33:
        /*00cc*/ 	.word	0x00000000
        /*00d0*/ 	.short	0x000d
        /*00d2*/ 	.short	0x0048
        /*00d4*/ 	.byte	0x00, 0xf0, 0x11, 0x00


	//----- nvinfo : EIATTR_KPARAM_INFO
	.align		4
.L_34:
        /*00d8*/ 	.byte	0x04, 0x17
        /*00da*/ 	.short	(.L_36 - .L_35)
.L_35:
        /*00dc*/ 	.word	0x00000000
        /*00e0*/ 	.short	0x000c
        /*00e2*/ 	.short	0x0044
        /*00e4*/ 	.byte	0x00, 0xf0, 0x11, 0x00


	//----- nvinfo : EIATTR_KPARAM_INFO
	.align		4
.L_36:
        /*00e8*/ 	.byte	0x04, 0x17
        /*00ea*/ 	.short	(.L_38 - .L_37)
.L_37:
        /*00ec*/ 	.word	0x00000000
        /*00f0*/ 	.short	0x000b
        /*00f2*/ 	.short	0x0040
        /*00f4*/ 	.byte	0x00, 0xf0, 0x11, 0x00


	//----- nvinfo : EIATTR_KPARAM_INFO
	.align		4
.L_38:
        /*00f8*/ 	.byte	0x04, 0x17
        /*00fa*/ 	.short	(.L_40 - .L_39)
.L_39:
        /*00fc*/ 	.word	0x00000000
        /*0100*/ 	.short	0x000a
        /*0102*/ 	.short	0x003c
        /*0104*/ 	.byte	0x00, 0xf0, 0x11, 0x00


	//----- nvinfo : EIATTR_KPARAM_INFO
	.align		4
.L_40:
        /*0108*/ 	.byte	0x04, 0x17
        /*010a*/ 	.short	(.L_42 - .L_41)
.L_41:
        /*010c*/ 	.word	0x00000000
        /*0110*/ 	.short	0x0009
        /*0112*/ 	.short	0x0038
        /*0114*/ 	.byte	0x00, 0xf0, 0x11, 0x00


	//----- nvinfo : EIATTR_KPARAM_INFO
	.align		4
.L_42:
        /*0118*/ 	.byte	0x04, 0x17
        /*011a*/ 	.short	(.L_44 - .L_43)
.L_43:
        /*011c*/ 	.word	0x00000000
        /*0120*/ 	.short	0x0008
        /*0122*/ 	.short	0x0034
        /*0124*/ 	.byte	0x00, 0xf0, 0x11, 0x00


	//----- nvinfo : EIATTR_KPARAM_INFO
	.align		4
.L_44:
        /*0128*/ 	.byte	0x04, 0x17
        /*012a*/ 	.short	(.L_46 - .L_45)
.L_45:
        /*012c*/ 	.word	0x00000000
        /*0130*/ 	.short	0x0007
        /*0132*/ 	.short	0x0030
        /*0134*/ 	.byte	0x00, 0xf0, 0x11, 0x00


	//----- nvinfo : EIATTR_KPARAM_INFO
	.align		4
.L_46:
        /*0138*/ 	.byte	0x04, 0x17
        /*013a*/ 	.short	(.L_48 - .L_47)
.L_47:
        /*013c*/ 	.word	0x00000000
        /*0140*/ 	.short	0x0006
        /*0142*/ 	.short	0x002c
        /*0144*/ 	.byte	0x00, 0xf0, 0x11, 0x00


	//----- nvinfo : EIATTR_KPARAM_INFO
	.align		4
.L_48:
        /*0148*/ 	.byte	0x04, 0x17
        /*014a*/ 	.short	(.L_50 - .L_49)
.L_49:
        /*014c*/ 	.word	0x00000000
        /*0150*/ 	.short	0x0005
        /*0152*/ 	.short	0x0028
        /*0154*/ 	.byte	0x00, 0xf0, 0x11, 0x00


	//----- nvinfo : EIATTR_KPARAM_INFO
	.align		4
.L_50:
        /*0158*/ 	.byte	0x04, 0x17
        /*015a*/ 	.short	(.L_52 - .L_51)
.L_51:
        /*015c*/ 	.word	0x00000000
        /*0160*/ 	.short	0x0004
        /*0162*/ 	.short	0x0020
        /*0164*/ 	.byte	0x00, 0xf4, 0x21, 0x00


	//----- nvinfo : EIATTR_KPARAM_INFO
	.align		4
.L_52:
        /*0168*/ 	.byte	0x04, 0x17
        /*016a*/ 	.short	(.L_54 - .L_53)
.L_53:
        /*016c*/ 	.word	0x00000000
        /*0170*/ 	.short	0x0003
        /*0172*/ 	.short	0x0018
        /*0174*/ 	.byte	0x00, 0xf4, 0x21, 0x00


	//----- nvinfo : EIATTR_KPARAM_INFO
	.align		4
.L_54:
        /*0178*/ 	.byte	0x04, 0x17
        /*017a*/ 	.short	(.L_56 - .L_55)
.L_55:
        /*017c*/ 	.word	0x00000000
        /*0180*/ 	.short	0x0002
        /*0182*/ 	.short	0x0010
        /*0184*/ 	.byte	0x00, 0xf4, 0x21, 0x00


	//----- nvinfo : EIATTR_KPARAM_INFO
	.align		4
.L_56:
        /*0188*/ 	.byte	0x04, 0x17
        /*018a*/ 	.short	(.L_58 - .L_57)
.L_57:
        /*018c*/ 	.word	0x00000000
        /*0190*/ 	.short	0x0001
        /*0192*/ 	.short	0x0008
        /*0194*/ 	.byte	0x00, 0xf4, 0x21, 0x00


	//----- nvinfo : EIATTR_KPARAM_INFO
	.align		4
.L_58:
        /*0198*/ 	.byte	0x04, 0x17
        /*019a*/ 	.short	(.L_60 - .L_59)
.L_59:
        /*019c*/ 	.word	0x00000000
        /*01a0*/ 	.short	0x0000
        /*01a2*/ 	.short	0x0000
        /*01a4*/ 	.byte	0x00, 0xf4, 0x21, 0x00


	//----- nvinfo : EIATTR_SPARSE_MMA_MASK
	.align		4
.L_60:
        /*01a8*/ 	.byte	0x03, 0x50
        /*01aa*/ 	.short	0x0000


	//----- nvinfo : EIATTR_MAXREG_COUNT
	.align		4
        /*01ac*/ 	.byte	0x03, 0x1b
        /*01ae*/ 	.short	0x00ff


	//----- nvinfo : EIATTR_NUM_BARRIERS
	.align		4
        /*01b0*/ 	.byte	0x02, 0x4c
        /*01b2*/ 	.byte	0x01
	.zero		1


	//----- nvinfo : EIATTR_ANNOTATIONS
	.align		4
        /*01b4*/ 	.byte	0x04, 0x55
        /*01b6*/ 	.short	(.L_62 - .L_61)


	//   ....[0]....
.L_61:
        /*01b8*/ 	.word	0x00000001
        /*01bc*/ 	.byte	0xb0, 0x0f, 0x00, 0x00, 0x01, 0x00, 0x00, 0x00, 0xd0, 0x0f, 0x00, 0x00, 0x01, 0x00, 0x00, 0x00
        /* <DEDUP_REMOVED lines=561> */
        /*24dc*/ 	.byte	0x50, 0x1c, 0x01, 0x00, 0x01, 0x00, 0x00, 0x00, 0x80, 0x1c, 0x01, 0x00


	//----- nvinfo : EIATTR_MERCURY_ISA_VERSION
	.align		4
.L_62:
        /*24e8*/ 	.byte	0x03, 0x5f
        /*24ea*/ 	.short	0x0101


	//----- nvinfo : EIATTR_COOP_GROUP_MASK_REGIDS
	.align		4
        /*24ec*/ 	.byte	0x04, 0x29
        /*24ee*/ 	.short	(.L_64 - .L_63)


	//   ....[0]....
.L_63:
        /*24f0*/ 	.word	0xffffffff


	//   ....[1]....
        /*24f4*/ 	.word	0xffffffff


	//   ....[2]....
        /*24f8*/ 	.word	0xffffffff


	//   ....[3]....
        /*24fc*/ 	.word	0xffffffff


	//   ....[4]....
        /*2500*/ 	.word	0xffffffff


	//   ....[5]....
        /*2504*/ 	.word	0xffffffff


	//   ....[6]....
        /*2508*/ 	.word	0xffffffff


	//   ....[7]....
        /*250c*/ 	.word	0xffffffff


	//   ....[8]....
        /*2510*/ 	.word	0xffffffff


	//   ....[9]....
        /*2514*/ 	.word	0xffffffff


	//   ....[10]....
        /*2518*/ 	.word	0xffffffff


	//   ....[11]....
        /*251c*/ 	.word	0xffffffff


	//   ....[12]....
        /*2520*/ 	.word	0xffffffff


	//   ....[13]....
        /*2524*/ 	.word	0xffffffff


	//   ....[14]....
        /*2528*/ 	.word	0xffffffff


	//   ....[15]....
        /*252c*/ 	.word	0xffffffff


	//   ....[16]....
        /*2530*/ 	.word	0xffffffff


	//   ....[17]....
        /*2534*/ 	.word	0xffffffff


	//   ....[18]....
        /*2538*/ 	.word	0xffffffff


	//   ....[19]....
        /*253c*/ 	.word	0xffffffff


	//----- nvinfo : EIATTR_COOP_GROUP_INSTR_OFFSETS
	.align		4
.L_64:
        /*2540*/ 	.byte	0x04, 0x28
        /*2542*/ 	.short	(.L_66 - .L_65)


	//   ....[0]....
.L_65:
        /*2544*/ 	.word	0x0000bc10


	//   ....[1]....
        /*2548*/ 	.word	0x0000bc60


	//   ....[2]....
        /*254c*/ 	.word	0x0000bc90


	//   ....[3]....
        /*2550*/ 	.word	0x0000bca0


	//   ....[4]....
        /*2554*/ 	.word	0x0000bcc0


	//   ....[5]....
        /*2558*/ 	.word	0x0000bcf0


	//   ....[6]....
        /*255c*/ 	.word	0x0000bd10


	//   ....[7]....
        /*2560*/ 	.word	0x0000bd20


	//   ....[8]....
        /*2564*/ 	.word	0x0000bef0


	//   ....[9]....
        /*2568*/ 	.word	0x0000bf10


	//   ....[10]....
        /*256c*/ 	.word	0x0000c780


	//   ....[11]....
        /*2570*/ 	.word	0x0000c7a0


	//   ....[12]....
        /*2574*/ 	.word	0x0000c7b0


	//   ....[13]....
        /*2578*/ 	.word	0x0000c7c0


	//   ....[14]....
        /*257c*/ 	.word	0x0000c810


	//   ....[15]....
        /*2580*/ 	.word	0x0000c820


	//   ....[16]....
        /*2584*/ 	.word	0x0000c830


	//   ....[17]....
        /*2588*/ 	.word	0x0000c840


	//   ....[18]....
        /*258c*/ 	.word	0x0000c960


	//   ....[19]....
        /*2590*/ 	.word	0x0000ca20


	//----- nvinfo : EIATTR_EXIT_INSTR_OFFSETS
	.align		4
.L_66:
        /*2594*/ 	.byte	0x04, 0x1c
        /*2596*/ 	.short	(.L_68 - .L_67)


	//   ....[0]....
.L_67:
        /*2598*/ 	.word	0x00014040


	//   ....[1]....
        /*259c*/ 	.word	0x00014070


	//----- nvinfo : EIATTR_REQNTID
	.align		4
.L_68:
        /*25a0*/ 	.byte	0x04, 0x10
        /*25a2*/ 	.short	(.L_70 - .L_69)
.L_69:
        /*25a4*/ 	.word	0x00000080
        /*25a8*/ 	.word	0x00000001
        /*25ac*/ 	.word	0x00000001


	//----- nvinfo : EIATTR_CBANK_PARAM_SIZE
	.align		4
.L_70:
        /*25b0*/ 	.byte	0x03, 0x19
        /*25b2*/ 	.short	0x0088


	//----- nvinfo : EIATTR_PARAM_CBANK
	.align		4
        /*25b4*/ 	.byte	0x04, 0x0a
        /*25b6*/ 	.short	(.L_72 - .L_71)
	.align		4
.L_71:
        /*25b8*/ 	.word	index@(.nv.constant0.attn_fwd)
        /*25bc*/ 	.short	0x0210
        /*25be*/ 	.short	0x0088


	//----- nvinfo : EIATTR_SW_WAR
	.align		4
.L_72:
        /*25c0*/ 	.byte	0x04, 0x36
        /*25c2*/ 	.short	(.L_74 - .L_73)
.L_73:
        /*25c4*/ 	.word	0x00000008
.L_74:


//--------------------- .nv.callgraph             --------------------------
	.section	.nv.callgraph,"",@"SHT_CUDA_CALLGRAPH"
	.align	4
	.sectionentsize	8
	.align		4
        /*0000*/ 	.word	0x00000000
	.align		4
        /*0004*/ 	.word	0xffffffff
	.align		4
        /*0008*/ 	.word	0x00000000
	.align		4
        /*000c*/ 	.word	0xfffffffe
	.align		4
        /*0010*/ 	.word	0x00000000
	.align		4
        /*0014*/ 	.word	0xfffffffd
	.align		4
        /*0018*/ 	.word	0x00000000
	.align		4
        /*001c*/ 	.word	0xfffffffc


//--------------------- .nv.constant4             --------------------------
	.section	.nv.constant4,"a",@progbits
	.align	8
	.align		8
.nv.constant4:
        /*0000*/ 	.dword	_$_str


//--------------------- .text.attn_fwd            --------------------------
	.section	.text.attn_fwd,"ax",@progbits
	.align	128
        .global         attn_fwd
        .type           attn_fwd,@function
        .size           attn_fwd,(.L_x_3 - attn_fwd)
        .other          attn_fwd,@"STO_CUDA_ENTRY STV_DEFAULT"
attn_fwd:
.text.attn_fwd:
[----:B------:R-:W0:Y:S01]  /*0000*/  LDC R1, c[0x0][0x28] ;  /* 0x00000a00ff017b82 */ /* 0x000e220000000800 */
[----:B------:R-:W1:Y:S07]  /*0010*/  S2R R11, SR_CTAID.X ;  /* 0x00000000000b7919 */ /* 0x000e6e0000002500 */
[----:B------:R-:W2:Y:S01]  /*0020*/  S2UR UR7, SR_CTAID.Y ;  /* 0x00000000000779c3 */ /* 0x000ea20000002600 */
[----:B------:R-:W-:Y:S01]  /*0030*/  ULDC.64 UR4, c[0x0][0x240] ;  /* 0x0000900000047ab9 */ /* 0x000fe20000000a00 */
[----:B------:R-:W-:Y:S01]  /*0040*/  ULDC.64 UR12, c[0x0][0x208] ;  /* 0x00008200000c7ab9 */ /* 0x000fe20000000a00 */
[----:B------:R-:W3:Y:S01]  /*0050*/  S2R R6, SR_TID.X ;  /* 0x0000000000067919 */ /* 0x000ee20000002100 */
[----:B0-----:R-:W-:-:S04]  /*0060*/  VIADD R1, R1, 0xfffff748 ;  /* 0xfffff74801017836 */ /* 0x001fc80000000000 */
[----:B------:R-:W0:Y:S08]  /*0070*/  LDC R49, c[0x0][0x248] ;  /* 0x00009200ff317b82 */ /* 0x000e300000000800 */
[----:B------:R-:W4:Y:S01]  /*0080*/  LDC.64 R46, c[0x0][0x210] ;  /* 0x00008400ff2e7b82 */ /* 0x000f220000000a00 */
[----:B--2---:R-:W-:Y:S01]  /*0090*/  UIMAD UR4, UR7, UR4, URZ ;  /* 0x00000004070472a4 */ /* 0x004fe2000f8e023f */
[----:B-1----:R-:W-:Y:S01]  /*00a0*/  IMAD.SHL.U32 R11, R11, 0x20, RZ ;  /* 0x000000200b0b7824 */ /* 0x002fe200078e00ff */
[----:B---3--:R-:W-:-:S04]  /*00b0*/  SHF.R.U32.HI R0, RZ, 0x5, R6 ;  /* 0x00000005ff007819 */ /* 0x008fc80000011606 */
[----:B------:R-:W-:Y:S02]  /*00c0*/  LOP3.LUT R2, R11, 0x1f, R6, 0xf8, !PT ;  /* 0x0000001f0b027812 */ /* 0x000fe400078ef806 */
[----:B------:R-:W-:-:S03]  /*00d0*/  SGXT.U32 R0, R0, 0x2 ;  /* 0x000000020000781a */ /* 0x000fc60000000000 */
[----:B------:R-:W-:Y:S01]  /*00e0*/  IMAD R3, R2, UR5, RZ ;  /* 0x0000000502037c24 */ /* 0x000fe2000f8e02ff */
[----:B------:R-:W-:Y:S01]  /*00f0*/  USHF.R.S32.HI UR5, URZ, 0x1f, UR4 ;  /* 0x0000001f3f057899 */ /* 0x000fe20008011404 */
[----:B0-----:R-:W-:-:S03]  /*0100*/  IMAD R0, R0, R49, RZ ;  /* 0x0000003100007224 */ /* 0x001fc600078e02ff */
[----:B----4-:R-:W-:Y:S01]  /*0110*/  IADD3 R45, P0, P1, R3, UR4, R46 ;  /* 0x00000004032d7c10 */ /* 0x010fe2000f91e02e */
[----:B------:R-:W-:Y:S01]  /*0120*/  IMAD R5, R49, 0x4, R0 ;  /* 0x0000000431057824 */ /* 0x000fe200078e0200 */
[----:B------:R-:W-:-:S03]  /*0130*/  SHF.R.S32.HI R2, RZ, 0x1f, R3 ;  /* 0x0000001fff027819 */ /* 0x000fc60000011403 */
[----:B------:R-:W-:Y:S01]  /*0140*/  IMAD R7, R49, 0x4, R5 ;  /* 0x0000000431077824 */ /* 0x000fe200078e0205 */
[----:B------:R-:W-:Y:S02]  /*0150*/  IADD3.X R47, R2, UR5, R47, P0, P1 ;  /* 0x00000005022f7c10 */ /* 0x000fe400087e242f */
[CC--:B------:R-:W-:Y:S02]  /*0160*/  IADD3 R2, P0, R0.reuse, R45.reuse, RZ ;  /* 0x0000002d00027210 */ /* 0x0c0fe40007f1e0ff */
[----:B------:R-:W-:Y:S02]  /*0170*/  IADD3 R4, P1, R5, R45, RZ ;  /* 0x0000002d05047210 */ /* 0x000fe40007f3e0ff */
[----:B------:R-:W-:Y:S01]  /*0180*/  LEA.HI.X.SX32 R3, R0, R47, 0x1, P0 ;  /* 0x0000002f00037211 */ /* 0x000fe200000f0eff */
[----:B------:R-:W-:Y:S01]  /*0190*/  IMAD R0, R49, 0x4, R7 ;  /* 0x0000000431007824 */ /* 0x000fe200078e0207 */
[----:B------:R-:W-:Y:S02]  /*01a0*/  IADD3 R8, P0, R7, R45, RZ ;  /* 0x0000002d07087210 */ /* 0x000fe40007f1e0ff */
[-C--:B------:R-:W-:Y:S01]  /*01b0*/  LEA.HI.X.SX32 R5, R5, R47.reuse, 0x1, P1 ;  /* 0x0000002f05057211 */ /* 0x080fe200008f0eff */
[----:B------:R0:W2:Y:S01]  /*01c0*/  LDG.E.U8 R18, desc[UR12][R2.64] ;  /* 0x0000000c02127981 */ /* 0x0000a2000c1e1100 */
[----:B------:R-:W-:Y:S01]  /*01d0*/  LEA.HI.X.SX32 R9, R7, R47, 0x1, P0 ;  /* 0x0000002f07097211 */ /* 0x000fe200000f0eff */
[C---:B------:R-:W-:Y:S01]  /*01e0*/  IMAD R7, R49.reuse, 0x4, R0 ;  /* 0x0000000431077824 */ /* 0x040fe200078e0200 */
[C---:B------:R-:W-:Y:S01]  /*01f0*/  IADD3 R12, P0, R0.reuse, R45, RZ ;  /* 0x0000002d000c7210 */ /* 0x040fe20007f1e0ff */
[----:B------:R1:W2:Y:S03]  /*0200*/  LDG.E.U8 R19, desc[UR12][R4.64] ;  /* 0x0000000c04137981 */ /* 0x0002a6000c1e1100 */
[----:B------:R-:W-:Y:S01]  /*0210*/  LEA.HI.X.SX32 R13, R0, R47, 0x1, P0 ;  /* 0x0000002f000d7211 */ /* 0x000fe200000f0eff */
[----:B------:R-:W-:Y:S01]  /*0220*/  IMAD R0, R49, 0x4, R7 ;  /* 0x0000000431007824 */ /* 0x000fe200078e0207 */
[C---:B------:R-:W-:Y:S01]  /*0230*/  IADD3 R14, P0, R7.reuse, R45, RZ ;  /* 0x0000002d070e7210 */ /* 0x040fe20007f1e0ff */
[----:B------:R3:W4:Y:S03]  /*0240*/  LDG.E.U8 R20, desc[UR12][R8.64] ;  /* 0x0000000c08147981 */ /* 0x000726000c1e1100 */
[----:B------:R-:W-:Y:S01]  /*0250*/  LEA.HI.X.SX32 R15, R7, R47, 0x1, P0 ;  /* 0x0000002f070f7211 */ /* 0x000fe200000f0eff */
[C---:B------:R-:W-:Y:S01]  /*0260*/  IMAD R7, R49.reuse, 0x4, R0 ;  /* 0x0000000431077824 */ /* 0x040fe200078e0200 */
[C---:B0-----:R-:W-:Y:S01]  /*0270*/  IADD3 R2, P0, R0.reuse, R45, RZ ;  /* 0x0000002d00027210 */ /* 0x041fe20007f1e0ff */
[----:B------:R0:W4:Y:S02]  /*0280*/  LDG.E.U8 R21, desc[UR12][R12.64] ;  /* 0x0000000c0c157981 */ /* 0x000124000c1e1100 */
[----:B------:R-:W-:Y:S01]  /*0290*/  IMAD R10, R49, 0x4, R7 ;  /* 0x00000004310a7824 */ /* 0x000fe200078e0207 */
[----:B------:R-:W-:Y:S01]  /*02a0*/  LEA.HI.X.SX32 R3, R0, R47, 0x1, P0 ;  /* 0x0000002f00037211 */ /* 0x000fe200000f0eff */
[----:B------:R5:W4:Y:S01]  /*02b0*/  LDG.E.U8 R22, desc[UR12][R14.64] ;  /* 0x0000000c0e167981 */ /* 0x000b22000c1e1100 */
[-C--:B------:R-:W-:Y:S01]  /*02c0*/  IADD3 R16, P1, R7, R45.reuse, RZ ;  /* 0x0000002d07107210 */ /* 0x080fe20007f3e0ff */
[----:B------:R-:W-:Y:S01]  /*02d0*/  IMAD R0, R49, 0x4, R10 ;  /* 0x0000000431007824 */ /* 0x000fe200078e020a */
[----:B-1----:R-:W-:Y:S01]  /*02e0*/  IADD3 R4, P0, R10, R45, RZ ;  /* 0x0000002d0a047210 */ /* 0x002fe20007f1e0ff */
[----:B------:R1:W4:Y:S01]  /*02f0*/  LDG.E.U8 R23, desc[UR12][R2.64] ;  /* 0x0000000c02177981 */ /* 0x000322000c1e1100 */
[----:B------:R-:W-:-:S02]  /*0300*/  LEA.HI.X.SX32 R17, R7, R47, 0x1, P1 ;  /* 0x0000002f07117211 */ /* 0x000fc400008f0eff */
[----:B------:R-:W-:Y:S01]  /*0310*/  LEA.HI.X.SX32 R5, R10, R47, 0x1, P0 ;  /* 0x0000002f0a057211 */ /* 0x000fe200000f0eff */
[C---:B------:R-:W-:Y:S01]  /*0320*/  IMAD R7, R49.reuse, 0x4, R0 ;  /* 0x0000000431077824 */ /* 0x040fe200078e0200 */
[C---:B---3--:R-:W-:Y:S01]  /*0330*/  IADD3 R8, P0, R0.reuse, R45, RZ ;  /* 0x0000002d00087210 */ /* 0x048fe20007f1e0ff */
[----:B------:R-:W3:Y:S03]  /*0340*/  LDG.E.U8 R24, desc[UR12][R16.64] ;  /* 0x0000000c10187981 */ /* 0x000ee6000c1e1100 */
[----:B------:R-:W-:Y:S01]  /*0350*/  LEA.HI.X.SX32 R9, R0, R47, 0x1, P0 ;  /* 0x0000002f00097211 */ /* 0x000fe200000f0eff */
[----:B------:R-:W-:Y:S01]  /*0360*/  IMAD R0, R49, 0x4, R7 ;  /* 0x0000000431007824 */ /* 0x000fe200078e0207 */
[-C--:B0-----:R-:W-:Y:S01]  /*0370*/  IADD3 R12, P0, R7, R45.reuse, RZ ;  /* 0x0000002d070c7210 */ /* 0x081fe20007f1e0ff */
[----:B------:R0:W3:Y:S02]  /*0380*/  LDG.E.U8 R25, desc[UR12][R4.64] ;  /* 0x0000000c04197981 */ /* 0x0000e4000c1e1100 */
[----:B------:R-:W-:Y:S01]  /*0390*/  IMAD R10, R49, 0x4, R0 ;  /* 0x00000004310a7824 */ /* 0x000fe200078e0200 */
[----:B-----5:R-:W-:Y:S01]  /*03a0*/  IADD3 R14, P1, R0, R45, RZ ;  /* 0x0000002d000e7210 */ /* 0x020fe20007f3e0ff */
[----:B------:R5:W3:Y:S01]  /*03b0*/  LDG.E.U8 R26, desc[UR12][R8.64] ;  /* 0x0000000c081a7981 */ /* 0x000ae2000c1e1100 */
[----:B------:R-:W-:-:S02]  /*03c0*/  LEA.HI.X.SX32 R13, R7, R47, 0x1, P0 ;  /* 0x0000002f070d7211 */ /* 0x000fc400000f0eff */
[----:B------:R-:W-:Y:S01]  /*03d0*/  LEA.HI.X.SX32 R15, R0, R47, 0x1, P1 ;  /* 0x0000002f000f7211 */ /* 0x000fe200008f0eff */
[C---:B------:R-:W-:Y:S01]  /*03e0*/  IMAD R0, R49.reuse, 0x4, R10 ;  /* 0x0000000431007824 */ /* 0x040fe200078e020a */
[C---:B-1----:R-:W-:Y:S01]  /*03f0*/  IADD3 R2, P0, R10.reuse, R45, RZ ;  /* 0x0000002d0a027210 */ /* 0x042fe20007f1e0ff */
[----:B------:R1:W3:Y:S03]  /*0400*/  LDG.E.U8 R27, desc[UR12][R12.64] ;  /* 0x0000000c0c1b7981 */ /* 0x0002e6000c1e1100 */
[----:B------:R-:W-:Y:S01]  /*0410*/  LEA.HI.X.SX32 R3, R10, R47, 0x1, P0 ;  /* 0x0000002f0a037211 */ /* 0x000fe200000f0eff */
[C---:B------:R-:W-:Y:S01]  /*0420*/  IMAD R7, R49.reuse, 0x4, R0 ;  /* 0x0000000431077824 */ /* 0x040fe200078e0200 */
[C---:B0-----:R-:W-:Y:S01]  /*0430*/  IADD3 R4, P0, R0.reuse, R45, RZ ;  /* 0x0000002d00047210 */ /* 0x041fe20007f1e0ff */
[----:B------:R-:W3:Y:S03]  /*0440*/  LDG.E.U8 R28, desc[UR12][R14.64] ;  /* 0x0000000c0e1c7981 */ /* 0x000ee6000c1e1100 */
[----:B------:R-:W-:Y:S01]  /*0450*/  LEA.HI.X.SX32 R5, R0, R47, 0x1, P0 ;  /* 0x0000002f00057211 */ /* 0x000fe200000f0eff */
[----:B------:R-:W-:Y:S01]  /*0460*/  IMAD R0, R49, 0x4, R7 ;  /* 0x0000000431007824 */ /* 0x000fe200078e0207 */
[-C--:B-----5:R-:W-:Y:S01]  /*0470*/  IADD3 R8, P0, R7, R45.reuse, RZ ;  /* 0x0000002d07087210 */ /* 0x0a0fe20007f1e0ff */
[----:B------:R0:W5:Y:S02]  /*0480*/  LDG.E.U8 R29, desc[UR12][R2.64] ;  /* 0x0000000c021d7981 */ /* 0x000164000c1e1100 */
[----:B------:R-:W-:Y:S01]  /*0490*/  IMAD R10, R49, 0x4, R0 ;  /* 0x00000004310a7824 */ /* 0x000fe200078e0200 */
[----:B------:R-:W-:Y:S01]  /*04a0*/  IADD3 R16, P1, R0, R45, RZ ;  /* 0x0000002d00107210 */ /* 0x000fe20007f3e0ff */
[----:B------:R0:W5:Y:S01]  /*04b0*/  LDG.E.U8 R30, desc[UR12][R4.64] ;  /* 0x0000000c041e7981 */ /* 0x000162000c1e1100 */
[----:B------:R-:W-:-:S02]  /*04c0*/  LEA.HI.X.SX32 R9, R7, R47, 0x1, P0 ;  /* 0x0000002f07097211 */ /* 0x000fc400000f0eff */
[----:B------:R-:W-:Y:S01]  /*04d0*/  LEA.HI.X.SX32 R17, R0, R47, 0x1, P1 ;  /* 0x0000002f00117211 */ /* 0x000fe200008f0eff */
[C---:B------:R-:W-:Y:S01]  /*04e0*/  IMAD R0, R49.reuse, 0x4, R10 ;  /* 0x0000000431007824 */ /* 0x040fe200078e020a */
[C---:B-1----:R-:W-:Y:S01]  /*04f0*/  IADD3 R12, P0, R10.reuse, R45, RZ ;  /* 0x0000002d0a0c7210 */ /* 0x042fe20007f1e0ff */
[----:B------:R1:W5:Y:S03]  /*0500*/  LDG.E.U8 R31, desc[UR12][R8.64] ;  /* 0x0000000c081f7981 */ /* 0x000366000c1e1100 */
[----:B------:R-:W-:Y:S01]  /*0510*/  LEA.HI.X.SX32 R13, R10, R47, 0x1, P0 ;  /* 0x0000002f0a0d7211 */ /* 0x000fe200000f0eff */
[C---:B------:R-:W-:Y:S01]  /*0520*/  IMAD R7, R49.reuse, 0x4, R0 ;  /* 0x0000000431077824 */ /* 0x040fe200078e0200 */
[C---:B0-----:R-:W-:Y:S01]  /*0530*/  IADD3 R2, P0, R0.reuse, R45, RZ ;  /* 0x0000002d00027210 */ /* 0x041fe20007f1e0ff */
[----:B------:R-:W5:Y:S03]  /*0540*/  LDG.E.U8 R32, desc[UR12][R16.64] ;  /* 0x0000000c10207981 */ /* 0x000f66000c1e1100 */
[----:B------:R-:W-:Y:S01]  /*0550*/  LEA.HI.X.SX32 R3, R0, R47, 0x1, P0 ;  /* 0x0000002f00037211 */ /* 0x000fe200000f0eff */
[----:B------:R-:W-:Y:S01]  /*0560*/  IMAD R0, R49, 0x4, R7 ;  /* 0x0000000431007824 */ /* 0x000fe200078e0207 */
[-C--:B------:R-:W-:Y:S01]  /*0570*/  IADD3 R4, P0, R7, R45.reuse, RZ ;  /* 0x0000002d07047210 */ /* 0x080fe20007f1e0ff */
        /* <DEDUP_REMOVED lines=40> */
[----:B------:R1:W5:Y:S02]  /*0800*/  LDG.E.U8 R43, desc[UR12][R12.64] ;  /* 0x0000000c0c2b7981 */ /* 0x000364000c1e1100 */
[C---:B------:R-:W-:Y:S01]  /*0810*/  IMAD R7, R49.reuse, 0x4, R0 ;  /* 0x0000000431077824 */ /* 0x040fe200078e0200 */
[----:B------:R-:W-:Y:S01]  /*0820*/  LEA.HI.X.SX32 R3, R10, R47, 0x1, P0 ;  /* 0x0000002f0a037211 */ /* 0x000fe200000f0eff */
[----:B------:R-:W5:Y:S01]  /*0830*/  LDG.E.U8 R14, desc[UR12][R14.64] ;  /* 0x0000000c0e0e7981 */ /* 0x000f62000c1e1100 */
[----:B0-----:R-:W-:Y:S01]  /*0840*/  IADD3 R4, P0, R0, R45, RZ ;  /* 0x0000002d00047210 */ /* 0x001fe20007f1e0ff */
[----:B------:R-:W-:-:S03]  /*0850*/  IMAD R10, R49, 0x4, R7 ;  /* 0x00000004310a7824 */ /* 0x000fc600078e0207 */
[----:B------:R-:W-:Y:S01]  /*0860*/  LEA.HI.X.SX32 R5, R0, R47, 0x1, P0 ;  /* 0x0000002f00057211 */ /* 0x000fe200000f0eff */
[----:B------:R-:W-:Y:S01]  /*0870*/  IMAD R0, R49, 0x4, R10 ;  /* 0x0000000431007824 */ /* 0x000fe200078e020a */
[CC--:B------:R-:W-:Y:S01]  /*0880*/  IADD3 R8, P0, R7.reuse, R45.reuse, RZ ;  /* 0x0000002d07087210 */ /* 0x0c0fe20007f1e0ff */
[----:B------:R0:W5:Y:S01]  /*0890*/  LDG.E.U8 R3, desc[UR12][R2.64] ;  /* 0x0000000c02037981 */ /* 0x000162000c1e1100 */
[----:B------:R-:W-:Y:S02]  /*08a0*/  IADD3 R16, P1, R10, R45, RZ ;  /* 0x0000002d0a107210 */ /* 0x000fe40007f3e0ff */
[----:B------:R-:W-:Y:S01]  /*08b0*/  LEA.HI.X.SX32 R9, R7, R47, 0x1, P0 ;  /* 0x0000002f07097211 */ /* 0x000fe200000f0eff */
[----:B------:R0:W5:Y:S01]  /*08c0*/  LDG.E.U8 R4, desc[UR12][R4.64] ;  /* 0x0000000c04047981 */ /* 0x000162000c1e1100 */
[----:B-1----:R-:W-:Y:S02]  /*08d0*/  IADD3 R12, P0, R0, R45, RZ ;  /* 0x0000002d000c7210 */ /* 0x002fe40007f1e0ff */
[----:B------:R-:W-:-:S02]  /*08e0*/  LEA.HI.X.SX32 R17, R10, R47, 0x1, P1 ;  /* 0x0000002f0a117211 */ /* 0x000fc400008f0eff */
[----:B------:R-:W-:Y:S01]  /*08f0*/  LEA.HI.X.SX32 R13, R0, R47, 0x1, P0 ;  /* 0x0000002f000d7211 */ /* 0x000fe200000f0eff */
[----:B------:R1:W5:Y:S04]  /*0900*/  LDG.E.U8 R9, desc[UR12][R8.64] ;  /* 0x0000000c08097981 */ /* 0x000368000c1e1100 */
[----:B------:R-:W5:Y:S04]  /*0910*/  LDG.E.U8 R16, desc[UR12][R16.64] ;  /* 0x0000000c10107981 */ /* 0x000f68000c1e1100 */
[----:B------:R5:W5:Y:S01]  /*0920*/  LDG.E.U8 R13, desc[UR12][R12.64] ;  /* 0x0000000c0c0d7981 */ /* 0x000b62000c1e1100 */
[----:B------:R-:W1:Y:S01]  /*0930*/  S2UR UR5, SR_CgaCtaId ;  /* 0x00000000000579c3 */ /* 0x000e620000008800 */
[----:B0-----:R-:W-:Y:S01]  /*0940*/  SHF.R.S32.HI R2, RZ, 0x6, R6 ;  /* 0x00000006ff027819 */ /* 0x001fe20000011406 */
[----:B------:R-:W-:-:S03]  /*0950*/  IMAD.SHL.U32 R0, R6, 0x2, RZ ;  /* 0x0000000206007824 */ /* 0x000fc600078e00ff */
[----:B------:R-:W-:Y:S01]  /*0960*/  SGXT R2, R2, 0x1 ;  /* 0x000000010202781a */ /* 0x000fe20000000200 */
[----:B------:R-:W-:-:S03]  /*0970*/  UMOV UR4, 0x400 ;  /* 0x0000040000047882 */ /* 0x000fc60000000000 */
[----:B------:R-:W-:-:S04]  /*0980*/  LOP3.LUT R5, R2, 0x90, RZ, 0xc0, !PT ;  /* 0x0000009002057812 */ /* 0x000fc800078ec0ff */
[----:B------:R-:W-:-:S04]  /*0990*/  LOP3.LUT R0, R5, 0x7e, R0, 0x78, !PT ;  /* 0x0000007e05007812 */ /* 0x000fc800078e7800 */
[----:B------:R-:W-:Y:S01]  /*09a0*/  LOP3.LUT R5, R0, 0x20, RZ, 0x3c, !PT ;  /* 0x0000002000057812 */ /* 0x000fe200078e3cff */
[----:B-1----:R-:W-:Y:S01]  /*09b0*/  ULEA UR4, UR5, UR4, 0x18 ;  /* 0x0000000405047291 */ /* 0x002fe2000f8ec03f */
[----:B------:R-:W-:Y:S02]  /*09c0*/  CS2R R44, SRZ ;  /* 0x00000000002c7805 */ /* 0x000fe4000001ff00 */
[----:B------:R-:W-:Y:S02]  /*09d0*/  CS2R R46, SRZ ;  /* 0x00000000002e7805 */ /* 0x000fe4000001ff00 */
[----:B------:R-:W-:Y:S02]  /*09e0*/  CS2R R48, SRZ ;  /* 0x0000000000307805 */ /* 0x000fe4000001ff00 */
[----:B------:R-:W-:Y:S02]  /*09f0*/  CS2R R50, SRZ ;  /* 0x0000000000327805 */ /* 0x000fe4000001ff00 */
[----:B------:R-:W-:-:S02]  /*0a00*/  CS2R R68, SRZ ;  /* 0x0000000000447805 */ /* 0x000fc4000001ff00 */
[----:B------:R-:W-:Y:S02]  /*0a10*/  CS2R R70, SRZ ;  /* 0x0000000000467805 */ /* 0x000fe4000001ff00 */
[----:B------:R-:W-:Y:S02]  /*0a20*/  CS2R R80, SRZ ;  /* 0x0000000000507805 */ /* 0x000fe4000001ff00 */
[----:B------:R-:W-:Y:S02]  /*0a30*/  CS2R R82, SRZ ;  /* 0x0000000000527805 */ /* 0x000fe4000001ff00 */
[----:B------:R-:W-:Y:S02]  /*0a40*/  CS2R R52, SRZ ;  /* 0x0000000000347805 */ /* 0x000fe4000001ff00 */
[----:B------:R-:W-:Y:S02]  /*0a50*/  CS2R R54, SRZ ;  /* 0x0000000000367805 */ /* 0x000fe4000001ff00 */
[----:B------:R-:W-:-:S02]  /*0a60*/  CS2R R72, SRZ ;  /* 0x0000000000487805 */ /* 0x000fc4000001ff00 */
[----:B------:R-:W-:Y:S01]  /*0a70*/  CS2R R74, SRZ ;  /* 0x00000000004a7805 */ /* 0x000fe2000001ff00 */
[----:B--2---:R-:W-:-:S05]  /*0a80*/  IMAD R18, R19, 0x100, R18 ;  /* 0x0000010013127824 */ /* 0x004fca00078e0212 */
[----:B------:R-:W-:Y:S01]  /*0a90*/  F2FP.F16.E4M3.UNPACK_B R18, R18 ;  /* 0x00000012ff12723e */ /* 0x000fe200020006ff */
[----:B----4-:R-:W-:Y:S02]  /*0aa0*/  IMAD R20, R21, 0x100, R20 ;  /* 0x0000010015147824 */ /* 0x010fe400078e0214 */
[----:B------:R-:W-:-:S03]  /*0ab0*/  IMAD R22, R23, 0x100, R22 ;  /* 0x0000010017167824 */ /* 0x000fc600078e0216 */
[----:B------:R-:W-:Y:S02]  /*0ac0*/  F2FP.F16.E4M3.UNPACK_B R20, R20 ;  /* 0x00000014ff14723e */ /* 0x000fe400020006ff */
[----:B------:R-:W-:Y:S01]  /*0ad0*/  F2FP.F16.E4M3.UNPACK_B R22, R22 ;  /* 0x00000016ff16723e */ /* 0x000fe200020006ff */
[----:B---3--:R-:W-:-:S03]  /*0ae0*/  IMAD R24, R25, 0x100, R24 ;  /* 0x0000010019187824 */ /* 0x008fc600078e0218 */
[----:B------:R-:W-:Y:S02]  /*0af0*/  PRMT R8, R22, 0x7632, R8 ;  /* 0x0000763216087816 */ /* 0x000fe40000000008 */
[----:B------:R-:W-:Y:S01]  /*0b00*/  F2FP.F16.E4M3.UNPACK_B R24, R24 ;  /* 0x00000018ff18723e */ /* 0x000fe200020006ff */
[----:B------:R-:W-:Y:S01]  /*0b10*/  IMAD R26, R27, 0x100, R26 ;  /* 0x000001001b1a7824 */ /* 0x000fe200078e021a */
[----:B------:R-:W-:-:S04]  /*0b20*/  PRMT R7, R20, 0x7632, R7 ;  /* 0x0000763214077816 */ /* 0x000fc80000000007 */
[----:B------:R-:W-:Y:S01]  /*0b30*/  F2FP.F16.E4M3.UNPACK_B R26, R26 ;  /* 0x0000001aff1a723e */ /* 0x000fe200020006ff */
[----:B-----5:R-:W-:Y:S01]  /*0b40*/  IMAD R28, R29, 0x100, R28 ;  /* 0x000001001d1c7824 */ /* 0x020fe200078e021c */
[----:B------:R-:W-:-:S04]  /*0b50*/  PRMT R2, R18, 0x7632, R2 ;  /* 0x0000763212027816 */ /* 0x000fc80000000002 */
[----:B------:R-:W-:Y:S01]  /*0b60*/  F2FP.F16.E4M3.UNPACK_B R28, R28 ;  /* 0x0000001cff1c723e */ /* 0x000fe200020006ff */
[----:B------:R-:W-:Y:S01]  /*0b70*/  IMAD R30, R31, 0x100, R30 ;  /* 0x000001001f1e7824 */ /* 0x000fe200078e021e */
[----:B------:R-:W-:-:S04]  /*0b80*/  PRMT R10, R26, 0x7632, R10 ;  /* 0x000076321a0a7816 */ /* 0x000fc8000000000a */
[----:B------:R-:W-:Y:S01]  /*0b90*/  F2FP.F16.E4M3.UNPACK_B R30, R30 ;  /* 0x0000001eff1e723e */ /* 0x000fe200020006ff */
[----:B------:R-:W-:Y:S01]  /*0ba0*/  IMAD R32, R33, 0x100, R32 ;  /* 0x0000010021207824 */ /* 0x000fe200078e0220 */
[----:B------:R-:W-:-:S04]  /*0bb0*/  PRMT R12, R28, 0x7632, R12 ;  /* 0x000076321c0c7816 */ /* 0x000fc8000000000c */
[----:B------:R-:W-:Y:S01]  /*0bc0*/  F2FP.F16.E4M3.UNPACK_B R32, R32 ;  /* 0x00000020ff20723e */ /* 0x000fe200020006ff */
[----:B------:R-:W-:-:S05]  /*0bd0*/  IMAD R34, R35, 0x100, R34 ;  /* 0x0000010023227824 */ /* 0x000fca00078e0222 */
        /* <DEDUP_REMOVED lines=11> */
[----:B------:R-:W-:Y:S02]  /*0c90*/  IMAD R4, R9, 0x100, R4 ;  /* 0x0000010009047824 */ /* 0x000fe400078e0204 */
[----:B------:R-:W-:-:S03]  /*0ca0*/  IMAD R13, R13, 0x100, R16 ;  /* 0x000001000d0d7824 */ /* 0x000fc600078e0210 */
[----:B------:R-:W-:Y:S02]  /*0cb0*/  F2FP.F16.E4M3.UNPACK_B R4, R4 ;  /* 0x00000004ff04723e */ /* 0x000fe400020006ff */
[----:B------:R-:W-:Y:S01]  /*0cc0*/  F2FP.F16.E4M3.UNPACK_B R13, R13 ;  /* 0x0000000dff0d723e */ /* 0x000fe200020006ff */
[----:B------:R0:W-:Y:S01]  /*0cd0*/  STS.U16 [R0+UR4+0x5a00], R3 ;  /* 0x005a000300007988 */ /* 0x0001e20008000404 */
[----:B------:R-:W-:-:S03]  /*0ce0*/  PRMT R9, R24, 0x7632, R9 ;  /* 0x0000763218097816 */ /* 0x000fc60000000009 */
[----:B------:R1:W-:Y:S04]  /*0cf0*/  STS.U16 [R0+UR4+0x5c00], R4 ;  /* 0x005c000400007988 */ /* 0x0003e80008000404 */
[----:B------:R2:W-:Y:S01]  /*0d00*/  STS.U16 [R0+UR4+0x5e00], R13 ;  /* 0x005e000d00007988 */ /* 0x0005e20008000404 */
[----:B0-----:R-:W-:-:S03]  /*0d10*/  PRMT R3, R32, 0x7632, R3 ;  /* 0x0000763220037816 */ /* 0x001fc60000000003 */
[----:B------:R-:W-:Y:S01]  /*0d20*/  STS.U16 [R0+UR4+0x4000], R18 ;  /* 0x0040001200007988 */ /* 0x000fe20008000404 */
[----:B-1----:R-:W-:-:S03]  /*0d30*/  PRMT R4, R36, 0x7632, R4 ;  /* 0x0000763224047816 */ /* 0x002fc60000000004 */
[----:B------:R-:W-:Y:S01]  /*0d40*/  STS.U16 [R0+UR4+0x4200], R20 ;  /* 0x0042001400007988 */ /* 0x000fe20008000404 */
[----:B--2---:R-:W-:-:S03]  /*0d50*/  PRMT R13, R38, 0x7632, R13 ;  /* 0x00007632260d7816 */ /* 0x004fc6000000000d */
[----:B------:R-:W-:Y:S04]  /*0d60*/  STS.U16 [R0+UR4+0x4400], R22 ;  /* 0x0044001600007988 */ /* 0x000fe80008000404 */
        /* <DEDUP_REMOVED lines=9> */
[----:B------:R0:W-:Y:S04]  /*0e00*/  STS.U16 [R0+UR4+0x5800], R42 ;  /* 0x0058002a00007988 */ /* 0x0001e80008000404 */
[----:B------:R1:W-:Y:S04]  /*0e10*/  STS.U16 [R5+UR4+0x4500], R8 ;  /* 0x0045000805007988 */ /* 0x0003e80008000404 */
[----:B------:R2:W-:Y:S01]  /*0e20*/  STS.U16 [R5+UR4+0x4300], R7 ;  /* 0x0043000705007988 */ /* 0x0005e20008000404 */
[----:B0-----:R-:W-:-:S03]  /*0e30*/  PRMT R0, R30, 0x7632, R0 ;  /* 0x000076321e007816 */ /* 0x001fc60000000000 */
[----:B------:R0:W-:Y:S01]  /*0e40*/  STS.U16 [R5+UR4+0x4100], R2 ;  /* 0x0041000205007988 */ /* 0x0001e20008000404 */
[----:B-1----:R-:W-:-:S03]  /*0e50*/  PRMT R8, R42, 0x7632, R8 ;  /* 0x000076322a087816 */ /* 0x002fc60000000008 */
[----:B------:R1:W-:Y:S01]  /*0e60*/  STS.U16 [R5+UR4+0x4700], R9 ;  /* 0x0047000905007988 */ /* 0x0003e20008000404 */
[----:B--2---:R-:W-:-:S03]  /*0e70*/  PRMT R7, R40, 0x7632, R7 ;  /* 0x0000763228077816 */ /* 0x004fc60000000007 */
[----:B------:R2:W-:Y:S01]  /*0e80*/  STS.U16 [R5+UR4+0x4900], R10 ;  /* 0x0049000a05007988 */ /* 0x0005e20008000404 */
[----:B0-----:R-:W-:-:S03]  /*0e90*/  PRMT R2, R34, 0x7632, R2 ;  /* 0x0000763222027816 */ /* 0x001fc60000000002 */
[----:B------:R0:W-:Y:S01]  /*0ea0*/  STS.U16 [R5+UR4+0x4b00], R12 ;  /* 0x004b000c05007988 */ /* 0x0001e20008000404 */
[----:B-1----:R-:W-:-:S03]  /*0eb0*/  PRMT R9, R3, 0x7632, R9 ;  /* 0x0000763203097816 */ /* 0x002fc60000000009 */
[----:B------:R1:W-:Y:S01]  /*0ec0*/  STS.U16 [R5+UR4+0x4f00], R3 ;  /* 0x004f000305007988 */ /* 0x0003e20008000404 */
[----:B--2---:R-:W-:Y:S02]  /*0ed0*/  PRMT R10, R4, 0x7632, R10 ;  /* 0x00007632040a7816 */ /* 0x004fe4000000000a */
[----:B0-----:R-:W-:Y:S01]  /*0ee0*/  PRMT R12, R13, 0x7632, R12 ;  /* 0x000076320d0c7816 */ /* 0x001fe2000000000c */
[----:B------:R0:W-:Y:S01]  /*0ef0*/  STS.U16 [R5+UR4+0x5900], R8 ;  /* 0x0059000805007988 */ /* 0x0001e20008000404 */
[----:B-1----:R-:W-:-:S03]  /*0f00*/  IMAD.MOV.U32 R3, RZ, RZ, 0x3f800000 ;  /* 0x3f800000ff037424 */ /* 0x002fc600078e00ff */
[----:B------:R1:W-:Y:S04]  /*0f10*/  STS.U16 [R5+UR4+0x5700], R7 ;  /* 0x0057000705007988 */ /* 0x0003e80008000404 */
[----:B------:R-:W-:Y:S01]  /*0f20*/  STS.U16 [R5+UR4+0x4d00], R0 ;  /* 0x004d000005007988 */ /* 0x000fe20008000404 */
[----:B0-----:R-:W-:-:S03]  /*0f30*/  IMAD.MOV.U32 R8, RZ, RZ, 0x3f800000 ;  /* 0x3f800000ff087424 */ /* 0x001fc600078e00ff */
[----:B------:R-:W-:Y:S01]  /*0f40*/  STS.U16 [R5+UR4+0x5100], R2 ;  /* 0x0051000205007988 */ /* 0x000fe20008000404 */
[----:B-1----:R-:W-:-:S03]  /*0f50*/  IMAD.MOV.U32 R7, RZ, RZ, 0x3f800000 ;  /* 0x3f800000ff077424 */ /* 0x002fc600078e00ff */
[----:B------:R-:W-:Y:S04]  /*0f60*/  STS.U16 [R5+UR4+0x5300], R4 ;  /* 0x0053000405007988 */ /* 0x000fe80008000404 */
[----:B------:R-:W-:Y:S04]  /*0f70*/  STS.U16 [R5+UR4+0x5500], R13 ;  /* 0x0055000d05007988 */ /* 0x000fe80008000404 */
[----:B------:R-:W-:Y:S04]  /*0f80*/  STS.U16 [R5+UR4+0x5b00], R9 ;  /* 0x005b000905007988 */ /* 0x000fe80008000404 */
[----:B------:R-:W-:Y:S04]  /*0f90*/  STS.U16 [R5+UR4+0x5d00], R10 ;  /* 0x005d000a05007988 */ /* 0x000fe80008000404 */
[----:B------:R0:W-:Y:S04]  /*0fa0*/  STS.U16 [R5+UR4+0x5f00], R12 ;  /* 0x005f000c05007988 */ /* 0x0001e80008000404 */
[----:B------:R-:W-:Y:S01]  /*0fb0*/  STL [R1+0x20], R3 ;  /* 0x0000200301007387 */ /* 0x000fe20000100800 */
[----:B0-----:R-:W-:-:S03]  /*0fc0*/  IMAD.MOV.U32 R5, RZ, RZ, 0x3f800000 ;  /* 0x3f800000ff057424 */ /* 0x001fc600078e00ff */
[----:B------:R-:W-:Y:S04]  /*0fd0*/  STL [R1+0x1c], R8 ;  /* 0x00001c0801007387 */ /* 0x000fe80000100800 */
[----:B------:R-:W-:Y:S04]  /*0fe0*/  STL [R1+0x18], R7 ;  /* 0x0000180701007387 */ /* 0x000fe80000100800 */
[----:B------:R0:W-:Y:S02]  /*0ff0*/  STL [R1+0x14], R5 ;  /* 0x0000140501007387 */ /* 0x0001e40000100800 */
[----:B0-----:R-:W-:-:S05]  /*1000*/  VIADD R5, R11, 0x20 ;  /* 0x000000200b057836 */ /* 0x001fca0000000000 */
[----:B------:R-:W-:Y:S01]  /*1010*/  ISETP.GE.AND P0, PT, R5, 0x1, PT ;  /* 0x000000010500780c */ /* 0x000fe20003f06270 */
[----:B------:R-:W-:Y:S01]  /*1020*/  IMAD.MOV.U32 R0, RZ, RZ, -0x800000 ;  /* 0xff800000ff007424 */ /* 0x000fe200078e00ff */
[----:B------:R-:W-:Y:S01]  /*1030*/  CS2R R28, SRZ ;  /* 0x00000000001c7805 */ /* 0x000fe2000001ff00 */
[----:B------:R-:W-:Y:S01]  /*1040*/  IMAD.MOV.U32 R2, RZ, RZ, -0x800000 ;  /* 0xff800000ff027424 */ /* 0x000fe200078e00ff */
[----:B------:R-:W-:Y:S01]  /*1050*/  CS2R R30, SRZ ;  /* 0x00000000001e7805 */ /* 0x000fe2000001ff00 */
[----:B------:R-:W-:Y:S01]  /*1060*/  IMAD.MOV.U32 R3, RZ, RZ, -0x800000 ;  /* 0xff800000ff037424 */ /* 0x000fe200078e00ff */
[----:B------:R-:W-:Y:S01]  /*1070*/  CS2R R20, SRZ ;  /* 0x0000000000147805 */ /* 0x000fe2000001ff00 */
[----:B------:R-:W-:Y:S01]  /*1080*/  IMAD.MOV.U32 R4, RZ, RZ, -0x800000 ;  /* 0xff800000ff047424 */ /* 0x000fe200078e00ff */
[----:B------:R-:W-:Y:S02]  /*1090*/  CS2R R22, SRZ ;  /* 0x0000000000167805 */ /* 0x000fe4000001ff00 */
[----:B------:R-:W-:-:S03]  /*10a0*/  LOP3.LUT R7, R6, 0x7f, RZ, 0xc0, !PT ;  /* 0x0000007f06077812 */ /* 0x000fc600078ec0ff */
[----:B------:R-:W-:Y:S05]  /*10b0*/  @!P0 BRA `(.L_x_0) ;  /* 0x0000010800c48947 */ /* 0x000fea0003800000 */
[----:B------:R-:W0:Y:S01]  /*10c0*/  LDC.64 R82, c[0x0][0x250] ;  /* 0x00009400ff527b82 */ /* 0x000e220000000a00 */
[----:B------:R-:W-:Y:S01]  /*10d0*/  ULDC.64 UR4, c[0x0][0x260] ;  /* 0x0000980000047ab9 */ /* 0x000fe20000000a00 */
[----:B------:R-:W-:Y:S01]  /*10e0*/  SHF.R.U32.HI R0, RZ, 0x2, R6 ;  /* 0x00000002ff007819 */ /* 0x000fe20000011606 */
[C---:B------:R-:W-:Y:S01]  /*10f0*/  IMAD R5, R7.reuse, UR5, RZ ;  /* 0x0000000507057c24 */ /* 0x040fe2000f8e02ff */
[----:B------:R-:W-:Y:S01]  /*1100*/  UIMAD UR4, UR7, UR4, URZ ;  /* 0x00000004070472a4 */ /* 0x000fe2000f8e023f */
[----:B------:R-:W-:Y:S01]  /*1110*/  LOP3.LUT P0, RZ, R6, 0x3, RZ, 0xc0, !PT ;  /* 0x0000000306ff7812 */ /* 0x000fe2000780c0ff */
[----:B------:R-:W-:Y:S01]  /*1120*/  ULDC UR5, c[0x0][0x258] ;  /* 0x0000960000057ab9 */ /* 0x000fe20000000800 */
[----:B------:R-:W-:Y:S01]  /*1130*/  ULDC.64 UR8, c[0x0][0x218] ;  /* 0x0000860000087ab9 */ /* 0x000fe20000000a00 */
[----:B------:R-:W1:Y:S01]  /*1140*/  LDC.64 R12, c[0x0][0x220] ;  /* 0x00008800ff0c7b82 */ /* 0x000e620000000a00 */
[----:B------:R-:W-:Y:S01]  /*1150*/  IMAD R3, R7, UR5, RZ ;  /* 0x0000000507037c24 */ /* 0x000fe2000f8e02ff */
[----:B------:R-:W-:Y:S01]  /*1160*/  USHF.R.S32.HI UR5, URZ, 0x1f, UR4 ;  /* 0x0000001f3f057899 */ /* 0x000fe20008011404 */
[----:B------:R-:W-:Y:S01]  /*1170*/  SGXT.U32 R0, R0, 0x3 ;  /* 0x000000030000781a */ /* 0x000fe20000000000 */
[----:B------:R-:W-:Y:S01]  /*1180*/  IMAD.MOV.U32 R111, RZ, RZ, -0x800000 ;  /* 0xff800000ff6f7424 */ /* 0x000fe200078e00ff */
[----:B------:R-:W-:Y:S01]  /*1190*/  SHF.R.S32.HI R2, RZ, 0x1f, R5 ;  /* 0x0000001fff027819 */ /* 0x000fe20000011405 */
[----:B------:R-:W-:Y:S01]  /*11a0*/  IMAD.MOV.U32 R113, RZ, RZ, -0x800000 ;  /* 0xff800000ff717424 */ /* 0x000fe200078e00ff */
[----:B------:R-:W-:Y:S01]  /*11b0*/  LOP3.LUT R7, R0, R11, RZ, 0xfc, !PT ;  /* 0x0000000b00077212 */ /* 0x000fe200078efcff */
[----:B------:R-:W2:Y:S01]  /*11c0*/  LDC R119, c[0x0][0x268] ;  /* 0x00009a00ff777b82 */ /* 0x000ea20000000800 */
[C-C-:B------:R-:W-:Y:S01]  /*11d0*/  LOP3.LUT R9, R11.reuse, 0x8, R0.reuse, 0xfe, !PT ;  /* 0x000000080b097812 */ /* 0x140fe200078efe00 */
[----:B------:R-:W-:Y:S01]  /*11e0*/  UMOV UR6, URZ ;  /* 0x0000003f00067c82 */ /* 0x000fe20008000000 */
[C-C-:B------:R-:W-:Y:S01]  /*11f0*/  LOP3.LUT R10, R11.reuse, 0x10, R0.reuse, 0xfe, !PT ;  /* 0x000000100b0a7812 */ /* 0x140fe200078efe00 */
[----:B------:R-:W-:Y:S01]  /*1200*/  ULDC UR16, c[0x0][0x268] ;  /* 0x00009a0000107ab9 */ /* 0x000fe20000000800 */
[----:B------:R-:W-:Y:S01]  /*1210*/  LOP3.LUT R11, R11, 0x18, R0, 0xfe, !PT ;  /* 0x000000180b0b7812 */ /* 0x000fe200078efe00 */
[----:B------:R-:W-:Y:S01]  /*1220*/  ULDC UR11, c[0x0][0x238] ;  /* 0x00008e00000b7ab9 */ /* 0x000fe20000000800 */
[----:B------:R-:W-:Y:S01]  /*1230*/  ULDC UR14, c[0x0][0x264] ;  /* 0x00009900000e7ab9 */ /* 0x000fe20000000800 */
[----:B0-----:R-:W-:Y:S01]  /*1240*/  IMAD R82, R82, UR7, RZ ;  /* 0x0000000752527c24 */ /* 0x001fe2000f8e02ff */
[----:B------:R-:W0:Y:S01]  /*1250*/  LDC R121, c[0x0][0x268] ;  /* 0x00009a00ff797b82 */ /* 0x000e220000000800 */
[C---:B------:R-:W-:Y:S01]  /*1260*/  IMAD.SHL.U32 R155, R83.reuse, 0x2, RZ ;  /* 0x00000002539b7824 */ /* 0x040fe200078e00ff */
[----:B------:R-:W-:Y:S01]  /*1270*/  ULDC UR15, c[0x0][0x254] ;  /* 0x00009500000f7ab9 */ /* 0x000fe20000000800 */
[----:B------:R-:W-:Y:S01]  /*1280*/  IMAD R154, R83, 0x3, RZ ;  /* 0x00000003539a7824 */ /* 0x000fe200078e02ff */
[----:B------:R-:W-:Y:S01]  /*1290*/  IADD3 R8, P1, P2, R3, UR8, R82 ;  /* 0x0000000803087c10 */ /* 0x000fe2000fa3e052 */
[----:B------:R-:W-:Y:S01]  /*12a0*/  IMAD.SHL.U32 R153, R83, 0x4, RZ ;  /* 0x0000000453997824 */ /* 0x000fe200078e00ff */
[----:B------:R-:W-:Y:S01]  /*12b0*/  ULDC UR8, c[0x0][0x268] ;  /* 0x00009a0000087ab9 */ /* 0x000fe20000000800 */
[----:B-1----:R-:W-:Y:S01]  /*12c0*/  IADD3 R6, P3, P4, R5, UR4, R12 ;  /* 0x0000000405067c10 */ /* 0x002fe2000fc7e00c */
[C---:B------:R-:W-:Y:S01]  /*12d0*/  IMAD R152, R83.reuse, 0x5, RZ ;  /* 0x0000000553987824 */ /* 0x040fe200078e02ff */
[----:B------:R-:W-:Y:S01]  /*12e0*/  SHF.R.S32.HI R5, RZ, 0x1f, R3 ;  /* 0x0000001fff057819 */ /* 0x000fe20000011403 */
[C---:B------:R-:W-:Y:S01]  /*12f0*/  IMAD R151, R83.reuse, 0x6, RZ ;  /* 0x0000000653977824 */ /* 0x040fe200078e02ff */
[----:B------:R-:W-:Y:S01]  /*1300*/  SHF.R.S32.HI R12, RZ, 0x1f, R82 ;  /* 0x0000001fff0c7819 */ /* 0x000fe20000011452 */
[C---:B------:R-:W-:Y:S01]  /*1310*/  IMAD R150, R83.reuse, 0x7, RZ ;  /* 0x0000000753967824 */ /* 0x040fe200078e02ff */
[----:B------:R-:W-:Y:S01]  /*1320*/  IADD3.X R13, R2, UR5, R13, P3, P4 ;  /* 0x00000005020d7c10 */ /* 0x000fe20009fe840d */
[----:B------:R-:W-:Y:S01]  /*1330*/  IMAD.SHL.U32 R149, R83, 0x8, RZ ;  /* 0x0000000853957824 */ /* 0x000fe200078e00ff */
[----:B------:R-:W-:Y:S01]  /*1340*/  IADD3.X R12, R5, UR9, R12, P1, P2 ;  /* 0x00000009050c7c10 */ /* 0x000fe20008fe440c */
[----:B------:R-:W-:Y:S01]  /*1350*/  IMAD R147, R83, 0x9, RZ ;  /* 0x0000000953937824 */ /* 0x000fe200078e02ff */
[-C--:B------:R-:W-:Y:S01]  /*1360*/  IADD3 RZ, P1, R155, R8.reuse, RZ ;  /* 0x000000089bff7210 */ /* 0x080fe20007f3e0ff */
[C---:B------:R-:W-:Y:S01]  /*1370*/  IMAD R145, R83.reuse, 0xa, RZ ;  /* 0x0000000a53917824 */ /* 0x040fe200078e02ff */
[-C--:B------:R-:W-:Y:S01]  /*1380*/  IADD3 RZ, P4, R154, R8.reuse, RZ ;  /* 0x000000089aff7210 */ /* 0x080fe20007f9e0ff */
[----:B------:R-:W-:Y:S01]  /*1390*/  IMAD R143, R83, 0xb, RZ ;  /* 0x0000000b538f7824 */ /* 0x000fe200078e02ff */
[----:B------:R-:W-:Y:S01]  /*13a0*/  IADD3 RZ, P6, R153, R8, RZ ;  /* 0x0000000899ff7210 */ /* 0x000fe20007fde0ff */
[----:B------:R-:W-:Y:S01]  /*13b0*/  IMAD R142, R83, 0xc, RZ ;  /* 0x0000000c538e7824 */ /* 0x000fe200078e02ff */
[----:B------:R-:W-:Y:S01]  /*13c0*/  LEA.HI.X.SX32 R155, R155, R12, 0x1, P1 ;  /* 0x0000000c9b9b7211 */ /* 0x000fe200008f0eff */
[C---:B------:R-:W-:Y:S01]  /*13d0*/  IMAD R140, R83.reuse, 0xd, RZ ;  /* 0x0000000d538c7824 */ /* 0x040fe200078e02ff */
[-C--:B------:R-:W-:Y:S01]  /*13e0*/  IADD3 RZ, P2, R152, R8.reuse, RZ ;  /* 0x0000000898ff7210 */ /* 0x080fe20007f5e0ff */
[----:B------:R-:W-:Y:S01]  /*13f0*/  IMAD R136, R83, 0xe, RZ ;  /* 0x0000000e53887824 */ /* 0x000fe200078e02ff */
[-C--:B------:R-:W-:Y:S01]  /*1400*/  IADD3 RZ, P5, R151, R8.reuse, RZ ;  /* 0x0000000897ff7210 */ /* 0x080fe20007fbe0ff */
[C---:B------:R-:W-:Y:S01]  /*1410*/  IMAD R134, R83.reuse, 0xf, RZ ;  /* 0x0000000f53867824 */ /* 0x040fe200078e02ff */
[----:B------:R-:W-:Y:S01]  /*1420*/  IADD3 RZ, P3, R150, R8, RZ ;  /* 0x0000000896ff7210 */ /* 0x000fe20007f7e0ff */
[C---:B------:R-:W-:Y:S01]  /*1430*/  IMAD.SHL.U32 R132, R83.reuse, 0x10, RZ ;  /* 0x0000001053847824 */ /* 0x040fe200078e00ff */
[----:B------:R-:W-:Y:S01]  /*1440*/  LEA.HI.X.SX32 R154, R154, R12, 0x1, P4 ;  /* 0x0000000c9a9a7211 */ /* 0x000fe200020f0eff */
[----:B------:R-:W-:Y:S01]  /*1450*/  IMAD R130, R83, 0x11, RZ ;  /* 0x0000001153827824 */ /* 0x000fe200078e02ff */
[----:B------:R-:W-:Y:S01]  /*1460*/  IADD3 RZ, P1, R149, R8, RZ ;  /* 0x0000000895ff7210 */ /* 0x000fe20007f3e0ff */
[----:B------:R-:W-:Y:S01]  /*1470*/  IMAD R128, R83, 0x12, RZ ;  /* 0x0000001253807824 */ /* 0x000fe200078e02ff */
[-C--:B------:R-:W-:Y:S01]  /*1480*/  LEA.HI.X.SX32 R153, R153, R12.reuse, 0x1, P6 ;  /* 0x0000000c99997211 */ /* 0x080fe200030f0eff */
[C---:B------:R-:W-:Y:S01]  /*1490*/  IMAD R126, R83.reuse, 0x13, RZ ;  /* 0x00000013537e7824 */ /* 0x040fe200078e02ff */
[-C--:B------:R-:W-:Y:S01]  /*14a0*/  LEA.HI.X.SX32 R152, R152, R12.reuse, 0x1, P2 ;  /* 0x0000000c98987211 */ /* 0x080fe200010f0eff */
[----:B------:R-:W-:Y:S01]  /*14b0*/  IMAD R124, R83, 0x14, RZ ;  /* 0x00000014537c7824 */ /* 0x000fe200078e02ff */
[-C--:B------:R-:W-:Y:S01]  /*14c0*/  LEA.HI.X.SX32 R151, R151, R12.reuse, 0x1, P5 ;  /* 0x0000000c97977211 */ /* 0x080fe200028f0eff */
[C---:B------:R-:W-:Y:S01]  /*14d0*/  IMAD R122, R83.reuse, 0x15, RZ ;  /* 0x00000015537a7824 */ /* 0x040fe200078e02ff */
[-C--:B------:R-:W-:Y:S01]  /*14e0*/  LEA.HI.X.SX32 R150, R150, R12.reuse, 0x1, P3 ;  /* 0x0000000c96967211 */ /* 0x080fe200018f0eff */
[----:B------:R-:W-:Y:S01]  /*14f0*/  IMAD R120, R83, 0x16, RZ ;  /* 0x0000001653787824 */ /* 0x000fe200078e02ff */
[----:B------:R-:W-:Y:S01]  /*1500*/  LEA.HI.X.SX32 R149, R149, R12, 0x1, P1 ;  /* 0x0000000c95957211 */ /* 0x000fe200008f0eff */
[----:B------:R-:W-:Y:S01]  /*1510*/  IMAD R118, R83, 0x17, RZ ;  /* 0x0000001753767824 */ /* 0x000fe200078e02ff */
[-C--:B------:R-:W-:Y:S01]  /*1520*/  IADD3 RZ, P4, R147, R8.reuse, RZ ;  /* 0x0000000893ff7210 */ /* 0x080fe20007f9e0ff */
[----:B------:R-:W-:Y:S01]  /*1530*/  IMAD R116, R83, 0x18, RZ ;  /* 0x0000001853747824 */ /* 0x000fe200078e02ff */
[-C--:B------:R-:W-:Y:S01]  /*1540*/  IADD3 RZ, P6, R145, R8.reuse, RZ ;  /* 0x0000000891ff7210 */ /* 0x080fe20007fde0ff */
[----:B------:R-:W-:Y:S01]  /*1550*/  IMAD R114, R83, 0x19, RZ ;  /* 0x0000001953727824 */ /* 0x000fe200078e02ff */
[-C--:B------:R-:W-:Y:S01]  /*1560*/  IADD3 RZ, P2, R143, R8.reuse, RZ ;  /* 0x000000088fff7210 */ /* 0x080fe20007f5e0ff */
[C---:B------:R-:W-:Y:S01]  /*1570*/  IMAD R112, R83.reuse, 0x1a, RZ ;  /* 0x0000001a53707824 */ /* 0x040fe200078e02ff */
[C---:B------:R-:W-:Y:S01]  /*1580*/  IADD3 RZ, P5, R142.reuse, R8, RZ ;  /* 0x000000088eff7210 */ /* 0x040fe20007fbe0ff */
[----:B------:R-:W-:Y:S01]  /*1590*/  IMAD R110, R83, 0x1b, RZ ;  /* 0x0000001b536e7824 */ /* 0x000fe200078e02ff */
[-C--:B------:R-:W-:Y:S01]  /*15a0*/  LEA.HI.X.SX32 R143, R143, R12.reuse, 0x1, P2 ;  /* 0x0000000c8f8f7211 */ /* 0x080fe200010f0eff */
[C---:B------:R-:W-:Y:S01]  /*15b0*/  IMAD R109, R83.reuse, 0x1c, RZ ;  /* 0x0000001c536d7824 */ /* 0x040fe200078e02ff */
[----:B------:R-:W-:Y:S01]  /*15c0*/  LEA.HI.X.SX32 R142, R142, R12, 0x1, P5 ;  /* 0x0000000c8e8e7211 */ /* 0x000fe200028f0eff */
[C---:B------:R-:W-:Y:S01]  /*15d0*/  IMAD R108, R83.reuse, 0x1d, RZ ;  /* 0x0000001d536c7824 */ /* 0x040fe200078e02ff */
[----:B------:R-:W-:Y:S01]  /*15e0*/  IADD3 RZ, P3, R140, R8, RZ ;  /* 0x000000088cff7210 */ /* 0x000fe20007f7e0ff */
[C---:B------:R-:W-:Y:S01]  /*15f0*/  IMAD R107, R83.reuse, 0x1e, RZ ;  /* 0x0000001e536b7824 */ /* 0x040fe200078e02ff */
[----:B------:R-:W-:Y:S01]  /*1600*/  IADD3 RZ, P2, R6, UR8, RZ ;  /* 0x0000000806ff7c10 */ /* 0x000fe2000ff5e0ff */
[C---:B------:R-:W-:Y:S01]  /*1610*/  IMAD R106, R83.reuse, 0x1f, RZ ;  /* 0x0000001f536a7824 */ /* 0x040fe200078e02ff */
[----:B------:R-:W1:Y:S01]  /*1620*/  LDC R123, c[0x0][0x268] ;  /* 0x00009a00ff7b7b82 */ /* 0x000e620000000800 */
[C---:B------:R-:W-:Y:S01]  /*1630*/  IMAD.SHL.U32 R105, R83.reuse, 0x20, RZ ;  /* 0x0000002053697824 */ /* 0x040fe200078e00ff */
[----:B------:R-:W-:Y:S01]  /*1640*/  UMOV UR4, URZ ;  /* 0x0000003f00047c82 */ /* 0x000fe20008000000 */
[C---:B------:R-:W-:Y:S01]  /*1650*/  IMAD R104, R83.reuse, 0x21, RZ ;  /* 0x0000002153687824 */ /* 0x040fe200078e02ff */
[----:B------:R-:W-:Y:S01]  /*1660*/  UMOV UR5, URZ ;  /* 0x0000003f00057c82 */ /* 0x000fe20008000000 */
[----:B------:R-:W-:-:S02]  /*1670*/  IMAD R103, R83, 0x22, RZ ;  /* 0x0000002253677824 */ /* 0x000fc400078e02ff */
[C---:B------:R-:W-:Y:S01]  /*1680*/  IMAD R102, R83.reuse, 0x23, RZ ;  /* 0x0000002353667824 */ /* 0x040fe200078e02ff */
[----:B------:R-:W3:Y:S01]  /*1690*/  LDC R125, c[0x0][0x268] ;  /* 0x00009a00ff7d7b82 */ /* 0x000ee20000000800 */
[C---:B------:R-:W-:Y:S02]  /*16a0*/  IMAD R101, R83.reuse, 0x24, RZ ;  /* 0x0000002453657824 */ /* 0x040fe400078e02ff */
[C---:B------:R-:W-:Y:S02]  /*16b0*/  IMAD R100, R83.reuse, 0x25, RZ ;  /* 0x0000002553647824 */ /* 0x040fe400078e02ff */
[C---:B------:R-:W-:Y:S02]  /*16c0*/  IMAD R99, R83.reuse, 0x26, RZ ;  /* 0x0000002653637824 */ /* 0x040fe400078e02ff */
[C---:B------:R-:W-:Y:S01]  /*16d0*/  IMAD R98, R83.reuse, 0x27, RZ ;  /* 0x0000002753627824 */ /* 0x040fe200078e02ff */
[----:B------:R-:W4:Y:S01]  /*16e0*/  LDC R127, c[0x0][0x268] ;  /* 0x00009a00ff7f7b82 */ /* 0x000f220000000800 */
[----:B------:R-:W-:-:S02]  /*16f0*/  IMAD R97, R83, 0x28, RZ ;  /* 0x0000002853617824 */ /* 0x000fc400078e02ff */
[C---:B------:R-:W-:Y:S02]  /*1700*/  IMAD R96, R83.reuse, 0x29, RZ ;  /* 0x0000002953607824 */ /* 0x040fe400078e02ff */
[C---:B------:R-:W-:Y:S02]  /*1710*/  IMAD R95, R83.reuse, 0x2a, RZ ;  /* 0x0000002a535f7824 */ /* 0x040fe400078e02ff */
[C---:B------:R-:W-:Y:S01]  /*1720*/  IMAD R94, R83.reuse, 0x2b, RZ ;  /* 0x0000002b535e7824 */ /* 0x040fe200078e02ff */
[----:B------:R-:W5:Y:S01]  /*1730*/  LDC R129, c[0x0][0x268] ;  /* 0x00009a00ff817b82 */ /* 0x000f620000000800 */
[C---:B------:R-:W-:Y:S02]  /*1740*/  IMAD R93, R83.reuse, 0x2c, RZ ;  /* 0x0000002c535d7824 */ /* 0x040fe400078e02ff */
[C---:B------:R-:W-:Y:S02]  /*1750*/  IMAD R92, R83.reuse, 0x2d, RZ ;  /* 0x0000002d535c7824 */ /* 0x040fe400078e02ff */
[----:B------:R-:W-:-:S02]  /*1760*/  IMAD R91, R83, 0x2e, RZ ;  /* 0x0000002e535b7824 */ /* 0x000fc400078e02ff */
[C---:B------:R-:W-:Y:S01]  /*1770*/  IMAD R90, R83.reuse, 0x2f, RZ ;  /* 0x0000002f535a7824 */ /* 0x040fe200078e02ff */
[----:B------:R-:W5:Y:S01]  /*1780*/  LDC R131, c[0x0][0x268] ;  /* 0x00009a00ff837b82 */ /* 0x000f620000000800 */
[C---:B------:R-:W-:Y:S02]  /*1790*/  IMAD R89, R83.reuse, 0x30, RZ ;  /* 0x0000003053597824 */ /* 0x040fe400078e02ff */
[C---:B------:R-:W-:Y:S02]  /*17a0*/  IMAD R88, R83.reuse, 0x31, RZ ;  /* 0x0000003153587824 */ /* 0x040fe400078e02ff */
[C---:B------:R-:W-:Y:S02]  /*17b0*/  IMAD R87, R83.reuse, 0x32, RZ ;  /* 0x0000003253577824 */ /* 0x040fe400078e02ff */
[C---:B------:R-:W-:Y:S01]  /*17c0*/  IMAD R86, R83.reuse, 0x33, RZ ;  /* 0x0000003353567824 */ /* 0x040fe200078e02ff */
[----:B------:R-:W5:Y:S01]  /*17d0*/  LDC R133, c[0x0][0x268] ;  /* 0x00009a00ff857b82 */ /* 0x000f620000000800 */
        /* <DEDUP_REMOVED lines=15> */
[----:B------:R-:W-:-:S02]  /*18d0*/  IMAD.SHL.U32 R72, R83, 0x40, RZ ;  /* 0x0000004053487824 */ /* 0x000fc400078e00ff */
        /* <DEDUP_REMOVED lines=77> */
[----:B------:R-:W-:Y:S02]  /*1db0*/  IMAD R2, R83, 0x7e, RZ ;  /* 0x0000007e53027824 */ /* 0x000fe400078e02ff */
[----:B------:R-:W-:Y:S02]  /*1dc0*/  IMAD.MOV.U32 R83, RZ, RZ, 0x3f800000 ;  /* 0x3f800000ff537424 */ /* 0x000fe400078e00ff */
[C---:B--2---:R-:W-:Y:S02]  /*1dd0*/  IMAD R115, R119.reuse, 0x5, RZ ;  /* 0x0000000577737824 */ /* 0x044fe400078e02ff */
[----:B------:R-:W-:Y:S01]  /*1de0*/  IMAD R117, R119, 0x6, RZ ;  /* 0x0000000677757824 */ /* 0x000fe200078e02ff */
[----:B------:R2:W-:Y:S01]  /*1df0*/  STL [R1+0x20], R83 ;  /* 0x0000205301007387 */ /* 0x0005e20000100800 */
[----:B0-----:R-:W-:-:S02]  /*1e00*/  IMAD.SHL.U32 R121, R121, 0x8, RZ ;  /* 0x0000000879797824 */ /* 0x001fc400078e00ff */
[----:B-1----:R-:W-:Y:S01]  /*1e10*/  IMAD R123, R123, 0x9, RZ ;  /* 0x000000097b7b7824 */ /* 0x002fe200078e02ff */
[----:B------:R-:W-:Y:S01]  /*1e20*/  STL [R1+0x4], R111 ;  /* 0x0000046f01007387 */ /* 0x000fe20000100800 */
[----:B---3--:R-:W-:Y:S02]  /*1e30*/  IMAD R125, R125, 0xa, RZ ;  /* 0x0000000a7d7d7824 */ /* 0x008fe400078e02ff */
[----:B----4-:R-:W-:Y:S01]  /*1e40*/  IMAD R127, R127, 0xb, RZ ;  /* 0x0000000b7f7f7824 */ /* 0x010fe200078e02ff */
[----:B------:R0:W-:Y:S01]  /*1e50*/  STL [R1+0x8], R113 ;  /* 0x0000087101007387 */ /* 0x0001e20000100800 */
[----:B-----5:R-:W-:Y:S02]  /*1e60*/  IMAD R129, R129, 0xc, RZ ;  /* 0x0000000c81817824 */ /* 0x020fe400078e02ff */
[----:B--2---:R-:W-:Y:S02]  /*1e70*/  IMAD.MOV.U32 R83, RZ, RZ, -0x800000 ;  /* 0xff800000ff537424 */ /* 0x004fe400078e00ff */
[----:B------:R-:W-:-:S02]  /*1e80*/  IMAD R131, R131, 0xd, RZ ;  /* 0x0000000d83837824 */ /* 0x000fc400078e02ff */
[----:B------:R-:W-:Y:S01]  /*1e90*/  IMAD R133, R133, 0xe, RZ ;  /* 0x0000000e85857824 */ /* 0x000fe200078e02ff */
[----:B------:R1:W-:Y:S01]  /*1ea0*/  STL [R1+0xc], R83 ;  /* 0x00000c5301007387 */ /* 0x0003e20000100800 */
[----:B------:R-:W-:Y:S02]  /*1eb0*/  IMAD R135, R135, 0xf, RZ ;  /* 0x0000000f87877824 */ /* 0x000fe400078e02ff */
[----:B0-----:R-:W-:Y:S01]  /*1ec0*/  IMAD.MOV.U32 R113, RZ, RZ, 0x3f800000 ;  /* 0x3f800000ff717424 */ /* 0x001fe200078e00ff */
[----:B------:R0:W-:Y:S01]  /*1ed0*/  STL [R1+0x10], R111 ;  /* 0x0000106f01007387 */ /* 0x0001e20000100800 */
[----:B------:R-:W-:Y:S02]  /*1ee0*/  IMAD.SHL.U32 R137, R137, 0x10, RZ ;  /* 0x0000001089897824 */ /* 0x000fe400078e00ff */
[----:B------:R-:W-:Y:S01]  /*1ef0*/  IMAD R138, R138, 0x11, RZ ;  /* 0x000000118a8a7824 */ /* 0x000fe200078e02ff */
[----:B------:R2:W-:Y:S01]  /*1f00*/  STL [R1+0x1c], R113 ;  /* 0x00001c7101007387 */ /* 0x0005e20000100800 */
[----:B------:R-:W-:-:S02]  /*1f10*/  IMAD R139, R139, 0x12, RZ ;  /* 0x000000128b8b7824 */ /* 0x000fc400078e02ff */
[----:B-1----:R-:W-:Y:S01]  /*1f20*/  IMAD.SHL.U32 R83, R119, 0x2, RZ ;  /* 0x0000000277537824 */ /* 0x002fe200078e00ff */
[----:B------:R1:W-:Y:S01]  /*1f30*/  STL [R1+0x24], R155 ;  /* 0x0000249b01007387 */ /* 0x0003e20000100800 */
[----:B------:R-:W-:Y:S02]  /*1f40*/  IMAD R141, R141, 0x13, RZ ;  /* 0x000000138d8d7824 */ /* 0x000fe400078e02ff */
[C---:B0-----:R-:W-:Y:S01]  /*1f50*/  IMAD R111, R119.reuse, 0x3, RZ ;  /* 0x00000003776f7824 */ /* 0x041fe200078e02ff */
[----:B------:R0:W-:Y:S01]  /*1f60*/  STL [R1+0x28], R154 ;  /* 0x0000289a01007387 */ /* 0x0001e20000100800 */
[----:B------:R-:W-:Y:S02]  /*1f70*/  IMAD R144, R144, 0x14, RZ ;  /* 0x0000001490907824 */ /* 0x000fe400078e02ff */
[C---:B--2---:R-:W-:Y:S01]  /*1f80*/  IMAD.SHL.U32 R113, R119.reuse, 0x4, RZ ;  /* 0x0000000477717824 */ /* 0x044fe200078e00ff */
[----:B------:R-:W-:Y:S01]  /*1f90*/  STL [R1+0x2c], R153 ;  /* 0x00002c9901007387 */ /* 0x000fe20000100800 */
[----:B------:R-:W-:Y:S01]  /*1fa0*/  IMAD R119, R119, 0x7, RZ ;  /* 0x0000000777777824 */ /* 0x000fe200078e02ff */
[----:B-1----:R-:W1:Y:S01]  /*1fb0*/  LDC R155, c[0x0][0x268] ;  /* 0x00009a00ff9b7b82 */ /* 0x002e620000000800 */
[----:B------:R-:W-:Y:S01]  /*1fc0*/  IMAD R146, R146, 0x15, RZ ;  /* 0x0000001592927824 */ /* 0x000fe200078e02ff */
[----:B------:R-:W-:Y:S01]  /*1fd0*/  STL [R1+0x30], R152 ;  /* 0x0000309801007387 */ /* 0x000fe20000100800 */
[----:B------:R-:W-:-:S02]  /*1fe0*/  IMAD R148, R148, 0x16, RZ ;  /* 0x0000001694947824 */ /* 0x000fc400078e02ff */
[----:B------:R-:W-:Y:S01]  /*1ff0*/  IMAD R156, R156, 0x17, RZ ;  /* 0x000000179c9c7824 */ /* 0x000fe200078e02ff */
[----:B------:R2:W-:Y:S01]  /*2000*/  STL [R1+0x34], R151 ;  /* 0x0000349701007387 */ /* 0x0005e20000100800 */
[----:B------:R-:W-:Y:S01]  /*2010*/  IMAD R157, R157, 0x18, RZ ;  /* 0x000000189d9d7824 */ /* 0x000fe200078e02ff */
[----:B0-----:R-:W0:Y:S01]  /*2020*/  LDC R154, c[0x0][0x268] ;  /* 0x00009a00ff9a7b82 */ /* 0x001e220000000800 */
[----:B------:R-:W-:Y:S01]  /*2030*/  IMAD R158, R158, 0x19, RZ ;  /* 0x000000199e9e7824 */ /* 0x000fe200078e02ff */
[----:B------:R3:W-:Y:S01]  /*2040*/  STL [R1+0x38], R150 ;  /* 0x0000389601007387 */ /* 0x0007e20000100800 */
[----:B------:R-:W-:Y:S02]  /*2050*/  IMAD R159, R159, 0x1a, RZ ;  /* 0x0000001a9f9f7824 */ /* 0x000fe400078e02ff */
[----:B------:R-:W-:Y:S01]  /*2060*/  IMAD R160, R160, 0x1b, RZ ;  /* 0x0000001ba0a07824 */ /* 0x000fe200078e02ff */
[----:B------:R4:W-:Y:S01]  /*2070*/  STL [R1+0x3c], R149 ;  /* 0x00003c9501007387 */ /* 0x0009e20000100800 */
[----:B------:R-:W-:Y:S01]  /*2080*/  IMAD R161, R161, 0x1c, RZ ;  /* 0x0000001ca1a17824 */ /* 0x000fe200078e02ff */
[----:B--2---:R-:W-:Y:S01]  /*2090*/  IADD3 R151, P1, R136, R8, RZ ;  /* 0x0000000888977210 */ /* 0x004fe20007f3e0ff */
[----:B------:R-:W-:-:S02]  /*20a0*/  IMAD R162, R162, 0x1d, RZ ;  /* 0x0000001da2a27824 */ /* 0x000fc400078e02ff */
[----:B------:R-:W-:Y:S01]  /*20b0*/  IMAD R163, R163, 0x1e, RZ ;  /* 0x0000001ea3a37824 */ /* 0x000fe200078e02ff */
[-C--:B---3--:R-:W-:Y:S01]  /*20c0*/  LEA.HI.X.SX32 R150, R147, R12.reuse, 0x1, P4 ;  /* 0x0000000c93967211 */ /* 0x088fe200020f0eff */
[----:B------:R-:W-:Y:S01]  /*20d0*/  STL [R1+0x58], R151 ;  /* 0x0000589701007387 */ /* 0x000fe20000100800 */
[----:B------:R-:W-:Y:S01]  /*20e0*/  LEA.HI.X.SX32 R147, R145, R12, 0x1, P6 ;  /* 0x0000000c91937211 */ /* 0x000fe200030f0eff */
[----:B------:R-:W-:Y:S01]  /*20f0*/  IMAD R164, R164, 0x1f, RZ ;  /* 0x0000001fa4a47824 */ /* 0x000fe200078e02ff */
[-C--:B----4-:R-:W-:Y:S01]  /*2100*/  IADD3 R149, P4, R134, R8.reuse, RZ ;  /* 0x0000000886957210 */ /* 0x090fe20007f9e0ff */
[----:B------:R0:W-:Y:S01]  /*2110*/  STL [R1+0x40], R150 ;  /* 0x0000409601007387 */ /* 0x0001e20000100800 */
[----:B------:R-:W-:Y:S01]  /*2120*/  IADD3 R145, P6, R132, R8, RZ ;  /* 0x0000000884917210 */ /* 0x000fe20007fde0ff */
[----:B------:R-:W-:Y:S01]  /*2130*/  IMAD.SHL.U32 R165, R165, 0x20, RZ ;  /* 0x00000020a5a57824 */ /* 0x000fe200078e00ff */
[----:B------:R-:W-:Y:S01]  /*2140*/  LEA.HI.X.SX32 R134, R134, R12, 0x1, P4 ;  /* 0x0000000c86867211 */ /* 0x000fe200020f0eff */
[----:B------:R2:W-:Y:S04]  /*2150*/  STL [R1+0x60], R149 ;  /* 0x0000609501007387 */ /* 0x0005e80000100800 */
[----:B------:R-:W-:Y:S01]  /*2160*/  STL [R1+0x44], R147 ;  /* 0x0000449301007387 */ /* 0x000fe20000100800 */
[----:B0-----:R-:W-:-:S03]  /*2170*/  IMAD R150, R154, 0x22, RZ ;  /* 0x000000229a967824 */ /* 0x001fc600078e02ff */
[----:B------:R-:W-:Y:S01]  /*2180*/  STL [R1+0x68], R145 ;  /* 0x0000689101007387 */ /* 0x000fe20000100800 */
[----:B------:R-:W0:Y:S03]  /*2190*/  LDC R154, c[0x0][0x268] ;  /* 0x00009a00ff9a7b82 */ /* 0x000e260000000800 */
[----:B------:R3:W-:Y:S04]  /*21a0*/  STL [R1+0x48], R143 ;  /* 0x0000488f01007387 */ /* 0x0007e80000100800 */
[----:B------:R4:W-:Y:S01]  /*21b0*/  STL [R1+0x4c], R142 ;  /* 0x00004c8e01007387 */ /* 0x0009e20000100800 */
[----:B--2---:R-:W2:Y:S01]  /*21c0*/  LDC R149, c[0x0][0x268] ;  /* 0x00009a00ff957b82 */ /* 0x004ea20000000800 */
[----:B---3--:R-:W-:-:S07]  /*21d0*/  IADD3 R143, P5, R130, R8, RZ ;  /* 0x00000008828f7210 */ /* 0x008fce0007fbe0ff */
[----:B------:R-:W3:Y:S01]  /*21e0*/  LDC R147, c[0x0][0x268] ;  /* 0x00009a00ff937b82 */ /* 0x000ee20000000800 */
[----:B----4-:R-:W-:Y:S01]  /*21f0*/  LEA.HI.X.SX32 R142, R140, R12, 0x1, P3 ;  /* 0x0000000c8c8e7211 */ /* 0x010fe200018f0eff */
[----:B------:R1:W-:Y:S01]  /*2200*/  STL [R1+0x70], R143 ;  /* 0x0000708f01007387 */ /* 0x0003e20000100800 */
[----:B------:R-:W-:-:S03]  /*2210*/  IADD3 R140, P3, R128, R8, RZ ;  /* 0x00000008808c7210 */ /* 0x000fc60007f7e0ff */
[----:B------:R4:W-:Y:S01]  /*2220*/  STL [R1+0x50], R142 ;  /* 0x0000508e01007387 */ /* 0x0009e20000100800 */
[----:B------:R-:W-:Y:S01]  /*2230*/  LEA.HI.X.SX32 R128, R128, R12, 0x1, P3 ;  /* 0x0000000c80807211 */ /* 0x000fe200018f0eff */
[----:B0-----:R-:W-:Y:S02]  /*2240*/  IMAD R152, R154, 0x24, RZ ;  /* 0x000000249a987824 */ /* 0x001fe400078e02ff */
[----:B------:R0:W-:Y:S01]  /*2250*/  STL [R1+0x78], R140 ;  /* 0x0000788c01007387 */ /* 0x0001e20000100800 */
[----:B------:R-:W5:Y:S01]  /*2260*/  LDC R154, c[0x0][0x268] ;  /* 0x00009a00ff9a7b82 */ /* 0x000f620000000800 */
[----:B-1----:R-:W-:Y:S02]  /*2270*/  LEA.HI.X.SX32 R143, R155, R13, 0x1, P2 ;  /* 0x0000000d9b8f7211 */ /* 0x002fe400010f0eff */
[----:B----4-:R-:W-:-:S03]  /*2280*/  IADD3 R142, P2, R126, R8, RZ ;  /* 0x000000087e8e7210 */ /* 0x010fc60007f5e0ff */
[----:B------:R-:W-:Y:S01]  /*2290*/  STL [R1+0x7d8], R143 ;  /* 0x0007d88f01007387 */ /* 0x000fe20000100800 */
[----:B--2---:R-:W-:Y:S01]  /*22a0*/  IMAD R149, R149, 0x27, RZ ;  /* 0x0000002795957824 */ /* 0x004fe200078e02ff */
[----:B------:R-:W1:Y:S01]  /*22b0*/  LDC R155, c[0x0][0x268] ;  /* 0x00009a00ff9b7b82 */ /* 0x000e620000000800 */
[----:B0-----:R-:W-:Y:S01]  /*22c0*/  LEA.HI.X.SX32 R140, R136, R12, 0x1, P1 ;  /* 0x0000000c888c7211 */ /* 0x001fe200008f0eff */
[----:B------:R-:W-:Y:S01]  /*22d0*/  STL [R1+0x80], R142 ;  /* 0x0000808e01007387 */ /* 0x000fe20000100800 */
[----:B------:R-:W-:Y:S01]  /*22e0*/  IADD3 R136, P1, R124, R8, RZ ;  /* 0x000000087c887210 */ /* 0x000fe20007f3e0ff */
[----:B---3--:R-:W-:-:S04]  /*22f0*/  IMAD R147, R147, 0x28, RZ ;  /* 0x0000002893937824 */ /* 0x008fc800078e02ff */
[----:B------:R0:W-:Y:S04]  /*2300*/  STL [R1+0x88], R136 ;  /* 0x0000888801007387 */ /* 0x0001e80000100800 */
[----:B------:R2:W-:Y:S04]  /*2310*/  STL [R1+0x54], R140 ;  /* 0x0000548c01007387 */ /* 0x0005e80000100800 */
[----:B------:R3:W-:Y:S01]  /*2320*/  STL [R1+0x5c], R134 ;  /* 0x00005c8601007387 */ /* 0x0007e20000100800 */
[----:B-----5:R-:W-:Y:S01]  /*2330*/  IMAD R154, R154, 0x26, RZ ;  /* 0x000000269a9a7824 */ /* 0x020fe200078e02ff */
[----:B0-----:R-:W-:-:S02]  /*2340*/  LEA.HI.X.SX32 R136, R132, R12, 0x1, P6 ;  /* 0x0000000c84887211 */ /* 0x001fc400030f0eff */
[----:B------:R-:W-:Y:S02]  /*2350*/  LEA.HI.X.SX32 R132, R130, R12, 0x1, P5 ;  /* 0x0000000c82847211 */ /* 0x000fe400028f0eff */
[-C--:B--2---:R-:W-:Y:S02]  /*2360*/  IADD3 R140, P4, R122, R8.reuse, RZ ;  /* 0x000000087a8c7210 */ /* 0x084fe40007f9e0ff */
[-C--:B------:R-:W-:Y:S01]  /*2370*/  IADD3 R130, P5, R118, R8.reuse, RZ ;  /* 0x0000000876827210 */ /* 0x080fe20007fbe0ff */
[----:B-1----:R-:W-:Y:S01]  /*2380*/  IMAD R151, R155, 0x21, RZ ;  /* 0x000000219b977824 */ /* 0x002fe200078e02ff */
[----:B---3--:R-:W-:Y:S01]  /*2390*/  IADD3 R134, P6, R120, R8, RZ ;  /* 0x0000000878867210 */ /* 0x008fe20007fde0ff */
[----:B------:R-:W-:Y:S01]  /*23a0*/  STL [R1+0x90], R140 ;  /* 0x0000908c01007387 */ /* 0x000fe20000100800 */
[----:B------:R-:W-:Y:S01]  /*23b0*/  LEA.HI.X.SX32 R122, R122, R12, 0x1, P4 ;  /* 0x0000000c7a7a7211 */ /* 0x000fe200020f0eff */
[----:B------:R-:W0:Y:S02]  /*23c0*/  LDC R155, c[0x0][0x268] ;  /* 0x00009a00ff9b7b82 */ /* 0x000e240000000800 */
[----:B------:R-:W-:Y:S04]  /*23d0*/  STL [R1+0x64], R136 ;  /* 0x0000648801007387 */ /* 0x000fe80000100800 */
[----:B------:R-:W-:Y:S04]  /*23e0*/  STL [R1+0x98], R134 ;  /* 0x0000988601007387 */ /* 0x000fe80000100800 */
[----:B------:R1:W-:Y:S04]  /*23f0*/  STL [R1+0x6c], R132 ;  /* 0x00006c8401007387 */ /* 0x0003e80000100800 */
[----:B------:R2:W-:Y:S04]  /*2400*/  STL [R1+0xa0], R130 ;  /* 0x0000a08201007387 */ /* 0x0005e80000100800 */
[----:B------:R3:W-:Y:S01]  /*2410*/  STL [R1+0x74], R128 ;  /* 0x0000748001007387 */ /* 0x0007e20000100800 */
[----:B-1----:R-:W-:-:S02]  /*2420*/  IADD3 R132, P3, R116, R8, RZ ;  /* 0x0000000874847210 */ /* 0x002fc40007f7e0ff */
[----:B--2---:R-:W-:-:S03]  /*2430*/  LEA.HI.X.SX32 R130, R126, R12, 0x1, P2 ;  /* 0x0000000c7e827211 */ /* 0x004fc600010f0eff */
[----:B------:R-:W-:Y:S01]  /*2440*/  STL [R1+0xa8], R132 ;  /* 0x0000a88401007387 */ /* 0x000fe20000100800 */
[----:B------:R-:W-:Y:S01]  /*2450*/  LEA.HI.X.SX32 R126, R124, R12, 0x1, P1 ;  /* 0x0000000c7c7e7211 */ /* 0x000fe200008f0eff */
[----:B0-----:R-:W-:Y:S01]  /*2460*/  IMAD R153, R155, 0x23, RZ ;  /* 0x000000239b997824 */ /* 0x001fe200078e02ff */
[-C--:B---3--:R-:W-:Y:S01]  /*2470*/  IADD3 R128, P2, R114, R8.reuse, RZ ;  /* 0x0000000872807210 */ /* 0x088fe20007f5e0ff */
[----:B------:R-:W-:Y:S01]  /*2480*/  STL [R1+0x7c], R130 ;  /* 0x00007c8201007387 */ /* 0x000fe20000100800 */
[----:B------:R-:W-:Y:S01]  /*2490*/  IADD3 R124, P1, R112, R8, RZ ;  /* 0x00000008707c7210 */ /* 0x000fe20007f3e0ff */
[----:B------:R-:W0:Y:S01]  /*24a0*/  LDC R155, c[0x0][0x268] ;  /* 0x00009a00ff9b7b82 */ /* 0x000e220000000800 */
[----:B------:R-:W-:Y:S01]  /*24b0*/  LEA.HI.X.SX32 R116, R116, R12, 0x1, P3 ;  /* 0x0000000c74747211 */ /* 0x000fe200018f0eff */
[----:B------:R-:W-:Y:S04]  /*24c0*/  STL [R1+0xb0], R128 ;  /* 0x0000b08001007387 */ /* 0x000fe80000100800 */
[----:B------:R1:W-:Y:S04]  /*24d0*/  STL [R1+0x84], R126 ;  /* 0x0000847e01007387 */ /* 0x0003e80000100800 */
[----:B------:R2:W-:Y:S04]  /*24e0*/  STL [R1+0xb8], R124 ;  /* 0x0000b87c01007387 */ /* 0x0005e80000100800 */
[----:B------:R3:W-:Y:S01]  /*24f0*/  STL [R1+0x8c], R122 ;  /* 0x00008c7a01007387 */ /* 0x0007e20000100800 */
[----:B-1----:R-:W-:-:S02]  /*2500*/  IADD3 R126, P4, R110, R8, RZ ;  /* 0x000000086e7e7210 */ /* 0x002fc40007f9e0ff */
[----:B--2---:R-:W-:-:S03]  /*2510*/  LEA.HI.X.SX32 R124, R120, R12, 0x1, P6 ;  /* 0x0000000c787c7211 */ /* 0x004fc600030f0eff */
[----:B------:R-:W-:Y:S01]  /*2520*/  STL [R1+0xc0], R126 ;  /* 0x0000c07e01007387 */ /* 0x000fe20000100800 */
[----:B------:R-:W-:Y:S02]  /*2530*/  LEA.HI.X.SX32 R120, R118, R12, 0x1, P5 ;  /* 0x0000000c76787211 */ /* 0x000fe400028f0eff */
[-C--:B---3--:R-:W-:Y:S01]  /*2540*/  IADD3 R122, P6, R109, R8.reuse, RZ ;  /* 0x000000086d7a7210 */ /* 0x088fe20007fde0ff */
[----:B------:R-:W-:Y:S01]  /*2550*/  STL [R1+0x94], R124 ;  /* 0x0000947c01007387 */ /* 0x000fe20000100800 */
[----:B------:R-:W-:Y:S01]  /*2560*/  IADD3 R118, P5, R108, R8, RZ ;  /* 0x000000086c767210 */ /* 0x000fe20007fbe0ff */
[----:B0-----:R-:W-:Y:S01]  /*2570*/  IMAD R155, R155, 0x25, RZ ;  /* 0x000000259b9b7824 */ /* 0x001fe200078e02ff */
[----:B------:R-:W-:Y:S01]  /*2580*/  LEA.HI.X.SX32 R110, R110, R12, 0x1, P4 ;  /* 0x0000000c6e6e7211 */ /* 0x000fe200020f0eff */
[----:B------:R-:W-:Y:S04]  /*2590*/  STL [R1+0xc8], R122 ;  /* 0x0000c87a01007387 */ /* 0x000fe80000100800 */
[----:B------:R0:W-:Y:S04]  /*25a0*/  STL [R1+0x9c], R120 ;  /* 0x00009c7801007387 */ /* 0x0001e80000100800 */
[----:B------:R1:W-:Y:S04]  /*25b0*/  STL [R1+0xd0], R118 ;  /* 0x0000d07601007387 */ /* 0x0003e80000100800 */
[----:B------:R2:W-:Y:S01]  /*25c0*/  STL [R1+0xa4], R116 ;  /* 0x0000a47401007387 */ /* 0x0005e20000100800 */
[----:B0-----:R-:W-:-:S02]  /*25d0*/  IADD3 R120, P3, R107, R8, RZ ;  /* 0x000000086b787210 */ /* 0x001fc40007f7e0ff */
[----:B-1----:R-:W-:-:S03]  /*25e0*/  LEA.HI.X.SX32 R118, R114, R12, 0x1, P2 ;  /* 0x0000000c72767211 */ /* 0x002fc600010f0eff */
[----:B------:R-:W-:Y:S01]  /*25f0*/  STL [R1+0xd8], R120 ;  /* 0x0000d87801007387 */ /* 0x000fe20000100800 */
[----:B------:R-:W-:Y:S02]  /*2600*/  LEA.HI.X.SX32 R114, R112, R12, 0x1, P1 ;  /* 0x0000000c70727211 */ /* 0x000fe400008f0eff */
[-C--:B--2---:R-:W-:Y:S01]  /*2610*/  IADD3 R116, P2, R106, R8.reuse, RZ ;  /* 0x000000086a747210 */ /* 0x084fe20007f5e0ff */
[----:B------:R-:W-:Y:S01]  /*2620*/  STL [R1+0xac], R118 ;  /* 0x0000ac7601007387 */ /* 0x000fe20000100800 */
[----:B------:R-:W-:Y:S02]  /*2630*/  IADD3 R112, P1, R105, R8, RZ ;  /* 0x0000000869707210 */ /* 0x000fe40007f3e0ff */
        /* <DEDUP_REMOVED lines=130> */
[----:B------:R0:W-:Y:S01]  /*2e60*/  STL [R1+0x160], R80 ;  /* 0x0001605001007387 */ /* 0x0001e20000100800 */
[----:B------:R-:W-:Y:S02]  /*2e70*/  IADD3 R77, P5, R71, R8, RZ ;  /* 0x00000008474d7210 */ /* 0x000fe40007fbe0ff */
[----:B------:R-:W-:Y:S01]  /*2e80*/  LEA.HI.X.SX32 R73, R73, R12, 0x1, P4 ;  /* 0x0000000c49497211 */ /* 0x000fe200020f0eff */
[----:B------:R-:W-:Y:S04]  /*2e90*/  STL [R1+0x76c], R79 ;  /* 0x00076c4f01007387 */ /* 0x000fe80000100800 */
[----:B------:R1:W-:Y:S01]  /*2ea0*/  STL [R1+0x164], R78 ;  /* 0x0001644e01007387 */ /* 0x0003e20000100800 */
[----:B0-----:R-:W-:-:S03]  /*2eb0*/  CS2R R80, SRZ ;  /* 0x0000000000507805 */ /* 0x001fc6000001ff00 */
[----:B------:R0:W-:Y:S04]  /*2ec0*/  STL [R1+0x768], R77 ;  /* 0x0007684d01007387 */ /* 0x0001e80000100800 */
[----:B------:R2:W-:Y:S01]  /*2ed0*/  STL [R1+0x168], R76 ;  /* 0x0001684c01007387 */ /* 0x0005e20000100800 */
[----:B-1----:R-:W-:Y:S02]  /*2ee0*/  IADD3 R78, P3, R70, R8, RZ ;  /* 0x00000008464e7210 */ /* 0x002fe40007f7e0ff */
[----:B0-----:R-:W-:-:S03]  /*2ef0*/  LEA.HI.X.SX32 R77, R75, R12, 0x1, P2 ;  /* 0x0000000c4b4d7211 */ /* 0x001fc600010f0eff */
        /* <DEDUP_REMOVED lines=25> */
[----:B------:R0:W-:Y:S01]  /*3090*/  STL [R1+0x74c], R72 ;  /* 0x00074c4801007387 */ /* 0x0001e20000100800 */
[----:B------:R-:W-:Y:S02]  /*30a0*/  LEA.HI.X.SX32 R69, R68, R12, 0x1, P1 ;  /* 0x0000000c44457211 */ /* 0x000fe400008f0eff */
[-C--:B--2---:R-:W-:Y:S01]  /*30b0*/  IADD3 R70, P2, R63, R8.reuse, RZ ;  /* 0x000000083f467210 */ /* 0x084fe20007f5e0ff */
[----:B------:R-:W-:Y:S01]  /*30c0*/  STL [R1+0x188], R71 ;  /* 0x0001884701007387 */ /* 0x000fe20000100800 */
[----:B------:R-:W-:Y:S02]  /*30d0*/  IADD3 R68, P1, R62, R8, RZ ;  /* 0x000000083e447210 */ /* 0x000fe40007f3e0ff */
[----:B------:R-:W-:Y:S01]  /*30e0*/  LEA.HI.X.SX32 R64, R64, R12, 0x1, P3 ;  /* 0x0000000c40407211 */ /* 0x000fe200018f0eff */
[----:B------:R1:W-:Y:S01]  /*30f0*/  STL [R1+0x748], R70 ;  /* 0x0007484601007387 */ /* 0x0003e20000100800 */
[----:B0-----:R-:W-:-:S03]  /*3100*/  CS2R R72, SRZ ;  /* 0x0000000000487805 */ /* 0x001fc6000001ff00 */
[----:B------:R0:W-:Y:S04]  /*3110*/  STL [R1+0x18c], R69 ;  /* 0x00018c4501007387 */ /* 0x0001e80000100800 */
[----:B------:R2:W-:Y:S01]  /*3120*/  STL [R1+0x744], R68 ;  /* 0x0007444401007387 */ /* 0x0005e20000100800 */
[----:B-1----:R-:W-:-:S03]  /*3130*/  CS2R R70, SRZ ;  /* 0x0000000000467805 */ /* 0x002fc6000001ff00 */
[----:B------:R1:W-:Y:S01]  /*3140*/  STL [R1+0x190], R67 ;  /* 0x0001904301007387 */ /* 0x0003e20000100800 */
[----:B0-----:R-:W-:Y:S02]  /*3150*/  IADD3 R69, P4, R61, R8, RZ ;  /* 0x000000083d457210 */ /* 0x001fe40007f9e0ff */
[----:B--2---:R-:W-:-:S03]  /*3160*/  LEA.HI.X.SX32 R68, R66, R12, 0x1, P6 ;  /* 0x0000000c42447211 */ /* 0x004fc600030f0eff */
[----:B------:R-:W-:Y:S01]  /*3170*/  STL [R1+0x740], R69 ;  /* 0x0007404501007387 */ /* 0x000fe20000100800 */
[----:B------:R-:W-:Y:S02]  /*3180*/  LEA.HI.X.SX32 R66, R65, R12, 0x1, P5 ;  /* 0x0000000c41427211 */ /* 0x000fe400028f0eff */
[-C--:B-1----:R-:W-:Y:S01]  /*3190*/  IADD3 R67, P6, R60, R8.reuse, RZ ;  /* 0x000000083c437210 */ /* 0x082fe20007fde0ff */
        /* <DEDUP_REMOVED lines=192> */
[----:B------:R0:W-:Y:S04]  /*3da0*/  STL [R1+0x688], R22 ;  /* 0x0006881601007387 */ /* 0x0001e80000100800 */
[----:B------:R1:W-:Y:S04]  /*3db0*/  STL [R1+0x24c], R21 ;  /* 0x00024c1501007387 */ /* 0x0003e80000100800 */
[----:B------:R2:W-:Y:S01]  /*3dc0*/  STL [R1+0x684], R20 ;  /* 0x0006841401007387 */ /* 0x0005e20000100800 */
[----:B0-----:R-:W-:-:S03]  /*3dd0*/  CS2R R22, SRZ ;  /* 0x0000000000167805 */ /* 0x001fc6000001ff00 */
[----:B------:R0:W-:Y:S01]  /*3de0*/  STL [R1+0x250], R19 ;  /* 0x0002501301007387 */ /* 0x0001e20000100800 */
[----:B-1----:R-:W-:Y:S02]  /*3df0*/  IADD3 R21, P4, R5, R8, RZ ;  /* 0x0000000805157210 */ /* 0x002fe40007f9e0ff */
[----:B--2---:R-:W-:-:S03]  /*3e00*/  LEA.HI.X.SX32 R20, R18, R12, 0x1, P6 ;  /* 0x0000000c12147211 */ /* 0x004fc600030f0eff */
[----:B------:R-:W-:Y:S01]  /*3e10*/  STL [R1+0x680], R21 ;  /* 0x0006801501007387 */ /* 0x000fe20000100800 */
[----:B------:R-:W-:Y:S02]  /*3e20*/  LEA.HI.X.SX32 R18, R17, R12, 0x1, P5 ;  /* 0x0000000c11127211 */ /* 0x000fe400028f0eff */
[-C--:B0-----:R-:W-:Y:S01]  /*3e30*/  IADD3 R19, P6, R4, R8.reuse, RZ ;  /* 0x0000000804137210 */ /* 0x081fe20007fde0ff */
        /* <DEDUP_REMOVED lines=12> */
[----:B--2---:R-:W-:Y:S01]  /*3f00*/  IADD3 R16, P2, R0, R8, RZ ;  /* 0x0000000800107210 */ /* 0x004fe20007f5e0ff */
        /* <DEDUP_REMOVED lines=13> */
[----:B------:R-:W-:-:S03]  /*3fe0*/  IADD3 R3, P5, R115, R6, RZ ;  /* 0x0000000673037210 */ /* 0x000fc60007fbe0ff */
        /* <DEDUP_REMOVED lines=8> */
[----:B------:R-:W-:Y:S02]  /*4070*/  CS2R R82, SRZ ;  /* 0x0000000000527805 */ /* 0x000fe4000001ff00 */
[-C--:B--2---:R-:W-:Y:S01]  /*4080*/  IADD3 R2, P2, R119, R6.reuse, RZ ;  /* 0x0000000677027210 */ /* 0x084fe20007f5e0ff */
[----:B------:R0:W-:Y:S04]  /*4090*/  STL [R1+0x278], R3 ;  /* 0x0002780301007387 */ /* 0x0001e80000100800 */
[----:B------:R1:W-:Y:S04]  /*40a0*/  STL [R1+0x294], R2 ;  /* 0x0002940201007387 */ /* 0x0003e80000100800 */
[----:B------:R2:W-:Y:S01]  /*40b0*/  STL [R1+0x27c], R0 ;  /* 0x00027c0001007387 */ /* 0x0005e20000100800 */
[----:B0-----:R-:W-:-:S02]  /*40c0*/  IADD3 R3, P1, R121, R6, RZ ;  /* 0x0000000679037210 */ /* 0x001fc40007f3e0ff */
[----:B-1----:R-:W-:-:S03]  /*40d0*/  LEA.HI.X.SX32 R2, R111, R13, 0x1, P4 ;  /* 0x0000000d6f027211 */ /* 0x002fc600020f0eff */
[----:B------:R0:W-:Y:S01]  /*40e0*/  STL [R1+0x29c], R3 ;  /* 0x00029c0301007387 */ /* 0x0001e20000100800 */
[----:B--2---:R-:W-:-:S03]  /*40f0*/  IADD3 R0, P4, R123, R6, RZ ;  /* 0x000000067b007210 */ /* 0x004fc60007f9e0ff */
[----:B------:R1:W-:Y:S04]  /*4100*/  STL [R1+0x280], R2 ;  /* 0x0002800201007387 */ /* 0x0003e80000100800 */
[----:B------:R2:W-:Y:S01]  /*4110*/  STL [R1+0x2a4], R0 ;  /* 0x0002a40001007387 */ /* 0x0005e20000100800 */
[----:B0-----:R-:W-:Y:S02]  /*4120*/  LEA.HI.X.SX32 R3, R113, R13, 0x1, P6 ;  /* 0x0000000d71037211 */ /* 0x001fe400030f0eff */
[----:B-1----:R-:W-:-:S03]  /*4130*/  IADD3 R2, P6, R125, R6, RZ ;  /* 0x000000067d027210 */ /* 0x002fc60007fde0ff */
[----:B------:R0:W-:Y:S01]  /*4140*/  STL [R1+0x284], R3 ;  /* 0x0002840301007387 */ /* 0x0001e20000100800 */
[----:B--2---:R-:W-:-:S03]  /*4150*/  LEA.HI.X.SX32 R0, R115, R13, 0x1, P5 ;  /* 0x0000000d73007211 */ /* 0x004fc600028f0eff */
[----:B------:R1:W-:Y:S04]  /*4160*/  STL [R1+0x2ac], R2 ;  /* 0x0002ac0201007387 */ /* 0x0003e80000100800 */
[----:B------:R2:W-:Y:S01]  /*4170*/  STL [R1+0x288], R0 ;  /* 0x0002880001007387 */ /* 0x0005e20000100800 */
[----:B0-----:R-:W-:Y:S02]  /*4180*/  IADD3 R3, P5, R127, R6, RZ ;  /* 0x000000067f037210 */ /* 0x001fe40007fbe0ff */
        /* <DEDUP_REMOVED lines=79> */
[----:B------:R-:W-:Y:S01]  /*4680*/  STL [R1+0x320], R3 ;  /* 0x0003200301007387 */ /* 0x000fe20000100800 */
[----:B--2---:R-:W-:-:S03]  /*4690*/  LEA.HI.X.SX32 R0, R159, R13, 0x1, P1 ;  /* 0x0000000d9f007211 */ /* 0x004fc600008f0eff */
[----:B------:R0:W-:Y:S04]  /*46a0*/  STL [R1+0x358], R2 ;  /* 0x0003580201007387 */ /* 0x0001e80000100800 */
[----:B------:R1:W-:Y:S01]  /*46b0*/  STL [R1+0x328], R0 ;  /* 0x0003280001007387 */ /* 0x0003e20000100800 */
[----:B0-----:R-:W-:Y:S02]  /*46c0*/  IADD3 R2, P1, R165, R6, RZ ;  /* 0x00000006a5027210 */ /* 0x001fe40007f3e0ff */
[----:B-1----:R-:W-:-:S03]  /*46d0*/  LEA.HI.X.SX32 R0, R160, R13, 0x1, P4 ;  /* 0x0000000da0007211 */ /* 0x002fc600020f0eff */
        /* <DEDUP_REMOVED lines=24> */
[----:B------:R0:W-:Y:S01]  /*4860*/  STL [R1+0x390], R2 ;  /* 0x0003900201007387 */ /* 0x0001e20000100800 */
[----:B------:R-:W1:Y:S03]  /*4870*/  LDC R151, c[0x0][0x268] ;  /* 0x00009a00ff977b82 */ /* 0x000e660000000800 */
[----:B------:R2:W-:Y:S01]  /*4880*/  STL [R1+0x364], R0 ;  /* 0x0003640001007387 */ /* 0x0005e20000100800 */
[----:B0-----:R-:W-:Y:S02]  /*4890*/  IADD3 R2, P4, R149, R6, RZ ;  /* 0x0000000695027210 */ /* 0x001fe40007f9e0ff */
[----:B--2---:R-:W-:-:S03]  /*48a0*/  LEA.HI.X.SX32 R0, R150, R13, 0x1, P6 ;  /* 0x0000000d96007211 */ /* 0x004fc600030f0eff */
[----:B------:R0:W-:Y:S01]  /*48b0*/  STL [R1+0x398], R2 ;  /* 0x0003980201007387 */ /* 0x0001e20000100800 */
[----:B------:R-:W2:Y:S03]  /*48c0*/  LDC R150, c[0x0][0x268] ;  /* 0x00009a00ff967b82 */ /* 0x000ea60000000800 */
[----:B------:R3:W-:Y:S01]  /*48d0*/  STL [R1+0x36c], R0 ;  /* 0x00036c0001007387 */ /* 0x0007e20000100800 */
[----:B0-----:R-:W-:Y:S01]  /*48e0*/  IADD3 R2, P6, R147, R6, RZ ;  /* 0x0000000693027210 */ /* 0x001fe20007fde0ff */
[----:B-1----:R-:W-:Y:S01]  /*48f0*/  IMAD R151, R151, 0x29, RZ ;  /* 0x0000002997977824 */ /* 0x002fe200078e02ff */
[----:B---3--:R-:W-:-:S03]  /*4900*/  LEA.HI.X.SX32 R0, R153, R13, 0x1, P5 ;  /* 0x0000000d99007211 */ /* 0x008fc600028f0eff */
[----:B------:R0:W-:Y:S01]  /*4910*/  STL [R1+0x3a0], R2 ;  /* 0x0003a00201007387 */ /* 0x0001e20000100800 */
[----:B------:R-:W1:Y:S03]  /*4920*/  LDC R153, c[0x0][0x268] ;  /* 0x00009a00ff997b82 */ /* 0x000e660000000800 */
[----:B------:R3:W-:Y:S01]  /*4930*/  STL [R1+0x374], R0 ;  /* 0x0003740001007387 */ /* 0x0007e20000100800 */
[----:B0-----:R-:W-:Y:S01]  /*4940*/  IADD3 R2, P5, R151, R6, RZ ;  /* 0x0000000697027210 */ /* 0x001fe20007fbe0ff */
[----:B--2---:R-:W-:Y:S01]  /*4950*/  IMAD R150, R150, 0x2a, RZ ;  /* 0x0000002a96967824 */ /* 0x004fe200078e02ff */
[----:B---3--:R-:W-:-:S03]  /*4960*/  LEA.HI.X.SX32 R0, R152, R13, 0x1, P3 ;  /* 0x0000000d98007211 */ /* 0x008fc600018f0eff */
        /* <DEDUP_REMOVED lines=130> */
[----:B--2---:R-:W-:Y:S01]  /*5190*/  IMAD.SHL.U32 R147, R147, 0x40, RZ ;  /* 0x0000004093937824 */ /* 0x004fe200078e00ff */
        /* <DEDUP_REMOVED lines=325> */
[----:B------:R0:W-:Y:S04]  /*65f0*/  STL [R1+0x608], R2 ;  /* 0x0006080201007387 */ /* 0x0001e80000100800 */
[----:B------:R2:W-:Y:S01]  /*6600*/  STL [R1+0x5dc], R0 ;  /* 0x0005dc0001007387 */ /* 0x0005e20000100800 */
[----:B-1----:R-:W-:Y:S01]  /*6610*/  IMAD R145, R149, 0x77, RZ ;  /* 0x0000007795917824 */ /* 0x002fe200078e02ff */
[----:B0-----:R-:W-:Y:S01]  /*6620*/  IADD3 R2, P6, R154, R6, RZ ;  /* 0x000000069a027210 */ /* 0x001fe20007fde0ff */
[----:B------:R-:W0:Y:S01]  /*6630*/  LDC R149, c[0x0][0x268] ;  /* 0x00009a00ff957b82 */ /* 0x000e220000000800 */
[----:B--2---:R-:W-:-:S03]  /*6640*/  LEA.HI.X.SX32 R0, R151, R13, 0x1, P5 ;  /* 0x0000000d97007211 */ /* 0x004fc600028f0eff */
[----:B------:R1:W-:Y:S04]  /*6650*/  STL [R1+0x610], R2 ;  /* 0x0006100201007387 */ /* 0x0003e80000100800 */
[----:B------:R-:W2:Y:S01]  /*6660*/  LDC R151, c[0x0][0x268] ;  /* 0x00009a00ff977b82 */ /* 0x000ea20000000800 */
[----:B------:R3:W-:Y:S01]  /*6670*/  STL [R1+0x5e4], R0 ;  /* 0x0005e40001007387 */ /* 0x0007e20000100800 */
[----:B-1----:R-:W-:Y:S02]  /*6680*/  IADD3 R2, P5, R145, R6, RZ ;  /* 0x0000000691027210 */ /* 0x002fe40007fbe0ff */
[----:B---3--:R-:W-:-:S03]  /*6690*/  LEA.HI.X.SX32 R0, R150, R13, 0x1, P3 ;  /* 0x0000000d96007211 */ /* 0x008fc600018f0eff */
[----:B------:R1:W-:Y:S01]  /*66a0*/  STL [R1+0x618], R2 ;  /* 0x0006180201007387 */ /* 0x0003e20000100800 */
[----:B0-----:R-:W-:-:S03]  /*66b0*/  IMAD R147, R149, 0x78, RZ ;  /* 0x0000007895937824 */ /* 0x001fc600078e02ff */
[----:B------:R0:W-:Y:S02]  /*66c0*/  STL [R1+0x5ec], R0 ;  /* 0x0005ec0001007387 */ /* 0x0001e40000100800 */
[----:B-1----:R-:W-:Y:S01]  /*66d0*/  IADD3 R2, P3, R147, R6, RZ ;  /* 0x0000000693027210 */ /* 0x002fe20007f7e0ff */
[----:B--2---:R-:W-:Y:S02]  /*66e0*/  IMAD R149, R151, 0x79, RZ ;  /* 0x0000007997957824 */ /* 0x004fe400078e02ff */
[----:B------:R-:W1:Y:S01]  /*66f0*/  LDC R151, c[0x0][0x268] ;  /* 0x00009a00ff977b82 */ /* 0x000e620000000800 */
[-C--:B0-----:R-:W-:Y:S01]  /*6700*/  LEA.HI.X.SX32 R0, R153, R13.reuse, 0x1, P2 ;  /* 0x0000000d99007211 */ /* 0x081fe200010f0eff */
[----:B------:R0:W-:Y:S01]  /*6710*/  STL [R1+0x620], R2 ;  /* 0x0006200201007387 */ /* 0x0001e20000100800 */
[----:B------:R-:W-:-:S03]  /*6720*/  LEA.HI.X.SX32 R3, R147, R13, 0x1, P3 ;  /* 0x0000000d93037211 */ /* 0x000fc600018f0eff */
[----:B------:R2:W-:Y:S02]  /*6730*/  STL [R1+0x5f4], R0 ;  /* 0x0005f40001007387 */ /* 0x0005e40000100800 */
[----:B------:R-:W3:Y:S01]  /*6740*/  LDC R153, c[0x0][0x268] ;  /* 0x00009a00ff997b82 */ /* 0x000ee20000000800 */
[----:B0-----:R-:W-:Y:S02]  /*6750*/  IADD3 R2, P2, R149, R6, RZ ;  /* 0x0000000695027210 */ /* 0x001fe40007f5e0ff */
[----:B--2---:R-:W-:-:S03]  /*6760*/  LEA.HI.X.SX32 R0, R152, R13, 0x1, P1 ;  /* 0x0000000d98007211 */ /* 0x004fc600008f0eff */
[----:B------:R0:W-:Y:S04]  /*6770*/  STL [R1+0x628], R2 ;  /* 0x0006280201007387 */ /* 0x0001e80000100800 */
[----:B------:R2:W-:Y:S01]  /*6780*/  STL [R1+0x5fc], R0 ;  /* 0x0005fc0001007387 */ /* 0x0005e20000100800 */
[----:B-1----:R-:W-:-:S05]  /*6790*/  IMAD R150, R151, 0x7a, RZ ;  /* 0x0000007a97967824 */ /* 0x002fca00078e02ff */
[-C--:B0-----:R-:W-:Y:S02]  /*67a0*/  IADD3 R2, P1, R150, R6.reuse, RZ ;  /* 0x0000000696027210 */ /* 0x081fe40007f3e0ff */
[----:B--2---:R-:W-:Y:S01]  /*67b0*/  LEA.HI.X.SX32 R0, R155, R13, 0x1, P4 ;  /* 0x0000000d9b007211 */ /* 0x004fe200020f0eff */
[----:B---3--:R-:W-:Y:S01]  /*67c0*/  IMAD R151, R153, 0x7b, RZ ;  /* 0x0000007b99977824 */ /* 0x008fe200078e02ff */
[----:B------:R-:W0:Y:S01]  /*67d0*/  LDC R155, c[0x0][0x268] ;  /* 0x00009a00ff9b7b82 */ /* 0x000e220000000800 */
[----:B------:R1:W-:Y:S04]  /*67e0*/  STL [R1+0x630], R2 ;  /* 0x0006300201007387 */ /* 0x0003e80000100800 */
[----:B------:R2:W-:Y:S03]  /*67f0*/  STL [R1+0x604], R0 ;  /* 0x0006040001007387 */ /* 0x0005e60000100800 */
[----:B------:R-:W3:Y:S01]  /*6800*/  LDC R153, c[0x0][0x268] ;  /* 0x00009a00ff997b82 */ /* 0x000ee20000000800 */
[----:B-1----:R-:W-:-:S02]  /*6810*/  IADD3 R2, P4, R151, R6, RZ ;  /* 0x0000000697027210 */ /* 0x002fc40007f9e0ff */
[----:B--2---:R-:W-:-:S03]  /*6820*/  LEA.HI.X.SX32 R0, R154, R13, 0x1, P6 ;  /* 0x0000000d9a007211 */ /* 0x004fc600030f0eff */
[----:B------:R1:W-:Y:S02]  /*6830*/  STL [R1+0x638], R2 ;  /* 0x0006380201007387 */ /* 0x0003e40000100800 */
[----:B------:R-:W2:Y:S02]  /*6840*/  LDC R154, c[0x0][0x268] ;  /* 0x00009a00ff9a7b82 */ /* 0x000ea40000000800 */
[----:B------:R4:W-:Y:S01]  /*6850*/  STL [R1+0x60c], R0 ;  /* 0x00060c0001007387 */ /* 0x0009e20000100800 */
[----:B-1----:R-:W-:Y:S01]  /*6860*/  LEA.HI.X.SX32 R2, R145, R13, 0x1, P5 ;  /* 0x0000000d91027211 */ /* 0x002fe200028f0eff */
[----:B---3--:R-:W-:Y:S02]  /*6870*/  IMAD R152, R153, 0x7c, RZ ;  /* 0x0000007c99987824 */ /* 0x008fe400078e02ff */
[----:B0-----:R-:W-:Y:S02]  /*6880*/  IMAD R153, R155, 0x7d, RZ ;  /* 0x0000007d9b997824 */ /* 0x001fe400078e02ff */
[----:B------:R-:W0:Y:S01]  /*6890*/  LDC R155, c[0x0][0x268] ;  /* 0x00009a00ff9b7b82 */ /* 0x000e220000000800 */
[----:B----4-:R-:W-:Y:S01]  /*68a0*/  IADD3 R0, P6, R152, R6, RZ ;  /* 0x0000000698007210 */ /* 0x010fe20007fde0ff */
[----:B--2---:R-:W-:-:S04]  /*68b0*/  IMAD R154, R154, 0x7e, RZ ;  /* 0x0000007e9a9a7824 */ /* 0x004fc800078e02ff */
[----:B------:R1:W-:Y:S04]  /*68c0*/  STL [R1+0x640], R0 ;  /* 0x0006400001007387 */ /* 0x0003e80000100800 */
[----:B------:R2:W-:Y:S01]  /*68d0*/  STL [R1+0x614], R2 ;  /* 0x0006140201007387 */ /* 0x0005e20000100800 */
[-C--:B-1----:R-:W-:Y:S02]  /*68e0*/  IADD3 R0, P5, R153, R6.reuse, RZ ;  /* 0x0000000699007210 */ /* 0x082fe40007fbe0ff */
[----:B--2---:R-:W-:-:S03]  /*68f0*/  IADD3 R2, P3, R154, R6, RZ ;  /* 0x000000069a027210 */ /* 0x004fc60007f7e0ff */
[----:B------:R1:W-:Y:S01]  /*6900*/  STL [R1+0x648], R0 ;  /* 0x0006480001007387 */ /* 0x0003e20000100800 */
[----:B0-----:R-:W-:-:S03]  /*6910*/  IMAD R155, R155, 0x7f, RZ ;  /* 0x0000007f9b9b7824 */ /* 0x001fc600078e02ff */
[----:B------:R0:W-:Y:S04]  /*6920*/  STL [R1+0x61c], R3 ;  /* 0x00061c0301007387 */ /* 0x0001e80000100800 */
[----:B------:R2:W-:Y:S01]  /*6930*/  STL [R1+0x650], R2 ;  /* 0x0006500201007387 */ /* 0x0005e20000100800 */
[----:B-1----:R-:W-:Y:S02]  /*6940*/  LEA.HI.X.SX32 R0, R149, R13, 0x1, P2 ;  /* 0x0000000d95007211 */ /* 0x002fe400010f0eff */
[----:B0-----:R-:W-:-:S03]  /*6950*/  IADD3 R3, P2, R155, R6, RZ ;  /* 0x000000069b037210 */ /* 0x001fc60007f5e0ff */
[----:B------:R0:W-:Y:S01]  /*6960*/  STL [R1+0x624], R0 ;  /* 0x0006240001007387 */ /* 0x0001e20000100800 */
[----:B--2---:R-:W-:-:S03]  /*6970*/  LEA.HI.X.SX32 R2, R150, R13, 0x1, P1 ;  /* 0x0000000d96027211 */ /* 0x004fc600008f0eff */
[----:B------:R1:W-:Y:S04]  /*6980*/  STL [R1+0x658], R3 ;  /* 0x0006580301007387 */ /* 0x0003e80000100800 */
[----:B------:R2:W-:Y:S01]  /*6990*/  STL [R1+0x62c], R2 ;  /* 0x00062c0201007387 */ /* 0x0005e20000100800 */
[-C--:B0-----:R-:W-:Y:S02]  /*69a0*/  LEA.HI.X.SX32 R0, R151, R13.reuse, 0x1, P4 ;  /* 0x0000000d97007211 */ /* 0x081fe400020f0eff */
[----:B-1----:R-:W-:-:S03]  /*69b0*/  LEA.HI.X.SX32 R3, R152, R13, 0x1, P6 ;  /* 0x0000000d98037211 */ /* 0x002fc600030f0eff */
[----:B------:R0:W-:Y:S01]  /*69c0*/  STL [R1+0x634], R0 ;  /* 0x0006340001007387 */ /* 0x0001e20000100800 */
[----:B--2---:R-:W-:-:S03]  /*69d0*/  LEA.HI.X.SX32 R2, R153, R13, 0x1, P5 ;  /* 0x0000000d99027211 */ /* 0x004fc600028f0eff */
[----:B------:R1:W-:Y:S04]  /*69e0*/  STL [R1+0x63c], R3 ;  /* 0x00063c0301007387 */ /* 0x0003e80000100800 */
[----:B------:R2:W-:Y:S01]  /*69f0*/  STL [R1+0x644], R2 ;  /* 0x0006440201007387 */ /* 0x0005e20000100800 */
[-C--:B0-----:R-:W-:Y:S02]  /*6a00*/  LEA.HI.X.SX32 R0, R154, R13.reuse, 0x1, P3 ;  /* 0x0000000d9a007211 */ /* 0x081fe400018f0eff */
[----:B-1----:R-:W-:-:S03]  /*6a10*/  LEA.HI.X.SX32 R3, R155, R13, 0x1, P2 ;  /* 0x0000000d9b037211 */ /* 0x002fc600010f0eff */
[----:B------:R0:W-:Y:S01]  /*6a20*/  STL [R1+0x64c], R0 ;  /* 0x00064c0001007387 */ /* 0x0001e20000100800 */
[----:B--2---:R-:W-:-:S03]  /*6a30*/  IMAD.MOV.U32 R2, RZ, RZ, 0x3f800000 ;  /* 0x3f800000ff027424 */ /* 0x004fc600078e00ff */
[----:B------:R1:W-:Y:S04]  /*6a40*/  STL [R1+0x654], R3 ;  /* 0x0006540301007387 */ /* 0x0003e80000100800 */
[----:B------:R1:W-:Y:S01]  /*6a50*/  STL [R1+0x18], R2 ;  /* 0x0000180201007387 */ /* 0x0003e20000100800 */
[----:B0-----:R-:W-:-:S05]  /*6a60*/  IMAD.MOV.U32 R0, RZ, RZ, 0x3f800000 ;  /* 0x3f800000ff007424 */ /* 0x001fca00078e00ff */
[----:B------:R1:W-:Y:S02]  /*6a70*/  STL [R1+0x14], R0 ;  /* 0x0000140001007387 */ /* 0x0003e40000100800 */
.L_x_1:
[----:B------:R-:W2:Y:S04]  /*6a80*/  LDL R5, [R1+0x58] ;  /* 0x0000580001057983 */ /* 0x000ea80000100800 */
[----:B------:R-:W3:Y:S04]  /*6a90*/  LDL R16, [R1+0x54] ;  /* 0x0000540001107983 */ /* 0x000ee80000100800 */
[----:B------:R-:W4:Y:S04]  /*6aa0*/  LDL R4, [R1+0x60] ;  /* 0x0000600001047983 */ /* 0x000f280000100800 */
[----:B------:R-:W4:Y:S04]  /*6ab0*/  LDL R18, [R1+0x68] ;  /* 0x0000680001127983 */ /* 0x000f280000100800 */
[----:B------:R-:W4:Y:S04]  /*6ac0*/  LDL R24, [R1+0x5c] ;  /* 0x00005c0001187983 */ /* 0x000f280000100800 */
[----:B------:R-:W4:Y:S04]  /*6ad0*/  LDL R33, [R1+0x70] ;  /* 0x0000700001217983 */ /* 0x000f280000100800 */
[----:B-1----:R-:W4:Y:S04]  /*6ae0*/  LDL R0, [R1+0x64] ;  /* 0x0000640001007983 */ /* 0x002f280000100800 */
[----:B------:R-:W4:Y:S04]  /*6af0*/  LDL R25, [R1+0x78] ;  /* 0x0000780001197983 */ /* 0x000f280000100800 */
[----:B------:R-:W4:Y:S04]  /*6b00*/  LDL R32, [R1+0x6c] ;  /* 0x00006c0001207983 */ /* 0x000f280000100800 */
[----:B------:R-:W4:Y:S04]  /*6b10*/  LDL R27, [R1+0x80] ;  /* 0x00008000011b7983 */ /* 0x000f280000100800 */
[----:B------:R-:W4:Y:S04]  /*6b20*/  LDL R26, [R1+0x74] ;  /* 0x00007400011a7983 */ /* 0x000f280000100800 */
[----:B------:R-:W4:Y:S04]  /*6b30*/  LDL R35, [R1+0x88] ;  /* 0x0000880001237983 */ /* 0x000f280000100800 */
[----:B------:R-:W4:Y:S01]  /*6b40*/  LDL R34, [R1+0x7c] ;  /* 0x00007c0001227983 */ /* 0x000f220000100800 */
[----:B------:R-:W-:-:S02]  /*6b50*/  USHF.R.S32.HI UR8, URZ, 0x1f, UR4 ;  /* 0x0000001f3f087899 */ /* 0x000fc40008011404 */
[C---:B-----5:R-:W-:Y:S01]  /*6b60*/  IADD3 RZ, P1, R8.reuse, UR4, RZ ;  /* 0x0000000408ff7c10 */ /* 0x060fe2000ff3e0ff */
[----:B------:R-:W-:Y:S01]  /*6b70*/  USHF.R.S32.HI UR9, URZ, 0x1f, UR4 ;  /* 0x0000001f3f097899 */ /* 0x000fe20008011404 */
[----:B------:R-:W-:Y:S01]  /*6b80*/  STL [R1+0x864], R44 ;  /* 0x0008642c01007387 */ /* 0x000fe20000100800 */
[----:B------:R-:W-:Y:S01]  /*6b90*/  VIADD R2, R8, UR4 ;  /* 0x0000000408027c36 */ /* 0x000fe20008000000 */
[----:B------:R-:W0:Y:S02]  /*6ba0*/  LDC R102, c[0x0][0x254] ;  /* 0x00009500ff667b82 */ /* 0x000e240000000800 */
[----:B------:R-:W-:Y:S04]  /*6bb0*/  STL [R1+0x860], R45 ;  /* 0x0008602d01007387 */ /* 0x000fe80000100800 */
        /* <DEDUP_REMOVED lines=9> */
[----:B------:R1:W-:Y:S04]  /*6c50*/  STL [R1+0x838], R31 ;  /* 0x0008381f01007387 */ /* 0x0003e80000100800 */
[----:B------:R0:W-:Y:S04]  /*6c60*/  STL [R1+0x834], R20 ;  /* 0x0008341401007387 */ /* 0x0001e80000100800 */
        /* <DEDUP_REMOVED lines=12> */
[----:B------:R-:W-:Y:S01]  /*6d30*/  STL [R1+0x800], R53 ;  /* 0x0008003501007387 */ /* 0x000fe20000100800 */
[----:B------:R-:W-:-:S03]  /*6d40*/  IADD3.X R3, R12, UR8, RZ, P1, !PT ;  /* 0x000000080c037c10 */ /* 0x000fc60008ffe4ff */
[----:B------:R-:W-:Y:S04]  /*6d50*/  STL [R1+0x7fc], R72 ;  /* 0x0007fc4801007387 */ /* 0x000fe80000100800 */
[----:B------:R-:W-:Y:S04]  /*6d60*/  STL [R1+0x7f8], R73 ;  /* 0x0007f84901007387 */ /* 0x000fe80000100800 */
[----:B------:R0:W-:Y:S04]  /*6d70*/  STL [R1+0x7f4], R54 ;  /* 0x0007f43601007387 */ /* 0x0001e80000100800 */
[----:B------:R0:W-:Y:S04]  /*6d80*/  STL [R1+0x7f0], R55 ;  /* 0x0007f03701007387 */ /* 0x0001e80000100800 */
[----:B------:R-:W-:Y:S04]  /*6d90*/  STL [R1+0x7ec], R74 ;  /* 0x0007ec4a01007387 */ /* 0x000fe80000100800 */
[----:B------:R-:W-:Y:S04]  /*6da0*/  STL [R1+0x7e8], R75 ;  /* 0x0007e84b01007387 */ /* 0x000fe80000100800 */
[----:B------:R-:W4:Y:S04]  /*6db0*/  LDL R19, [R1+0x90] ;  /* 0x0000900001137983 */ /* 0x000f280000100800 */
[----:B------:R-:W4:Y:S04]  /*6dc0*/  LDL R17, [R1+0x84] ;  /* 0x0000840001117983 */ /* 0x000f280000100800 */
[----:B-1----:R1:W4:Y:S04]  /*6dd0*/  LDG.E.U8 R31, desc[UR12][R2.64] ;  /* 0x0000000c021f7981 */ /* 0x002328000c1e1100 */
[----:B0-----:R-:W4:Y:S04]  /*6de0*/  LDL R20, [R1+0xc0] ;  /* 0x0000c00001147983 */ /* 0x001f280000100800 */
[----:B------:R-:W4:Y:S04]  /*6df0*/  LDL R38, [R1+0x170] ;  /* 0x0001700001267983 */ /* 0x000f280000100800 */
        /* <DEDUP_REMOVED lines=19> */
[----:B------:R-:W4:Y:S01]  /*6f30*/  LDL R53, [R1+0x6a8] ;  /* 0x0006a80001357983 */ /* 0x000f220000100800 */
[----:B--2---:R-:W-:-:S04]  /*6f40*/  IADD3 R14, P2, R5, UR4, RZ ;  /* 0x00000004050e7c10 */ /* 0x004fc8000ff5e0ff */
[----:B---3--:R-:W-:Y:S02]  /*6f50*/  IADD3.X R15, R16, UR9, RZ, P2, !PT ;  /* 0x00000009100f7c10 */ /* 0x008fe400097fe4ff */
[----:B------:R-:W2:Y:S01]  /*6f60*/  LDL R16, [R1+0x98] ;  /* 0x0000980001107983 */ /* 0x000ea20000100800 */
[----:B----4-:R-:W-:-:S03]  /*6f70*/  IADD3 R4, P1, R4, UR4, RZ ;  /* 0x0000000404047c10 */ /* 0x010fc6000ff3e0ff */
[----:B------:R0:W3:Y:S01]  /*6f80*/  LDG.E.U8 R22, desc[UR12][R14.64] ;  /* 0x0000000c0e167981 */ /* 0x0000e2000c1e1100 */
[----:B-1----:R-:W-:-:S03]  /*6f90*/  IADD3 R2, P2, R18, UR4, RZ ;  /* 0x0000000412027c10 */ /* 0x002fc6000ff5e0ff */
[----:B------:R-:W4:Y:S01]  /*6fa0*/  LDL R18, [R1+0x8c] ;  /* 0x00008c0001127983 */ /* 0x000f220000100800 */
[----:B------:R-:W-:-:S03]  /*6fb0*/  IADD3.X R5, R24, UR9, RZ, P1, !PT ;  /* 0x0000000918057c10 */ /* 0x000fc60008ffe4ff */
[----:B------:R-:W3:Y:S01]  /*6fc0*/  LDL R24, [R1+0xa0] ;  /* 0x0000a00001187983 */ /* 0x000ee20000100800 */
[----:B0-----:R-:W-:-:S03]  /*6fd0*/  IADD3 R14, P1, R33, UR4, RZ ;  /* 0x00000004210e7c10 */ /* 0x001fc6000ff3e0ff */
[----:B------:R-:W3:Y:S01]  /*6fe0*/  LDL R33, [R1+0x94] ;  /* 0x0000940001217983 */ /* 0x000ee20000100800 */
[----:B------:R-:W-:-:S03]  /*6ff0*/  IADD3.X R3, R0, UR9, RZ, P2, !PT ;  /* 0x0000000900037c10 */ /* 0x000fc600097fe4ff */
[----:B------:R-:W3:Y:S04]  /*7000*/  LDL R0, [R1+0xa8] ;  /* 0x0000a80001007983 */ /* 0x000ee80000100800 */
[----:B------:R0:W3:Y:S01]  /*7010*/  LDG.E.U8 R21, desc[UR12][R4.64] ;  /* 0x0000000c04157981 */ /* 0x0000e2000c1e1100 */
[----:B------:R-:W-:-:S03]  /*7020*/  IADD3.X R15, R32, UR9, RZ, P1, !PT ;  /* 0x00000009200f7c10 */ /* 0x000fc60008ffe4ff */
[----:B------:R-:W3:Y:S04]  /*7030*/  LDL R32, [R1+0xb0] ;  /* 0x0000b00001207983 */ /* 0x000ee80000100800 */
[----:B------:R-:W3:Y:S01]  /*7040*/  LDG.E.U8 R29, desc[UR12][R14.64] ;  /* 0x0000000c0e1d7981 */ /* 0x000ee2000c1e1100 */
[----:B0-----:R-:W-:-:S03]  /*7050*/  IADD3 R4, P2, R25, UR4, RZ ;  /* 0x0000000419047c10 */ /* 0x001fc6000ff5e0ff */
[----:B------:R-:W3:Y:S04]  /*7060*/  LDL R25, [R1+0x9c] ;  /* 0x00009c0001197983 */ /* 0x000ee80000100800 */
[----:B------:R0:W3:Y:S04]  /*7070*/  LDG.E.U8 R30, desc[UR12][R2.64] ;  /* 0x0000000c021e7981 */ /* 0x0000e8000c1e1100 */
[----:B------:R-:W3:Y:S01]  /*7080*/  LDL R14, [R1+0xac] ;  /* 0x0000ac00010e7983 */ /* 0x000ee20000100800 */
[----:B------:R-:W-:-:S03]  /*7090*/  IADD3.X R5, R26, UR9, RZ, P2, !PT ;  /* 0x000000091a057c10 */ /* 0x000fc600097fe4ff */
[----:B------:R-:W3:Y:S01]  /*70a0*/  LDL R15, [R1+0xd8] ;  /* 0x0000d800010f7983 */ /* 0x000ee20000100800 */
[----:B0-----:R-:W-:-:S03]  /*70b0*/  IADD3 R2, P1, R27, UR4, RZ ;  /* 0x000000041b027c10 */ /* 0x001fc6000ff3e0ff */
[----:B------:R-:W3:Y:S01]  /*70c0*/  LDL R27, [R1+0xa4] ;  /* 0x0000a400011b7983 */ /* 0x000ee20000100800 */
[----:B------:R-:W-:Y:S02]  /*70d0*/  IADD3 R164, P2, R35, UR4, RZ ;  /* 0x0000000423a47c10 */ /* 0x000fe4000ff5e0ff */
[----:B------:R-:W-:Y:S01]  /*70e0*/  IADD3.X R3, R34, UR9, RZ, P1, !PT ;  /* 0x0000000922037c10 */ /* 0x000fe20008ffe4ff */
[----:B------:R-:W3:Y:S04]  /*70f0*/  LDL R26, [R1+0xb8] ;  /* 0x0000b800011a7983 */ /* 0x000ee80000100800 */
[----:B------:R0:W3:Y:S04]  /*7100*/  LDG.E.U8 R28, desc[UR12][R4.64] ;  /* 0x0000000c041c7981 */ /* 0x0000e8000c1e1100 */
[----:B------:R2:W3:Y:S04]  /*7110*/  LDG.E.U8 R23, desc[UR12][R2.64] ;  /* 0x0000000c02177981 */ /* 0x0004e8000c1e1100 */
[----:B------:R-:W3:Y:S01]  /*7120*/  LDL R34, [R1+0x780] ;  /* 0x0007800001227983 */ /* 0x000ee20000100800 */
[----:B0-----:R-:W-:-:S03]  /*7130*/  IADD3 R4, P1, R19, UR4, RZ ;  /* 0x0000000413047c10 */ /* 0x001fc6000ff3e0ff */
[----:B------:R-:W3:Y:S01]  /*7140*/  LDL R19, [R1+0xb4] ;  /* 0x0000b40001137983 */ /* 0x000ee20000100800 */
[----:B------:R-:W-:-:S03]  /*7150*/  IADD3.X R165, R17, UR9, RZ, P2, !PT ;  /* 0x0000000911a57c10 */ /* 0x000fc600097fe4ff */
[----:B------:R-:W3:Y:S01]  /*7160*/  LDL R17, [R1+0xc8] ;  /* 0x0000c80001117983 */ /* 0x000ee20000100800 */
[----:B------:R-:W-:-:S03]  /*7170*/  IMAD.SHL.U32 R103, R102, 0x4, RZ ;  /* 0x0000000466677824 */ /* 0x000fc600078e00ff */
[----:B------:R-:W3:Y:S01]  /*7180*/  LDG.E.U8 R164, desc[UR12][R164.64] ;  /* 0x0000000ca4a47981 */ /* 0x000ee2000c1e1100 */
[----:B--2---:R-:W-:-:S03]  /*7190*/  IADD3 R2, P2, R16, UR4, RZ ;  /* 0x0000000410027c10 */ /* 0x004fc6000ff5e0ff */
[----:B------:R-:W2:Y:S01]  /*71a0*/  LDL R16, [R1+0xbc] ;  /* 0x0000bc0001107983 */ /* 0x000ea20000100800 */
[----:B----4-:R-:W-:-:S03]  /*71b0*/  IADD3.X R5, R18, UR9, RZ, P1, !PT ;  /* 0x0000000912057c10 */ /* 0x010fc60008ffe4ff */
[----:B------:R-:W4:Y:S01]  /*71c0*/  LDL R18, [R1+0xd0] ;  /* 0x0000d00001127983 */ /* 0x000f220000100800 */
[----:B---3--:R-:W-:-:S03]  /*71d0*/  IADD3 R160, P1, R24, UR4, RZ ;  /* 0x0000000418a07c10 */ /* 0x008fc6000ff3e0ff */
[----:B------:R-:W3:Y:S01]  /*71e0*/  LDL R24, [R1+0xc4] ;  /* 0x0000c40001187983 */ /* 0x000ee20000100800 */
[----:B------:R-:W-:-:S03]  /*71f0*/  IADD3.X R3, R33, UR9, RZ, P2, !PT ;  /* 0x0000000921037c10 */ /* 0x000fc600097fe4ff */
[----:B------:R-:W3:Y:S01]  /*7200*/  LDG.E.U8 R163, desc[UR12][R4.64] ;  /* 0x0000000c04a37981 */ /* 0x000ee2000c1e1100 */
[----:B------:R-:W-:-:S03]  /*7210*/  IADD3 R158, P2, R0, UR4, RZ ;  /* 0x00000004009e7c10 */ /* 0x000fc6000ff5e0ff */
[----:B------:R-:W3:Y:S04]  /*7220*/  LDL R0, [R1+0xcc] ;  /* 0x0000cc0001007983 */ /* 0x000ee80000100800 */
[----:B------:R0:W3:Y:S04]  /*7230*/  LDG.E.U8 R162, desc[UR12][R2.64] ;  /* 0x0000000c02a27981 */ /* 0x0000e8000c1e1100 */
[----:B------:R-:W3:Y:S04]  /*7240*/  LDL R5, [R1+0xe8] ;  /* 0x0000e80001057983 */ /* 0x000ee80000100800 */
[----:B------:R-:W3:Y:S01]  /*7250*/  LDL R4, [R1+0xdc] ;  /* 0x0000dc0001047983 */ /* 0x000ee20000100800 */
[----:B------:R-:W-:-:S03]  /*7260*/  IADD3.X R161, R25, UR9, RZ, P1, !PT ;  /* 0x0000000919a17c10 */ /* 0x000fc60008ffe4ff */
[----:B------:R-:W3:Y:S01]  /*7270*/  LDL R25, [R1+0xe0] ;  /* 0x0000e00001197983 */ /* 0x000ee20000100800 */
[----:B------:R-:W-:-:S03]  /*7280*/  IADD3 R156, P1, R32, UR4, RZ ;  /* 0x00000004209c7c10 */ /* 0x000fc6000ff3e0ff */
        /* <DEDUP_REMOVED lines=8> */
[----:B------:R-:W3:Y:S04]  /*7310*/  LDL R27, [R1+0x784] ;  /* 0x00078400011b7983 */ /* 0x000ee80000100800 */
[----:B------:R-:W3:Y:S04]  /*7320*/  LDL R26, [R1+0x158] ;  /* 0x00015800011a7983 */ /* 0x000ee80000100800 */
[----:B------:R-:W3:Y:S04]  /*7330*/  LDL R33, [R1+0x160] ;  /* 0x0001600001217983 */ /* 0x000ee80000100800 */
[----:B------:R-:W3:Y:S01]  /*7340*/  LDL R32, [R1+0x16c] ;  /* 0x00016c0001207983 */ /* 0x000ee20000100800 */
[----:B------:R-:W-:-:S03]  /*7350*/  IMAD.IADD R103, R103, 0x1, R8 ;  /* 0x0000000167677824 */ /* 0x000fc600078e0208 */
[----:B------:R-:W3:Y:S04]  /*7360*/  LDG.E.U8 R158, desc[UR12][R158.64] ;  /* 0x0000000c9e9e7981 */ /* 0x000ee8000c1e1100 */
[----:B------:R-:W3:Y:S04]  /*7370*/  LDG.E.U8 R156, desc[UR12][R156.64] ;  /* 0x0000000c9c9c7981 */ /* 0x000ee8000c1e1100 */
[----:B------:R-:W3:Y:S01]  /*7380*/  LDG.E.U8 R160, desc[UR12][R160.64] ;  /* 0x0000000ca0a07981 */ /* 0x000ee2000c1e1100 */
[----:B------:R-:W-:-:S03]  /*7390*/  IADD3.X R155, R19, UR9, RZ, P2, !PT ;  /* 0x00000009139b7c10 */ /* 0x000fc600097fe4ff */
[----:B------:R-:W3:Y:S01]  /*73a0*/  LDL R19, [R1+0xf8] ;  /* 0x0000f80001137983 */ /* 0x000ee20000100800 */
[----:B------:R-:W-:-:S03]  /*73b0*/  IADD3 R150, P2, R17, UR4, RZ ;  /* 0x0000000411967c10 */ /* 0x000fc6000ff5e0ff */
[----:B------:R-:W3:Y:S04]  /*73c0*/  LDL R17, [R1+0xec] ;  /* 0x0000ec0001117983 */ /* 0x000ee80000100800 */
[----:B------:R-:W3:Y:S01]  /*73d0*/  LDG.E.U8 R154, desc[UR12][R154.64] ;  /* 0x0000000c9a9a7981 */ /* 0x000ee2000c1e1100 */
[----:B--2---:R-:W-:-:S03]  /*73e0*/  IADD3.X R153, R16, UR9, RZ, P1, !PT ;  /* 0x0000000910997c10 */ /* 0x004fc60008ffe4ff */
[----:B------:R-:W2:Y:S04]  /*73f0*/  LDL R16, [R1+0x100] ;  /* 0x0001000001107983 */ /* 0x000ea80000100800 */
[----:B------:R-:W2:Y:S01]  /*7400*/  LDG.E.U8 R152, desc[UR12][R152.64] ;  /* 0x0000000c98987981 */ /* 0x000ea2000c1e1100 */
[----:B----4-:R-:W-:-:S03]  /*7410*/  IADD3 R148, P1, R18, UR4, RZ ;  /* 0x0000000412947c10 */ /* 0x010fc6000ff3e0ff */
[----:B------:R-:W4:Y:S01]  /*7420*/  LDL R18, [R1+0xf4] ;  /* 0x0000f40001127983 */ /* 0x000f220000100800 */
[----:B---3--:R-:W-:-:S03]  /*7430*/  IADD3.X R151, R24, UR9, RZ, P2, !PT ;  /* 0x0000000918977c10 */ /* 0x008fc600097fe4ff */
[----:B------:R-:W3:Y:S01]  /*7440*/  LDL R24, [R1+0x108] ;  /* 0x0001080001187983 */ /* 0x000ee20000100800 */
[----:B------:R-:W-:-:S03]  /*7450*/  IADD3 R146, P2, R15, UR4, RZ ;  /* 0x000000040f927c10 */ /* 0x000fc6000ff5e0ff */
[----:B------:R-:W3:Y:S01]  /*7460*/  LDL R15, [R1+0xfc] ;  /* 0x0000fc00010f7983 */ /* 0x000ee20000100800 */
[----:B------:R-:W-:-:S03]  /*7470*/  IADD3.X R149, R0, UR9, RZ, P1, !PT ;  /* 0x0000000900957c10 */ /* 0x000fc60008ffe4ff */
[----:B------:R-:W3:Y:S04]  /*7480*/  LDL R0, [R1+0x7d4] ;  /* 0x0007d40001007983 */ /* 0x000ee80000100800 */
[----:B------:R-:W3:Y:S04]  /*7490*/  LDG.E.U8 R148, desc[UR12][R148.64] ;  /* 0x0000000c94947981 */ /* 0x000ee8000c1e1100 */
[----:B------:R-:W3:Y:S01]  /*74a0*/  LDG.E.U8 R150, desc[UR12][R150.64] ;  /* 0x0000000c96967981 */ /* 0x000ee2000c1e1100 */
[----:B------:R-:W-:-:S03]  /*74b0*/  IADD3 R144, P1, R25, UR4, RZ ;  /* 0x0000000419907c10 */ /* 0x000fc6000ff3e0ff */
[----:B------:R-:W3:Y:S01]  /*74c0*/  LDL R25, [R1+0x150] ;  /* 0x0001500001197983 */ /* 0x000ee20000100800 */
[----:B------:R-:W-:-:S03]  /*74d0*/  IADD3.X R147, R2, UR9, RZ, P2, !PT ;  /* 0x0000000902937c10 */ /* 0x000fc600097fe4ff */
[----:B------:R-:W3:Y:S01]  /*74e0*/  LDL R2, [R1+0x7d0] ;  /* 0x0007d00001027983 */ /* 0x000ee20000100800 */
[----:B------:R-:W-:Y:S02]  /*74f0*/  IADD3 R142, P2, R5, UR4, RZ ;  /* 0x00000004058e7c10 */ /* 0x000fe4000ff5e0ff */
[----:B------:R-:W-:Y:S01]  /*7500*/  IADD3.X R145, R4, UR9, RZ, P1, !PT ;  /* 0x0000000904917c10 */ /* 0x000fe20008ffe4ff */
[----:B------:R-:W3:Y:S01]  /*7510*/  LDL R5, [R1+0x10c] ;  /* 0x00010c0001057983 */ /* 0x000ee20000100800 */
[----:B------:R-:W-:Y:S02]  /*7520*/  IADD3 R140, P1, R14, UR4, RZ ;  /* 0x000000040e8c7c10 */ /* 0x000fe4000ff3e0ff */
[----:B------:R-:W-:Y:S01]  /*7530*/  IADD3.X R143, R20, UR9, RZ, P2, !PT ;  /* 0x00000009148f7c10 */ /* 0x000fe200097fe4ff */
[----:B------:R-:W3:Y:S04]  /*7540*/  LDL R4, [R1+0x7cc] ;  /* 0x0007cc0001047983 */ /* 0x000ee80000100800 */
[----:B------:R-:W3:Y:S04]  /*7550*/  LDL R14, [R1+0x110] ;  /* 0x00011000010e7983 */ /* 0x000ee80000100800 */
[----:B------:R-:W3:Y:S04]  /*7560*/  LDL R20, [R1+0x7c8] ;  /* 0x0007c80001147983 */ /* 0x000ee80000100800 */
[----:B------:R-:W3:Y:S04]  /*7570*/  LDG.E.U8 R144, desc[UR12][R144.64] ;  /* 0x0000000c90907981 */ /* 0x000ee8000c1e1100 */
[----:B------:R-:W3:Y:S04]  /*7580*/  LDG.E.U8 R142, desc[UR12][R142.64] ;  /* 0x0000000c8e8e7981 */ /* 0x000ee8000c1e1100 */
[----:B------:R-:W3:Y:S01]  /*7590*/  LDG.E.U8 R146, desc[UR12][R146.64] ;  /* 0x0000000c92927981 */ /* 0x000ee2000c1e1100 */
[----:B------:R-:W-:-:S03]  /*75a0*/  IADD3 R138, P2, R19, UR4, RZ ;  /* 0x00000004138a7c10 */ /* 0x000fc6000ff5e0ff */
[----:B------:R-:W3:Y:S01]  /*75b0*/  LDL R19, [R1+0x114] ;  /* 0x0001140001137983 */ /* 0x000ee20000100800 */
[----:B------:R-:W-:-:S03]  /*75c0*/  IADD3.X R141, R17, UR9, RZ, P1, !PT ;  /* 0x00000009118d7c10 */ /* 0x000fc60008ffe4ff */
[----:B------:R-:W3:Y:S04]  /*75d0*/  LDL R17, [R1+0x7c4] ;  /* 0x0007c40001117983 */ /* 0x000ee80000100800 */
        /* <DEDUP_REMOVED lines=8> */
[----:B------:R-:W3:Y:S01]  /*7660*/  LDL R15, [R1+0x7bc] ;  /* 0x0007bc00010f7983 */ /* 0x000ee20000100800 */
[----:B------:R-:W-:-:S03]  /*7670*/  IADD3 R132, P1, R0, UR4, RZ ;  /* 0x0000000400847c10 */ /* 0x000fc6000ff3e0ff */
[----:B------:R-:W3:Y:S01]  /*7680*/  LDL R0, [R1+0x120] ;  /* 0x0001200001007983 */ /* 0x000ee20000100800 */
[----:B------:R-:W-:-:S03]  /*7690*/  IADD3.X R135, R3, UR9, RZ, P2, !PT ;  /* 0x0000000903877c10 */ /* 0x000fc600097fe4ff */
[----:B------:R-:W3:Y:S04]  /*76a0*/  LDL R3, [R1+0x7b8] ;  /* 0x0007b80001037983 */ /* 0x000ee80000100800 */
[----:B------:R-:W3:Y:S04]  /*76b0*/  LDG.E.U8 R136, desc[UR12][R136.64] ;  /* 0x0000000c88887981 */ /* 0x000ee8000c1e1100 */
[----:B------:R-:W3:Y:S04]  /*76c0*/  LDG.E.U8 R138, desc[UR12][R138.64] ;  /* 0x0000000c8a8a7981 */ /* 0x000ee8000c1e1100 */
[----:B------:R-:W3:Y:S01]  /*76d0*/  LDG.E.U8 R134, desc[UR12][R134.64] ;  /* 0x0000000c86867981 */ /* 0x000ee2000c1e1100 */
        /* <DEDUP_REMOVED lines=33> */
[----:B------:R-:W0:Y:S01]  /*78f0*/  LDL R2, [R1+0x79c] ;  /* 0x00079c0001027983 */ /* 0x000e220000100800 */
[----:B------:R-:W-:-:S03]  /*7900*/  IADD3 R116, P1, R5, UR4, RZ ;  /* 0x0000000405747c10 */ /* 0x000fc6000ff3e0ff */
        /* <DEDUP_REMOVED lines=19> */
[----:B---3--:R-:W-:-:S03]  /*7a40*/  IADD3.X R111, R15, UR9, RZ, P2, !PT ;  /* 0x000000090f6f7c10 */ /* 0x008fc600097fe4ff */
[----:B------:R-:W3:Y:S01]  /*7a50*/  LDG.E.U8 R112, desc[UR12][R112.64] ;  /* 0x0000000c70707981 */ /* 0x000ee2000c1e1100 */
[----:B------:R-:W-:-:S03]  /*7a60*/  IADD3 R106, P2, R0, UR4, RZ ;  /* 0x00000004006a7c10 */ /* 0x000fc6000ff5e0ff */
[----:B------:R-:W3:Y:S04]  /*7a70*/  LDL R15, [R1+0x15c] ;  /* 0x00015c00010f7983 */ /* 0x000ee80000100800 */
[----:B------:R-:W3:Y:S01]  /*7a80*/  LDL R0, [R1+0x154] ;  /* 0x0001540001007983 */ /* 0x000ee20000100800 */
[----:B------:R-:W-:-:S03]  /*7a90*/  IADD3 R108, P1, R24, UR4, RZ ;  /* 0x00000004186c7c10 */ /* 0x000fc6000ff3e0ff */
[----:B------:R-:W3:Y:S01]  /*7aa0*/  LDL R24, [R1+0x788] ;  /* 0x0007880001187983 */ /* 0x000ee20000100800 */
[----:B------:R-:W-:-:S03]  /*7ab0*/  IADD3.X R109, R3, UR9, RZ, P1, !PT ;  /* 0x00000009036d7c10 */ /* 0x000fc60008ffe4ff */
[----:B------:R-:W3:Y:S04]  /*7ac0*/  LDG.E.U8 R110, desc[UR12][R110.64] ;  /* 0x0000000c6e6e7981 */ /* 0x000ee8000c1e1100 */
[----:B------:R-:W3:Y:S01]  /*7ad0*/  LDG.E.U8 R108, desc[UR12][R108.64] ;  /* 0x0000000c6c6c7981 */ /* 0x000ee2000c1e1100 */
[----:B0-----:R-:W-:-:S04]  /*7ae0*/  IADD3 R2, P1, R2, UR4, RZ ;  /* 0x0000000402027c10 */ /* 0x001fc8000ff3e0ff */
[----:B------:R-:W-:Y:S02]  /*7af0*/  IADD3.X R3, R14, UR9, RZ, P1, !PT ;  /* 0x000000090e037c10 */ /* 0x000fe40008ffe4ff */
[----:B------:R-:W-:Y:S01]  /*7b00*/  IADD3.X R107, R5, UR9, RZ, P2, !PT ;  /* 0x00000009056b7c10 */ /* 0x000fe200097fe4ff */
[----:B------:R-:W3:Y:S01]  /*7b10*/  LDL R14, [R1+0x77c] ;  /* 0x00077c00010e7983 */ /* 0x000ee20000100800 */
[----:B------:R-:W-:-:S03]  /*7b20*/  IADD3 R56, P1, R20, UR4, RZ ;  /* 0x0000000414387c10 */ /* 0x000fc6000ff3e0ff */
[----:B------:R-:W3:Y:S01]  /*7b30*/  LDL R20, [R1+0x168] ;  /* 0x0001680001147983 */ /* 0x000ee20000100800 */
[----:B------:R-:W-:-:S03]  /*7b40*/  IADD3 R4, P2, R4, UR4, RZ ;  /* 0x0000000404047c10 */ /* 0x000fc6000ff5e0ff */
[----:B------:R0:W3:Y:S04]  /*7b50*/  LDG.E.U8 R87, desc[UR12][R2.64] ;  /* 0x0000000c02577981 */ /* 0x0000e8000c1e1100 */
[----:B------:R-:W3:Y:S01]  /*7b60*/  LDG.E.U8 R106, desc[UR12][R106.64] ;  /* 0x0000000c6a6a7981 */ /* 0x000ee2000c1e1100 */
[----:B------:R-:W-:Y:S02]  /*7b70*/  IADD3.X R5, R19, UR9, RZ, P2, !PT ;  /* 0x0000000913057c10 */ /* 0x000fe400097fe4ff */
[----:B0-----:R-:W-:-:S03]  /*7b80*/  IADD3 R2, P2, R17, UR4, RZ ;  /* 0x0000000411027c10 */ /* 0x001fc6000ff5e0ff */
[----:B------:R-:W3:Y:S04]  /*7b90*/  LDG.E.U8 R65, desc[UR12][R4.64] ;  /* 0x0000000c04417981 */ /* 0x000ee8000c1e1100 */
[----:B------:R-:W3:Y:S01]  /*7ba0*/  LDL R17, [R1+0x164] ;  /* 0x0001640001117983 */ /* 0x000ee20000100800 */
[----:B------:R-:W-:-:S05]  /*7bb0*/  IADD3.X R3, R25, UR9, RZ, P2, !PT ;  /* 0x0000000919037c10 */ /* 0x000fca00097fe4ff */
[----:B------:R0:W3:Y:S01]  /*7bc0*/  LDG.E.U8 R35, desc[UR12][R2.64] ;  /* 0x0000000c02237981 */ /* 0x0000e2000c1e1100 */
[----:B--2---:R-:W-:-:S03]  /*7bd0*/  IADD3.X R57, R16, UR9, RZ, P1, !PT ;  /* 0x0000000910397c10 */ /* 0x004fc60008ffe4ff */
[----:B------:R-:W2:Y:S04]  /*7be0*/  LDL R16, [R1+0x778] ;  /* 0x0007780001107983 */ /* 0x000ea80000100800 */
[----:B------:R-:W2:Y:S01]  /*7bf0*/  LDG.E.U8 R56, desc[UR12][R56.64] ;  /* 0x0000000c38387981 */ /* 0x000ea2000c1e1100 */
[----:B----4-:R-:W-:-:S04]  /*7c00*/  IADD3 R18, P1, R18, UR4, RZ ;  /* 0x0000000412127c10 */ /* 0x010fc8000ff3e0ff */
[----:B---3--:R-:W-:Y:S02]  /*7c10*/  IADD3.X R19, R0, UR9, RZ, P1, !PT ;  /* 0x0000000900137c10 */ /* 0x008fe40008ffe4ff */
[----:B------:R-:W3:Y:S01]  /*7c20*/  LDL R0, [R1+0x770] ;  /* 0x0007700001007983 */ /* 0x000ee20000100800 */
[----:B0-----:R-:W-:Y:S02]  /*7c30*/  IADD3 R2, P1, R27, UR4, RZ ;  /* 0x000000041b027c10 */ /* 0x001fe4000ff3e0ff */
[----:B------:R-:W-:Y:S01]  /*7c40*/  IADD3 R24, P2, R24, UR4, RZ ;  /* 0x0000000418187c10 */ /* 0x000fe2000ff5e0ff */
[----:B------:R-:W4:Y:S03]  /*7c50*/  LDL R27, [R1+0x174] ;  /* 0x00017400011b7983 */ /* 0x000f260000100800 */
[----:B------:R-:W-:Y:S01]  /*7c60*/  IADD3.X R25, R26, UR9, RZ, P2, !PT ;  /* 0x000000091a197c10 */ /* 0x000fe200097fe4ff */
[----:B------:R-:W4:Y:S01]  /*7c70*/  LDG.E.U8 R18, desc[UR12][R18.64] ;  /* 0x0000000c12127981 */ /* 0x000f22000c1e1100 */
[----:B------:R-:W-:-:S03]  /*7c80*/  IADD3 R94, P2, R34, UR4, RZ ;  /* 0x00000004225e7c10 */ /* 0x000fc6000ff5e0ff */
[----:B------:R-:W4:Y:S04]  /*7c90*/  LDL R34, [R1+0x178] ;  /* 0x0001780001227983 */ /* 0x000f280000100800 */
[----:B------:R-:W4:Y:S01]  /*7ca0*/  LDL R26, [R1+0x76c] ;  /* 0x00076c00011a7983 */ /* 0x000f220000100800 */
[----:B------:R-:W-:Y:S02]  /*7cb0*/  IADD3.X R95, R33, UR9, RZ, P2, !PT ;  /* 0x00000009215f7c10 */ /* 0x000fe400097fe4ff */
[----:B------:R-:W-:Y:S01]  /*7cc0*/  IADD3 R4, P2, R32, UR4, RZ ;  /* 0x0000000420047c10 */ /* 0x000fe2000ff5e0ff */
[----:B------:R-:W4:Y:S04]  /*7cd0*/  LDL R19, [R1+0x180] ;  /* 0x0001800001137983 */ /* 0x000f280000100800 */
[----:B------:R-:W4:Y:S04]  /*7ce0*/  LDL R33, [R1+0x764] ;  /* 0x0007640001217983 */ /* 0x000f280000100800 */
[----:B------:R-:W4:Y:S01]  /*7cf0*/  LDL R32, [R1+0x184] ;  /* 0x0001840001207983 */ /* 0x000f220000100800 */
[----:B------:R-:W-:-:S03]  /*7d00*/  IADD3.X R5, R20, UR9, RZ, P2, !PT ;  /* 0x0000000914057c10 */ /* 0x000fc600097fe4ff */
[----:B------:R-:W4:Y:S04]  /*7d10*/  LDG.E.U8 R24, desc[UR12][R24.64] ;  /* 0x0000000c18187981 */ /* 0x000f28000c1e1100 */
[----:B------:R-:W4:Y:S01]  /*7d20*/  LDL R20, [R1+0x75c] ;  /* 0x00075c0001147983 */ /* 0x000f220000100800 */
[----:B------:R-:W-:Y:S02]  /*7d30*/  IADD3.X R3, R15, UR9, RZ, P1, !PT ;  /* 0x000000090f037c10 */ /* 0x000fe40008ffe4ff */
[----:B------:R-:W-:Y:S01]  /*7d40*/  IADD3 R14, P1, R14, UR4, RZ ;  /* 0x000000040e0e7c10 */ /* 0x000fe2000ff3e0ff */
[----:B------:R-:W4:Y:S04]  /*7d50*/  LDG.E.U8 R64, desc[UR12][R4.64] ;  /* 0x0000000c04407981 */ /* 0x000f28000c1e1100 */
[----:B------:R-:W4:Y:S04]  /*7d60*/  LDG.E.U8 R3, desc[UR12][R2.64] ;  /* 0x0000000c02037981 */ /* 0x000f28000c1e1100 */
[----:B------:R-:W4:Y:S04]  /*7d70*/  LDL R25, [R1+0x758] ;  /* 0x0007580001197983 */ /* 0x000f280000100800 */
[----:B------:R-:W4:Y:S04]  /*7d80*/  LDG.E.U8 R94, desc[UR12][R94.64] ;  /* 0x0000000c5e5e7981 */ /* 0x000f28000c1e1100 */
[----:B------:R-:W4:Y:S01]  /*7d90*/  LDL R2, [R1+0x188] ;  /* 0x0001880001027983 */ /* 0x000f220000100800 */
[----:B------:R-:W-:-:S05]  /*7da0*/  IADD3.X R15, R17, UR9, RZ, P1, !PT ;  /* 0x00000009110f7c10 */ /* 0x000fca0008ffe4ff */
[----:B------:R0:W4:Y:S02]  /*7db0*/  LDG.E.U8 R86, desc[UR12][R14.64] ;  /* 0x0000000c0e567981 */ /* 0x000124000c1e1100 */
[----:B0-----:R-:W-:Y:S02]  /*7dc0*/  IADD3 R14, P2, R39, UR4, RZ ;  /* 0x00000004270e7c10 */ /* 0x001fe4000ff5e0ff */
[----:B------:R-:W4:Y:S01]  /*7dd0*/  LDL R39, [R1+0x750] ;  /* 0x0007500001277983 */ /* 0x000f220000100800 */
[----:B--2---:R-:W-:-:S04]  /*7de0*/  IADD3 R16, P1, R16, UR4, RZ ;  /* 0x0000000410107c10 */ /* 0x004fc8000ff3e0ff */
[----:B------:R-:W-:Y:S02]  /*7df0*/  IADD3.X R17, R38, UR9, RZ, P1, !PT ;  /* 0x0000000926117c10 */ /* 0x000fe40008ffe4ff */
[----:B------:R-:W2:Y:S04]  /*7e00*/  LDL R38, [R1+0x194] ;  /* 0x0001940001267983 */ /* 0x000ea80000100800 */
[----:B------:R-:W2:Y:S04]  /*7e10*/  LDG.E.U8 R43, desc[UR12][R16.64] ;  /* 0x0000000c102b7981 */ /* 0x000ea8000c1e1100 */
[----:B------:R-:W2:Y:S01]  /*7e20*/  LDL R16, [R1+0x19c] ;  /* 0x00019c0001107983 */ /* 0x000ea20000100800 */
[----:B---3--:R-:W-:-:S03]  /*7e30*/  IADD3 R4, P1, R0, UR4, RZ ;  /* 0x0000000400047c10 */ /* 0x008fc6000ff3e0ff */
[----:B------:R-:W3:Y:S01]  /*7e40*/  LDL R0, [R1+0x18c] ;  /* 0x00018c0001007983 */ /* 0x000ee20000100800 */
[----:B----4-:R-:W-:Y:S02]  /*7e50*/  IADD3.X R15, R27, UR9, RZ, P2, !PT ;  /* 0x000000091b0f7c10 */ /* 0x010fe400097fe4ff */
[----:B------:R-:W-:-:S03]  /*7e60*/  IADD3.X R5, R34, UR9, RZ, P1, !PT ;  /* 0x0000000922057c10 */ /* 0x000fc60008ffe4ff */
[----:B------:R0:W4:Y:S01]  /*7e70*/  LDG.E.U8 R34, desc[UR12][R14.64] ;  /* 0x0000000c0e227981 */ /* 0x000122000c1e1100 */
[----:B------:R-:W-:-:S03]  /*7e80*/  IADD3 R26, P2, R26, UR4, RZ ;  /* 0x000000041a1a7c10 */ /* 0x000fc6000ff5e0ff */
[----:B------:R1:W4:Y:S01]  /*7e90*/  LDG.E.U8 R17, desc[UR12][R4.64] ;  /* 0x0000000c04117981 */ /* 0x000322000c1e1100 */
[----:B------:R-:W-:-:S03]  /*7ea0*/  IADD3.X R27, R36, UR9, RZ, P2, !PT ;  /* 0x00000009241b7c10 */ /* 0x000fc600097fe4ff */
[----:B------:R-:W4:Y:S01]  /*7eb0*/  LDL R36, [R1+0x748] ;  /* 0x0007480001247983 */ /* 0x000f220000100800 */
[----:B0-----:R-:W-:-:S03]  /*7ec0*/  IADD3 R14, P1, R37, UR4, RZ ;  /* 0x00000004250e7c10 */ /* 0x001fc6000ff3e0ff */
[----:B------:R-:W4:Y:S01]  /*7ed0*/  LDL R37, [R1+0x74c] ;  /* 0x00074c0001257983 */ /* 0x000f220000100800 */
[----:B------:R-:W-:Y:S02]  /*7ee0*/  IADD3.X R15, R19, UR9, RZ, P1, !PT ;  /* 0x00000009130f7c10 */ /* 0x000fe40008ffe4ff */
[----:B-1----:R-:W-:Y:S01]  /*7ef0*/  IADD3 R4, P2, R33, UR4, RZ ;  /* 0x0000000421047c10 */ /* 0x002fe2000ff5e0ff */
[----:B------:R0:W4:Y:S04]  /*7f00*/  LDG.E.U8 R19, desc[UR12][R26.64] ;  /* 0x0000000c1a137981 */ /* 0x000128000c1e1100 */
[----:B------:R-:W4:Y:S01]  /*7f10*/  LDL R33, [R1+0x198] ;  /* 0x0001980001217983 */ /* 0x000f220000100800 */
[----:B------:R-:W-:-:S03]  /*7f20*/  IADD3.X R5, R32, UR9, RZ, P2, !PT ;  /* 0x0000000920057c10 */ /* 0x000fc600097fe4ff */
[----:B------:R1:W4:Y:S04]  /*7f30*/  LDG.E.U8 R67, desc[UR12][R14.64] ;  /* 0x0000000c0e437981 */ /* 0x000328000c1e1100 */
[----:B------:R-:W4:Y:S01]  /*7f40*/  LDL R32, [R1+0x744] ;  /* 0x0007440001207983 */ /* 0x000f220000100800 */
[----:B0-----:R-:W-:-:S03]  /*7f50*/  IADD3 R26, P1, R42, UR4, RZ ;  /* 0x000000042a1a7c10 */ /* 0x001fc6000ff3e0ff */
[----:B------:R0:W4:Y:S01]  /*7f60*/  LDG.E.U8 R93, desc[UR12][R4.64] ;  /* 0x0000000c045d7981 */ /* 0x000122000c1e1100 */
[----:B-1----:R-:W-:-:S03]  /*7f70*/  IADD3 R14, P2, R20, UR4, RZ ;  /* 0x00000004140e7c10 */ /* 0x002fc6000ff5e0ff */
[----:B------:R-:W4:Y:S01]  /*7f80*/  LDL R20, [R1+0x1a0] ;  /* 0x0001a00001147983 */ /* 0x000f220000100800 */
[----:B------:R-:W-:-:S03]  /*7f90*/  IADD3.X R27, R2, UR9, RZ, P1, !PT ;  /* 0x00000009021b7c10 */ /* 0x000fc60008ffe4ff */
[----:B------:R-:W4:Y:S01]  /*7fa0*/  LDL R2, [R1+0x740] ;  /* 0x0007400001027983 */ /* 0x000f220000100800 */
[----:B0-----:R-:W-:-:S03]  /*7fb0*/  IADD3 R4, P1, R25, UR4, RZ ;  /* 0x0000000419047c10 */ /* 0x001fc6000ff3e0ff */
[----:B------:R-:W4:Y:S01]  /*7fc0*/  LDL R25, [R1+0x1a4] ;  /* 0x0001a40001197983 */ /* 0x000f220000100800 */
[----:B------:R-:W-:-:S03]  /*7fd0*/  IADD3.X R5, R40, UR9, RZ, P1, !PT ;  /* 0x0000000928057c10 */ /* 0x000fc60008ffe4ff */
[----:B------:R0:W4:Y:S04]  /*7fe0*/  LDG.E.U8 R85, desc[UR12][R26.64] ;  /* 0x0000000c1a557981 */ /* 0x000128000c1e1100 */
[----:B------:R-:W4:Y:S04]  /*7ff0*/  LDG.E.U8 R42, desc[UR12][R4.64] ;  /* 0x0000000c042a7981 */ /* 0x000f28000c1e1100 */
[----:B------:R-:W4:Y:S01]  /*8000*/  LDL R40, [R1+0x730] ;  /* 0x0007300001287983 */ /* 0x000f220000100800 */
[----:B---3--:R-:W-:-:S03]  /*8010*/  IADD3.X R15, R0, UR9, RZ, P2, !PT ;  /* 0x00000009000f7c10 */ /* 0x008fc600097fe4ff */
[----:B------:R-:W3:Y:S01]  /*8020*/  LDL R0, [R1+0x73c] ;  /* 0x00073c0001007983 */ /* 0x000ee20000100800 */
[----:B0-----:R-:W-:-:S03]  /*8030*/  IADD3 R26, P2, R41, UR4, RZ ;  /* 0x00000004291a7c10 */ /* 0x001fc6000ff5e0ff */
[----:B------:R0:W3:Y:S01]  /*8040*/  LDG.E.U8 R63, desc[UR12][R14.64] ;  /* 0x0000000c0e3f7981 */ /* 0x0000e2000c1e1100 */
[----:B--2---:R-:W-:-:S03]  /*8050*/  IADD3.X R27, R38, UR9, RZ, P2, !PT ;  /* 0x00000009261b7c10 */ /* 0x004fc600097fe4ff */
[----:B------:R-:W2:Y:S04]  /*8060*/  LDL R41, [R1+0x1b0] ;  /* 0x0001b00001297983 */ /* 0x000ea80000100800 */
[----:B------:R-:W2:Y:S01]  /*8070*/  LDL R38, [R1+0x72c] ;  /* 0x00072c0001267983 */ /* 0x000ea20000100800 */
[----:B0-----:R-:W-:-:S03]  /*8080*/  IADD3 R14, P1, R39, UR4, RZ ;  /* 0x00000004270e7c10 */ /* 0x001fc6000ff3e0ff */
[----:B------:R-:W2:Y:S01]  /*8090*/  LDL R39, [R1+0x1b4] ;  /* 0x0001b40001277983 */ /* 0x000ea20000100800 */
[----:B----4-:R-:W-:-:S04]  /*80a0*/  IADD3 R4, P2, R37, UR4, RZ ;  /* 0x0000000425047c10 */ /* 0x010fc8000ff5e0ff */
[----:B------:R-:W-:Y:S02]  /*80b0*/  IADD3.X R5, R16, UR9, RZ, P2, !PT ;  /* 0x0000000910057c10 */ /* 0x000fe400097fe4ff */
[----:B------:R-:W-:-:S04]  /*80c0*/  IADD3.X R15, R33, UR9, RZ, P1, !PT ;  /* 0x00000009210f7c10 */ /* 0x000fc80008ffe4ff */
[----:B------:R-:W4:Y:S01]  /*80d0*/  LDG.E.U8 R5, desc[UR12][R4.64] ;  /* 0x0000000c04057981 */ /* 0x000f22000c1e1100 */
[----:B------:R-:W-:-:S03]  /*80e0*/  IADD3 R88, P1, R36, UR4, RZ ;  /* 0x0000000424587c10 */ /* 0x000fc6000ff3e0ff */
[----:B------:R0:W4:Y:S04]  /*80f0*/  LDG.E.U8 R33, desc[UR12][R26.64] ;  /* 0x0000000c1a217981 */ /* 0x000128000c1e1100 */
[----:B------:R-:W4:Y:S04]  /*8100*/  LDG.E.U8 R16, desc[UR12][R14.64] ;  /* 0x0000000c0e107981 */ /* 0x000f28000c1e1100 */
[----:B------:R-:W4:Y:S01]  /*8110*/  LDL R4, [R1+0x71c] ;  /* 0x00071c0001047983 */ /* 0x000f220000100800 */
[----:B0-----:R-:W-:-:S03]  /*8120*/  IADD3 R26, P2, R32, UR4, RZ ;  /* 0x00000004201a7c10 */ /* 0x001fc6000ff5e0ff */
[----:B------:R-:W4:Y:S01]  /*8130*/  LDL R32, [R1+0x1b8] ;  /* 0x0001b80001207983 */ /* 0x000f220000100800 */
[----:B------:R-:W-:-:S03]  /*8140*/  IADD3.X R89, R20, UR9, RZ, P1, !PT ;  /* 0x0000000914597c10 */ /* 0x000fc60008ffe4ff */
[----:B------:R-:W4:Y:S01]  /*8150*/  LDL R20, [R1+0x728] ;  /* 0x0007280001147983 */ /* 0x000f220000100800 */
[----:B------:R-:W-:-:S03]  /*8160*/  IADD3 R36, P1, R2, UR4, RZ ;  /* 0x0000000402247c10 */ /* 0x000fc6000ff3e0ff */
[----:B------:R-:W4:Y:S04]  /*8170*/  LDG.E.U8 R88, desc[UR12][R88.64] ;  /* 0x0000000c58587981 */ /* 0x000f28000c1e1100 */
[----:B------:R-:W4:Y:S01]  /*8180*/  LDL R2, [R1+0x1bc] ;  /* 0x0001bc0001027983 */ /* 0x000f220000100800 */
[----:B------:R-:W-:-:S03]  /*8190*/  IADD3.X R27, R25, UR9, RZ, P2, !PT ;  /* 0x00000009191b7c10 */ /* 0x000fc600097fe4ff */
[----:B------:R-:W4:Y:S01]  /*81a0*/  LDL R25, [R1+0x724] ;  /* 0x0007240001197983 */ /* 0x000f220000100800 */
[----:B------:R-:W-:-:S03]  /*81b0*/  IADD3.X R37, R47, UR9, RZ, P1, !PT ;  /* 0x000000092f257c10 */ /* 0x000fc60008ffe4ff */
[----:B------:R0:W4:Y:S04]  /*81c0*/  LDG.E.U8 R92, desc[UR12][R26.64] ;  /* 0x0000000c1a5c7981 */ /* 0x000128000c1e1100 */
[----:B------:R1:W4:Y:S04]  /*81d0*/  LDG.E.U8 R84, desc[UR12][R36.64] ;  /* 0x0000000c24547981 */ /* 0x000328000c1e1100 */
[----:B------:R-:W4:Y:S01]  /*81e0*/  LDL R47, [R1+0x1d0] ;  /* 0x0001d000012f7983 */ /* 0x000f220000100800 */
[----:B0-----:R-:W-:-:S03]  /*81f0*/  IADD3 R26, P1, R46, UR4, RZ ;  /* 0x000000042e1a7c10 */ /* 0x001fc6000ff3e0ff */
[----:B------:R-:W4:Y:S01]  /*8200*/  LDL R46, [R1+0x1c4] ;  /* 0x0001c400012e7983 */ /* 0x000f220000100800 */
[----:B---3--:R-:W-:-:S03]  /*8210*/  IADD3 R14, P2, R0, UR4, RZ ;  /* 0x00000004000e7c10 */ /* 0x008fc6000ff5e0ff */
[----:B------:R-:W3:Y:S01]  /*8220*/  LDL R0, [R1+0x1c0] ;  /* 0x0001c00001007983 */ /* 0x000ee20000100800 */
[----:B------:R-:W-:-:S03]  /*8230*/  IADD3.X R15, R45, UR9, RZ, P2, !PT ;  /* 0x000000092d0f7c10 */ /* 0x000fc600097fe4ff */
[----:B------:R-:W3:Y:S01]  /*8240*/  LDL R45, [R1+0x714] ;  /* 0x00071400012d7983 */ /* 0x000ee20000100800 */
[----:B-1----:R-:W-:-:S03]  /*8250*/  IADD3 R36, P2, R44, UR4, RZ ;  /* 0x000000042c247c10 */ /* 0x002fc6000ff5e0ff */
[----:B------:R-:W3:Y:S01]  /*8260*/  LDL R44, [R1+0x710] ;  /* 0x00071000012c7983 */ /* 0x000ee20000100800 */
[----:B--2---:R-:W-:-:S03]  /*8270*/  IADD3.X R27, R41, UR9, RZ, P1, !PT ;  /* 0x00000009291b7c10 */ /* 0x004fc60008ffe4ff */
[----:B------:R0:W2:Y:S01]  /*8280*/  LDG.E.U8 R62, desc[UR12][R14.64] ;  /* 0x0000000c0e3e7981 */ /* 0x0000a2000c1e1100 */
[----:B------:R-:W-:-:S03]  /*8290*/  IADD3.X R37, R39, UR9, RZ, P2, !PT ;  /* 0x0000000927257c10 */ /* 0x000fc600097fe4ff */
[----:B------:R1:W2:Y:S01]  /*82a0*/  LDG.E.U8 R41, desc[UR12][R26.64] ;  /* 0x0000000c1a297981 */ /* 0x0002a2000c1e1100 */
[----:B0-----:R-:W-:-:S03]  /*82b0*/  IADD3 R14, P1, R40, UR4, RZ ;  /* 0x00000004280e7c10 */ /* 0x001fc6000ff3e0ff */
[----:B------:R-:W2:Y:S01]  /*82c0*/  LDL R40, [R1+0x1d4] ;  /* 0x0001d40001287983 */ /* 0x000ea20000100800 */
[----:B-1----:R-:W-:Y:S02]  /*82d0*/  IADD3 R26, P2, R38, UR4, RZ ;  /* 0x00000004261a7c10 */ /* 0x002fe4000ff5e0ff */
[----:B----4-:R-:W-:Y:S02]  /*82e0*/  IADD3.X R15, R32, UR9, RZ, P1, !PT ;  /* 0x00000009200f7c10 */ /* 0x010fe40008ffe4ff */
[----:B------:R0:W4:Y:S01]  /*82f0*/  LDG.E.U8 R32, desc[UR12][R36.64] ;  /* 0x0000000c24207981 */ /* 0x000122000c1e1100 */
[----:B------:R-:W-:-:S03]  /*8300*/  IADD3 R38, P1, R20, UR4, RZ ;  /* 0x0000000414267c10 */ /* 0x000fc6000ff3e0ff */
[----:B------:R-:W4:Y:S04]  /*8310*/  LDL R20, [R1+0x70c] ;  /* 0x00070c0001147983 */ /* 0x000f280000100800 */
[----:B------:R-:W4:Y:S01]  /*8320*/  LDG.E.U8 R15, desc[UR12][R14.64] ;  /* 0x0000000c0e0f7981 */ /* 0x000f22000c1e1100 */
[----:B------:R-:W-:-:S03]  /*8330*/  IADD3.X R27, R2, UR9, RZ, P2, !PT ;  /* 0x00000009021b7c10 */ /* 0x000fc600097fe4ff */
[----:B------:R-:W4:Y:S01]  /*8340*/  LDL R2, [R1+0x1d8] ;  /* 0x0001d80001027983 */ /* 0x000f220000100800 */
[----:B0-----:R-:W-:-:S03]  /*8350*/  IADD3 R36, P2, R25, UR4, RZ ;  /* 0x0000000419247c10 */ /* 0x001fc6000ff5e0ff */
[----:B------:R0:W4:Y:S04]  /*8360*/  LDG.E.U8 R25, desc[UR12][R26.64] ;  /* 0x0000000c1a197981 */ /* 0x000128000c1e1100 */
[----:B------:R-:W4:Y:S01]  /*8370*/  LDL R14, [R1+0x708] ;  /* 0x00070800010e7983 */ /* 0x000f220000100800 */
[----:B------:R-:W-:-:S03]  /*8380*/  IADD3.X R37, R46, UR9, RZ, P2, !PT ;  /* 0x000000092e257c10 */ /* 0x000fc600097fe4ff */
[----:B------:R-:W4:Y:S04]  /*8390*/  LDL R46, [R1+0x704] ;  /* 0x00070400012e7983 */ /* 0x000f280000100800 */
[----:B------:R1:W4:Y:S01]  /*83a0*/  LDG.E.U8 R91, desc[UR12][R36.64] ;  /* 0x0000000c245b7981 */ /* 0x000322000c1e1100 */
[----:B---3--:R-:W-:-:S03]  /*83b0*/  IADD3.X R39, R0, UR9, RZ, P1, !PT ;  /* 0x0000000900277c10 */ /* 0x008fc60008ffe4ff */
[----:B------:R-:W3:Y:S01]  /*83c0*/  LDL R0, [R1+0x1dc] ;  /* 0x0001dc0001007983 */ /* 0x000ee20000100800 */
[----:B0-----:R-:W-:-:S03]  /*83d0*/  IADD3 R26, P1, R51, UR4, RZ ;  /* 0x00000004331a7c10 */ /* 0x001fc6000ff3e0ff */
[----:B------:R0:W3:Y:S01]  /*83e0*/  LDG.E.U8 R66, desc[UR12][R38.64] ;  /* 0x0000000c26427981 */ /* 0x0000e2000c1e1100 */
[----:B------:R-:W-:-:S03]  /*83f0*/  IADD3.X R27, R50, UR9, RZ, P1, !PT ;  /* 0x00000009321b7c10 */ /* 0x000fc60008ffe4ff */
[----:B------:R-:W3:Y:S01]  /*8400*/  LDL R50, [R1+0x700] ;  /* 0x0007000001327983 */ /* 0x000ee20000100800 */
[----:B-1----:R-:W-:-:S03]  /*8410*/  IADD3 R36, P1, R49, UR4, RZ ;  /* 0x0000000431247c10 */ /* 0x002fc6000ff3e0ff */
[----:B------:R1:W3:Y:S01]  /*8420*/  LDG.E.U8 R79, desc[UR12][R26.64] ;  /* 0x0000000c1a4f7981 */ /* 0x0002e2000c1e1100 */
[----:B0-----:R-:W-:-:S03]  /*8430*/  IADD3 R38, P2, R4, UR4, RZ ;  /* 0x0000000404267c10 */ /* 0x001fc6000ff5e0ff */
[----:B------:R-:W3:Y:S01]  /*8440*/  LDL R4, [R1+0x1e0] ;  /* 0x0001e00001047983 */ /* 0x000ee20000100800 */
[----:B------:R-:W-:-:S03]  /*8450*/  IADD3.X R39, R48, UR9, RZ, P2, !PT ;  /* 0x0000000930277c10 */ /* 0x000fc600097fe4ff */
[----:B------:R-:W3:Y:S01]  /*8460*/  LDL R49, [R1+0x1e4] ;  /* 0x0001e40001317983 */ /* 0x000ee20000100800 */
[----:B-1----:R-:W-:-:S03]  /*8470*/  IADD3 R26, P2, R45, UR4, RZ ;  /* 0x000000042d1a7c10 */ /* 0x002fc6000ff5e0ff */
[----:B------:R-:W3:Y:S01]  /*8480*/  LDL R45, [R1+0x6fc] ;  /* 0x0006fc00012d7983 */ /* 0x000ee20000100800 */
[----:B------:R-:W-:-:S03]  /*8490*/  IADD3.X R37, R47, UR9, RZ, P1, !PT ;  /* 0x000000092f257c10 */ /* 0x000fc60008ffe4ff */
[----:B------:R0:W3:Y:S01]  /*84a0*/  LDG.E.U8 R61, desc[UR12][R38.64] ;  /* 0x0000000c263d7981 */ /* 0x0000e2000c1e1100 */
[----:B--2---:R-:W-:-:S03]  /*84b0*/  IADD3.X R27, R40, UR9, RZ, P2, !PT ;  /* 0x00000009281b7c10 */ /* 0x004fc600097fe4ff */
[----:B------:R4:W2:Y:S04]  /*84c0*/  LDG.E.U8 R40, desc[UR12][R36.64] ;  /* 0x0000000c24287981 */ /* 0x0008a8000c1e1100 */
[----:B------:R-:W2:Y:S01]  /*84d0*/  LDL R48, [R1+0x6f8] ;  /* 0x0006f80001307983 */ /* 0x000ea20000100800 */
[----:B0-----:R-:W-:-:S03]  /*84e0*/  IADD3 R38, P1, R44, UR4, RZ ;  /* 0x000000042c267c10 */ /* 0x001fc6000ff3e0ff */
[----:B------:R-:W2:Y:S04]  /*84f0*/  LDL R44, [R1+0x1ec] ;  /* 0x0001ec00012c7983 */ /* 0x000ea80000100800 */
[----:B------:R-:W2:Y:S04]  /*8500*/  LDL R47, [R1+0x6ec] ;  /* 0x0006ec00012f7983 */ /* 0x000ea80000100800 */
[----:B------:R-:W2:Y:S01]  /*8510*/  LDG.E.U8 R27, desc[UR12][R26.64] ;  /* 0x0000000c1a1b7981 */ /* 0x000ea2000c1e1100 */
[----:B----4-:R-:W-:-:S03]  /*8520*/  IADD3 R36, P2, R20, UR4, RZ ;  /* 0x0000000414247c10 */ /* 0x010fc6000ff5e0ff */
[----:B------:R-:W4:Y:S04]  /*8530*/  LDL R20, [R1+0x6f4] ;  /* 0x0006f40001147983 */ /* 0x000f280000100800 */
[----:B------:R-:W4:Y:S01]  /*8540*/  LDL R51, [R1+0x6e8] ;  /* 0x0006e80001337983 */ /* 0x000f220000100800 */
[----:B------:R-:W-:-:S03]  /*8550*/  IADD3.X R39, R2, UR9, RZ, P1, !PT ;  /* 0x0000000902277c10 */ /* 0x000fc60008ffe4ff */
[----:B------:R-:W4:Y:S04]  /*8560*/  LDL R2, [R1+0x1f0] ;  /* 0x0001f00001027983 */ /* 0x000f280000100800 */
[----:B------:R-:W4:Y:S01]  /*8570*/  LDL R26, [R1+0x1fc] ;  /* 0x0001fc00011a7983 */ /* 0x000f220000100800 */
[----:B------:R-:W-:-:S03]  /*8580*/  IADD3 R58, P1, R14, UR4, RZ ;  /* 0x000000040e3a7c10 */ /* 0x000fc6000ff3e0ff */
[----:B------:R0:W4:Y:S01]  /*8590*/  LDG.E.U8 R14, desc[UR12][R38.64] ;  /* 0x0000000c260e7981 */ /* 0x000122000c1e1100 */
[----:B---3--:R-:W-:-:S03]  /*85a0*/  IADD3.X R37, R0, UR9, RZ, P2, !PT ;  /* 0x0000000900257c10 */ /* 0x008fc600097fe4ff */
[----:B------:R-:W3:Y:S01]  /*85b0*/  LDL R0, [R1+0x1f4] ;  /* 0x0001f40001007983 */ /* 0x000ee20000100800 */
[----:B0-----:R-:W-:-:S03]  /*85c0*/  IADD3 R38, P2, R46, UR4, RZ ;  /* 0x000000042e267c10 */ /* 0x001fc6000ff5e0ff */
[----:B------:R-:W3:Y:S04]  /*85d0*/  LDL R46, [R1+0x6e4] ;  /* 0x0006e400012e7983 */ /* 0x000ee80000100800 */
[----:B------:R-:W3:Y:S01]  /*85e0*/  LDG.E.U8 R37, desc[UR12][R36.64] ;  /* 0x0000000c24257981 */ /* 0x000ee2000c1e1100 */
[----:B------:R-:W-:-:S03]  /*85f0*/  IADD3.X R59, R4, UR9, RZ, P1, !PT ;  /* 0x00000009043b7c10 */ /* 0x000fc60008ffe4ff */
[----:B------:R-:W3:Y:S01]  /*8600*/  LDL R4, [R1+0x200] ;  /* 0x0002000001047983 */ /* 0x000ee20000100800 */
[----:B------:R-:W-:-:S03]  /*8610*/  IADD3 R76, P1, R50, UR4, RZ ;  /* 0x00000004324c7c10 */ /* 0x000fc6000ff3e0ff */
[----:B------:R-:W3:Y:S01]  /*8620*/  LDL R50, [R1+0x6e0] ;  /* 0x0006e00001327983 */ /* 0x000ee20000100800 */
[----:B------:R-:W-:Y:S02]  /*8630*/  IADD3.X R39, R49, UR9, RZ, P2, !PT ;  /* 0x0000000931277c10 */ /* 0x000fe400097fe4ff */
[----:B------:R-:W-:Y:S01]  /*8640*/  IADD3 R96, P2, R45, UR4, RZ ;  /* 0x000000042d607c10 */ /* 0x000fe2000ff5e0ff */
[----:B------:R-:W3:Y:S04]  /*8650*/  LDL R36, [R1+0x204] ;  /* 0x0002040001247983 */ /* 0x000ee80000100800 */
[----:B------:R-:W3:Y:S04]  /*8660*/  LDL R49, [R1+0x6dc] ;  /* 0x0006dc0001317983 */ /* 0x000ee80000100800 */
[----:B------:R-:W3:Y:S01]  /*8670*/  LDL R45, [R1+0x208] ;  /* 0x00020800012d7983 */ /* 0x000ee20000100800 */
[----:B------:R-:W-:-:S03]  /*8680*/  IADD3.X R77, R52, UR9, RZ, P1, !PT ;  /* 0x00000009344d7c10 */ /* 0x000fc60008ffe4ff */
[----:B------:R0:W3:Y:S01]  /*8690*/  LDG.E.U8 R90, desc[UR12][R38.64] ;  /* 0x0000000c265a7981 */ /* 0x0000e2000c1e1100 */
[----:B--2---:R-:W-:-:S03]  /*86a0*/  IADD3.X R97, R44, UR9, RZ, P2, !PT ;  /* 0x000000092c617c10 */ /* 0x004fc600097fe4ff */
[----:B------:R-:W2:Y:S04]  /*86b0*/  LDL R44, [R1+0x20c] ;  /* 0x00020c00012c7983 */ /* 0x000ea80000100800 */
[----:B------:R4:W2:Y:S01]  /*86c0*/  LDG.E.U8 R78, desc[UR12][R76.64] ;  /* 0x0000000c4c4e7981 */ /* 0x0008a2000c1e1100 */
[----:B0-----:R-:W-:-:S03]  /*86d0*/  IADD3 R38, P1, R48, UR4, RZ ;  /* 0x0000000430267c10 */ /* 0x001fc6000ff3e0ff */
[----:B------:R-:W2:Y:S04]  /*86e0*/  LDL R48, [R1+0x6d8] ;  /* 0x0006d80001307983 */ /* 0x000ea80000100800 */
[----:B------:R0:W2:Y:S01]  /*86f0*/  LDG.E.U8 R60, desc[UR12][R96.64] ;  /* 0x0000000c603c7981 */ /* 0x0000a2000c1e1100 */
[----:B----4-:R-:W-:-:S03]  /*8700*/  IADD3 R76, P2, R20, UR4, RZ ;  /* 0x00000004144c7c10 */ /* 0x010fc6000ff5e0ff */
[----:B------:R-:W4:Y:S01]  /*8710*/  LDL R20, [R1+0x6d4] ;  /* 0x0006d40001147983 */ /* 0x000f220000100800 */
[----:B------:R-:W-:Y:S02]  /*8720*/  IADD3.X R39, R2, UR9, RZ, P1, !PT ;  /* 0x0000000902277c10 */ /* 0x000fe40008ffe4ff */
[----:B------:R-:W-:Y:S01]  /*8730*/  IADD3 R98, P1, R47, UR4, RZ ;  /* 0x000000042f627c10 */ /* 0x000fe2000ff3e0ff */
[----:B------:R-:W4:Y:S03]  /*8740*/  LDL R2, [R1+0x210] ;  /* 0x0002100001027983 */ /* 0x000f260000100800 */
[----:B------:R-:W-:Y:S01]  /*8750*/  IADD3.X R99, R26, UR9, RZ, P1, !PT ;  /* 0x000000091a637c10 */ /* 0x000fe20008ffe4ff */
[----:B------:R-:W4:Y:S04]  /*8760*/  LDL R47, [R1+0x6cc] ;  /* 0x0006cc00012f7983 */ /* 0x000f280000100800 */
[----:B------:R-:W4:Y:S04]  /*8770*/  LDG.E.U8 R57, desc[UR12][R98.64] ;  /* 0x0000000c62397981 */ /* 0x000f28000c1e1100 */
[----:B------:R-:W4:Y:S04]  /*8780*/  LDG.E.U8 R39, desc[UR12][R38.64] ;  /* 0x0000000c26277981 */ /* 0x000f28000c1e1100 */
[----:B------:R-:W4:Y:S04]  /*8790*/  LDG.E.U8 R58, desc[UR12][R58.64] ;  /* 0x0000000c3a3a7981 */ /* 0x000f28000c1e1100 */
[----:B------:R-:W4:Y:S04]  /*87a0*/  LDL R52, [R1+0x23c] ;  /* 0x00023c0001347983 */ /* 0x000f280000100800 */
[----:B------:R-:W4:Y:S01]  /*87b0*/  LDL R38, [R1+0x220] ;  /* 0x0002200001267983 */ /* 0x000f220000100800 */
[----:B---3--:R-:W-:-:S02]  /*87c0*/  IADD3.X R77, R0, UR9, RZ, P2, !PT ;  /* 0x00000009004d7c10 */ /* 0x008fc400097fe4ff */
[----:B0-----:R-:W-:Y:S01]  /*87d0*/  IADD3 R96, P2, R51, UR4, RZ ;  /* 0x0000000433607c10 */ /* 0x001fe2000ff5e0ff */
[----:B------:R-:W3:Y:S04]  /*87e0*/  LDL R0, [R1+0x214] ;  /* 0x0002140001007983 */ /* 0x000ee80000100800 */
[----:B------:R0:W3:Y:S04]  /*87f0*/  LDG.E.U8 R26, desc[UR12][R76.64] ;  /* 0x0000000c4c1a7981 */ /* 0x0000e8000c1e1100 */
[----:B------:R-:W3:Y:S01]  /*8800*/  LDL R51, [R1+0x6a4] ;  /* 0x0006a40001337983 */ /* 0x000ee20000100800 */
[----:B------:R-:W-:-:S02]  /*8810*/  IADD3.X R97, R4, UR9, RZ, P2, !PT ;  /* 0x0000000904617c10 */ /* 0x000fc400097fe4ff */
[----:B0-----:R-:W-:Y:S01]  /*8820*/  IADD3 R76, P1, R46, UR4, RZ ;  /* 0x000000042e4c7c10 */ /* 0x001fe2000ff3e0ff */
[----:B------:R-:W3:Y:S01]  /*8830*/  LDL R4, [R1+0x21c] ;  /* 0x00021c0001047983 */ /* 0x000ee20000100800 */
[----:B------:R-:W-:-:S03]  /*8840*/  IADD3 R98, P2, R50, UR4, RZ ;  /* 0x0000000432627c10 */ /* 0x000fc6000ff5e0ff */
[----:B------:R-:W3:Y:S01]  /*8850*/  LDL R46, [R1+0x6c8] ;  /* 0x0006c800012e7983 */ /* 0x000ee20000100800 */
[----:B------:R-:W-:-:S03]  /*8860*/  IADD3.X R77, R36, UR9, RZ, P1, !PT ;  /* 0x00000009244d7c10 */ /* 0x000fc60008ffe4ff */
[----:B------:R-:W3:Y:S01]  /*8870*/  LDL R36, [R1+0x6c4] ;  /* 0x0006c40001247983 */ /* 0x000ee20000100800 */
[----:B------:R-:W-:-:S03]  /*8880*/  IADD3 R100, P1, R49, UR4, RZ ;  /* 0x0000000431647c10 */ /* 0x000fc6000ff3e0ff */
[----:B------:R0:W3:Y:S01]  /*8890*/  LDG.E.U8 R89, desc[UR12][R96.64] ;  /* 0x0000000c60597981 */ /* 0x0000e2000c1e1100 */
[----:B------:R-:W-:-:S03]  /*88a0*/  IADD3.X R99, R45, UR9, RZ, P2, !PT ;  /* 0x000000092d637c10 */ /* 0x000fc600097fe4ff */
[----:B------:R-:W3:Y:S04]  /*88b0*/  LDL R45, [R1+0x6c0] ;  /* 0x0006c000012d7983 */ /* 0x000ee80000100800 */
[----:B------:R4:W3:Y:S01]  /*88c0*/  LDG.E.U8 R59, desc[UR12][R98.64] ;  /* 0x0000000c623b7981 */ /* 0x0008e2000c1e1100 */
[----:B--2---:R-:W-:-:S03]  /*88d0*/  IADD3.X R101, R44, UR9, RZ, P1, !PT ;  /* 0x000000092c657c10 */ /* 0x004fc60008ffe4ff */
[----:B------:R-:W2:Y:S04]  /*88e0*/  LDL R44, [R1+0x6bc] ;  /* 0x0006bc00012c7983 */ /* 0x000ea80000100800 */
[----:B------:R-:W2:Y:S01]  /*88f0*/  LDL R50, [R1+0x240] ;  /* 0x0002400001327983 */ /* 0x000ea20000100800 */
[----:B0-----:R-:W-:-:S03]  /*8900*/  IADD3 R96, P2, R48, UR4, RZ ;  /* 0x0000000430607c10 */ /* 0x001fc6000ff5e0ff */
[----:B------:R-:W2:Y:S04]  /*8910*/  LDL R48, [R1+0x228] ;  /* 0x0002280001307983 */ /* 0x000ea80000100800 */
[----:B------:R-:W2:Y:S01]  /*8920*/  LDL R49, [R1+0x244] ;  /* 0x0002440001317983 */ /* 0x000ea20000100800 */
[----:B----4-:R-:W-:-:S03]  /*8930*/  IADD3 R98, P1, R20, UR4, RZ ;  /* 0x0000000414627c10 */ /* 0x010fc6000ff3e0ff */
[----:B------:R-:W4:Y:S01]  /*8940*/  LDL R20, [R1+0x6b8] ;  /* 0x0006b80001147983 */ /* 0x000f220000100800 */
[----:B------:R-:W-:-:S03]  /*8950*/  IADD3.X R97, R2, UR9, RZ, P2, !PT ;  /* 0x0000000902617c10 */ /* 0x000fc600097fe4ff */
[----:B------:R0:W4:Y:S04]  /*8960*/  LDG.E.U8 R2, desc[UR12][R100.64] ;  /* 0x0000000c64027981 */ /* 0x000128000c1e1100 */
[----:B------:R-:W4:Y:S01]  /*8970*/  LDG.E.U8 R76, desc[UR12][R76.64] ;  /* 0x0000000c4c4c7981 */ /* 0x000f22000c1e1100 */
[----:B0-----:R-:W-:-:S03]  /*8980*/  IADD3 R100, P2, R47, UR4, RZ ;  /* 0x000000042f647c10 */ /* 0x001fc6000ff5e0ff */
[----:B------:R-:W4:Y:S01]  /*8990*/  LDL R47, [R1+0x6a0] ;  /* 0x0006a000012f7983 */ /* 0x000f220000100800 */
[----:B---3--:R-:W-:-:S03]  /*89a0*/  IADD3.X R99, R0, UR9, RZ, P1, !PT ;  /* 0x0000000900637c10 */ /* 0x008fc60008ffe4ff */
[----:B------:R0:W3:Y:S01]  /*89b0*/  LDG.E.U8 R0, desc[UR12][R96.64] ;  /* 0x0000000c60007981 */ /* 0x0000e2000c1e1100 */
[----:B------:R-:W-:-:S03]  /*89c0*/  IADD3.X R101, R4, UR9, RZ, P2, !PT ;  /* 0x0000000904657c10 */ /* 0x000fc600097fe4ff */
[----:B------:R1:W3:Y:S01]  /*89d0*/  LDG.E.U8 R4, desc[UR12][R98.64] ;  /* 0x0000000c62047981 */ /* 0x0002e2000c1e1100 */
[----:B0-----:R-:W-:-:S03]  /*89e0*/  IADD3 R96, P1, R46, UR4, RZ ;  /* 0x000000042e607c10 */ /* 0x001fc6000ff3e0ff */
[----:B------:R-:W3:Y:S01]  /*89f0*/  LDL R46, [R1+0x68c] ;  /* 0x00068c00012e7983 */ /* 0x000ee20000100800 */
[----:B------:R-:W-:-:S03]  /*8a00*/  IADD3.X R97, R38, UR9, RZ, P1, !PT ;  /* 0x0000000926617c10 */ /* 0x000fc60008ffe4ff */
[----:B------:R-:W3:Y:S01]  /*8a10*/  LDG.E.U8 R38, desc[UR12][R100.64] ;  /* 0x0000000c64267981 */ /* 0x000ee2000c1e1100 */
[----:B-1----:R-:W-:-:S03]  /*8a20*/  IADD3 R98, P2, R36, UR4, RZ ;  /* 0x0000000424627c10 */ /* 0x002fc6000ff5e0ff */
[----:B------:R2:W3:Y:S01]  /*8a30*/  LDG.E.U8 R77, desc[UR12][R96.64] ;  /* 0x0000000c604d7981 */ /* 0x0004e2000c1e1100 */
[----:B------:R-:W-:-:S03]  /*8a40*/  IADD3 R104, P1, R45, UR4, RZ ;  /* 0x000000042d687c10 */ /* 0x000fc6000ff3e0ff */
[----:B------:R-:W3:Y:S01]  /*8a50*/  LDL R45, [R1+0x25c] ;  /* 0x00025c00012d7983 */ /* 0x000ee20000100800 */
[----:B------:R-:W-:-:S03]  /*8a60*/  IADD3.X R99, R69, UR9, RZ, P2, !PT ;  /* 0x0000000945637c10 */ /* 0x000fc600097fe4ff */
[----:B------:R-:W3:Y:S01]  /*8a70*/  LDL R36, [R1+0x248] ;  /* 0x0002480001247983 */ /* 0x000ee20000100800 */
[----:B--2---:R-:W-:-:S03]  /*8a80*/  IADD3 R96, P2, R44, UR4, RZ ;  /* 0x000000042c607c10 */ /* 0x004fc6000ff5e0ff */
[----:B------:R-:W2:Y:S04]  /*8a90*/  LDL R44, [R1+0x688] ;  /* 0x00068800012c7983 */ /* 0x000ea80000100800 */
[----:B------:R4:W2:Y:S01]  /*8aa0*/  LDG.E.U8 R95, desc[UR12][R98.64] ;  /* 0x0000000c625f7981 */ /* 0x0008a2000c1e1100 */
[----:B------:R-:W-:Y:S02]  /*8ab0*/  IADD3.X R105, R48, UR9, RZ, P1, !PT ;  /* 0x0000000930697c10 */ /* 0x000fe40008ffe4ff */
[----:B------:R-:W-:Y:S01]  /*8ac0*/  IADD3.X R97, R68, UR9, RZ, P2, !PT ;  /* 0x0000000944617c10 */ /* 0x000fe200097fe4ff */
[----:B------:R-:W2:Y:S01]  /*8ad0*/  LDL R48, [R1+0x3c] ;  /* 0x00003c0001307983 */ /* 0x000ea20000100800 */
[----:B----4-:R-:W-:-:S03]  /*8ae0*/  IADD3 R98, P1, R20, UR4, RZ ;  /* 0x0000000414627c10 */ /* 0x010fc6000ff3e0ff */
[----:B------:R-:W4:Y:S04]  /*8af0*/  LDG.E.U8 R104, desc[UR12][R104.64] ;  /* 0x0000000c68687981 */ /* 0x000f28000c1e1100 */
[----:B------:R-:W4:Y:S01]  /*8b00*/  LDL R20, [R1+0x260] ;  /* 0x0002600001147983 */ /* 0x000f220000100800 */
[----:B------:R-:W-:Y:S02]  /*8b10*/  IADD3.X R99, R54, UR9, RZ, P1, !PT ;  /* 0x0000000936637c10 */ /* 0x000fe40008ffe4ff */
[----:B------:R-:W-:Y:S01]  /*8b20*/  IADD3 R100, P2, R55, UR4, RZ ;  /* 0x0000000437647c10 */ /* 0x000fe2000ff5e0ff */
[----:B------:R0:W4:Y:S03]  /*8b30*/  LDG.E.U8 R105, desc[UR12][R96.64] ;  /* 0x0000000c60697981 */ /* 0x000126000c1e1100 */
[----:B------:R-:W-:Y:S01]  /*8b40*/  IADD3.X R101, R52, UR9, RZ, P2, !PT ;  /* 0x0000000934657c10 */ /* 0x000fe200097fe4ff */
[----:B------:R1:W4:Y:S04]  /*8b50*/  LDG.E.U8 R107, desc[UR12][R98.64] ;  /* 0x0000000c626b7981 */ /* 0x000328000c1e1100 */
[----:B------:R1:W4:Y:S01]  /*8b60*/  LDG.E.U8 R109, desc[UR12][R100.64] ;  /* 0x0000000c646d7981 */ /* 0x000322000c1e1100 */
[----:B0-----:R-:W-:-:S04]  /*8b70*/  IADD3 R96, P1, R53, UR4, RZ ;  /* 0x0000000435607c10 */ /* 0x001fc8000ff3e0ff */
[----:B------:R-:W-:Y:S02]  /*8b80*/  IADD3.X R97, R50, UR9, RZ, P1, !PT ;  /* 0x0000000932617c10 */ /* 0x000fe40008ffe4ff */
[----:B-1----:R-:W-:Y:S02]  /*8b90*/  IADD3 R98, P2, R51, UR4, RZ ;  /* 0x0000000433627c10 */ /* 0x002fe4000ff5e0ff */
[----:B------:R-:W-:Y:S01]  /*8ba0*/  IADD3 R100, P1, R47, UR4, RZ ;  /* 0x000000042f647c10 */ /* 0x000fe2000ff3e0ff */
[----:B------:R3:W4:Y:S01]  /*8bb0*/  LDG.E.U8 R111, desc[UR12][R96.64] ;  /* 0x0000000c606f7981 */ /* 0x000722000c1e1100 */
[----:B------:R-:W-:-:S03]  /*8bc0*/  IADD3.X R99, R49, UR9, RZ, P2, !PT ;  /* 0x0000000931637c10 */ /* 0x000fc600097fe4ff */
[----:B------:R-:W4:Y:S04]  /*8bd0*/  LDL R47, [R1+0x40] ;  /* 0x00004000012f7983 */ /* 0x000f280000100800 */
[----:B------:R2:W4:Y:S01]  /*8be0*/  LDG.E.U8 R113, desc[UR12][R98.64] ;  /* 0x0000000c62717981 */ /* 0x000522000c1e1100 */
[----:B---3--:R-:W-:-:S03]  /*8bf0*/  IADD3 R96, P2, R46, UR4, RZ ;  /* 0x000000042e607c10 */ /* 0x008fc6000ff5e0ff */
[----:B------:R-:W3:Y:S01]  /*8c00*/  LDL R46, [R1+0x684] ;  /* 0x00068400012e7983 */ /* 0x000ee20000100800 */
[----:B------:R-:W-:-:S03]  /*8c10*/  IADD3.X R97, R45, UR9, RZ, P2, !PT ;  /* 0x000000092d617c10 */ /* 0x000fc600097fe4ff */
[----:B------:R-:W3:Y:S01]  /*8c20*/  LDL R45, [R1+0x264] ;  /* 0x00026400012d7983 */ /* 0x000ee20000100800 */
[----:B------:R-:W-:Y:S02]  /*8c30*/  IADD3.X R101, R36, UR9, RZ, P1, !PT ;  /* 0x0000000924657c10 */ /* 0x000fe40008ffe4ff */
[----:B--2---:R-:W-:Y:S01]  /*8c40*/  IADD3 R98, P2, R44, UR4, RZ ;  /* 0x000000042c627c10 */ /* 0x004fe2000ff5e0ff */
[----:B------:R-:W-:Y:S01]  /*8c50*/  IMAD.SHL.U32 R36, R102, 0x8, RZ ;  /* 0x0000000866247824 */ /* 0x000fe200078e00ff */
[----:B------:R-:W2:Y:S04]  /*8c60*/  LDL R44, [R1+0x24] ;  /* 0x00002400012c7983 */ /* 0x000ea80000100800 */
[----:B------:R-:W2:Y:S04]  /*8c70*/  LDG.E.U8 R115, desc[UR12][R100.64] ;  /* 0x0000000c64737981 */ /* 0x000ea8000c1e1100 */
[----:B------:R0:W2:Y:S01]  /*8c80*/  LDG.E.U8 R117, desc[UR12][R96.64] ;  /* 0x0000000c60757981 */ /* 0x0000a2000c1e1100 */
[----:B----4-:R-:W-:-:S03]  /*8c90*/  IADD3.X R99, R20, UR9, RZ, P2, !PT ;  /* 0x0000000914637c10 */ /* 0x010fc600097fe4ff */
[----:B------:R-:W4:Y:S01]  /*8ca0*/  LDL R20, [R1+0x44] ;  /* 0x0000440001147983 */ /* 0x000f220000100800 */
[--C-:B------:R-:W-:Y:S01]  /*8cb0*/  IMAD.IADD R36, R36, 0x1, R8.reuse ;  /* 0x0000000124247824 */ /* 0x100fe200078e0208 */
[----:B0-----:R-:W-:Y:S01]  /*8cc0*/  IADD3 R96, P3, R8, R102, RZ ;  /* 0x0000006608607210 */ /* 0x001fe20007f7e0ff */
[----:B------:R-:W-:Y:S01]  /*8cd0*/  IMAD R97, R102, 0x9, RZ ;  /* 0x0000000966617824 */ /* 0x000fe200078e02ff */
[----:B------:R-:W4:Y:S02]  /*8ce0*/  LDG.E.U8 R121, desc[UR12][R98.64] ;  /* 0x0000000c62797981 */ /* 0x000f24000c1e1100 */
[----:B------:R-:W-:Y:S01]  /*8cf0*/  IADD3 R100, P1, R36, UR4, RZ ;  /* 0x0000000424647c10 */ /* 0x000fe2000ff3e0ff */
[----:B------:R-:W-:Y:S01]  /*8d00*/  IMAD.IADD R97, R97, 0x1, R8 ;  /* 0x0000000161617824 */ /* 0x000fe200078e0208 */
[----:B------:R-:W-:Y:S02]  /*8d10*/  LEA.HI.X.SX32 R36, R102, R12, 0x1, P3 ;  /* 0x0000000c66247211 */ /* 0x000fe400018f0eff */
[----:B------:R-:W-:-:S02]  /*8d20*/  IADD3.X R101, R48, UR9, RZ, P1, !PT ;  /* 0x0000000930657c10 */ /* 0x000fc40008ffe4ff */
[----:B------:R-:W-:-:S03]  /*8d30*/  IADD3 RZ, P1, R96, UR4, RZ ;  /* 0x0000000460ff7c10 */ /* 0x000fc6000ff3e0ff */
[----:B------:R0:W4:Y:S04]  /*8d40*/  LDG.E.U8 R119, desc[UR12][R100.64] ;  /* 0x0000000c64777981 */ /* 0x000128000c1e1100 */
[----:B------:R1:W-:Y:S04]  /*8d50*/  STL [R1+0x7e0], R12 ;  /* 0x0007e00c01007387 */ /* 0x0003e80000100800 */
[----:B------:R-:W4:Y:S01]  /*8d60*/  LDL R48, [R1+0x28] ;  /* 0x0000280001307983 */ /* 0x000f220000100800 */
[----:B0-----:R-:W-:Y:S01]  /*8d70*/  IADD3.X R101, R36, UR8, RZ, P1, !PT ;  /* 0x0000000824657c10 */ /* 0x001fe20008ffe4ff */
[----:B------:R-:W-:Y:S01]  /*8d80*/  VIADD R100, R96, UR4 ;  /* 0x0000000460647c36 */ /* 0x000fe20008000000 */
[----:B------:R-:W-:Y:S01]  /*8d90*/  IADD3 R96, P1, R97, UR4, RZ ;  /* 0x0000000461607c10 */ /* 0x000fe2000ff3e0ff */
[----:B------:R-:W-:Y:S01]  /*8da0*/  IMAD.SHL.U32 R36, R102, 0x2, RZ ;  /* 0x0000000266247824 */ /* 0x000fe200078e00ff */
[----:B------:R-:W4:Y:S02]  /*8db0*/  LDL R51, [R1+0x69c] ;  /* 0x00069c0001337983 */ /* 0x000f240000100800 */
[----:B------:R-:W-:Y:S01]  /*8dc0*/  IADD3.X R97, R47, UR9, RZ, P1, !PT ;  /* 0x000000092f617c10 */ /* 0x000fe20008ffe4ff */
[----:B------:R-:W-:Y:S01]  /*8dd0*/  IMAD.IADD R36, R36, 0x1, R8 ;  /* 0x0000000124247824 */ /* 0x000fe200078e0208 */
[----:B------:R-:W4:Y:S04]  /*8de0*/  LDL R47, [R1+0x680] ;  /* 0x00068000012f7983 */ /* 0x000f280000100800 */
[----:B------:R0:W4:Y:S01]  /*8df0*/  LDG.E.U8 R123, desc[UR12][R100.64] ;  /* 0x0000000c647b7981 */ /* 0x000122000c1e1100 */
[----:B------:R-:W-:-:S03]  /*8e00*/  IADD3 RZ, P1, R36, UR4, RZ ;  /* 0x0000000424ff7c10 */ /* 0x000fc6000ff3e0ff */
[----:B------:R2:W4:Y:S04]  /*8e10*/  LDG.E.U8 R125, desc[UR12][R96.64] ;  /* 0x0000000c607d7981 */ /* 0x000528000c1e1100 */
[----:B------:R-:W4:Y:S01]  /*8e20*/  LDL R50, [R1+0x4c] ;  /* 0x00004c0001327983 */ /* 0x000f220000100800 */
[----:B0-----:R-:W-:-:S03]  /*8e30*/  IMAD R100, R102, 0xa, RZ ;  /* 0x0000000a66647824 */ /* 0x001fc600078e02ff */
[----:B------:R-:W4:Y:S01]  /*8e40*/  LDL R49, [R1+0x67c] ;  /* 0x00067c0001317983 */ /* 0x000f220000100800 */
[----:B------:R-:W-:-:S03]  /*8e50*/  IMAD.IADD R100, R100, 0x1, R8 ;  /* 0x0000000164647824 */ /* 0x000fc600078e0208 */
[----:B-1----:R-:W4:Y:S04]  /*8e60*/  LDL R12, [R1+0x26c] ;  /* 0x00026c00010c7983 */ /* 0x002f280000100800 */
[----:B------:R-:W4:Y:S04]  /*8e70*/  LDL R70, [R1+0x34] ;  /* 0x0000340001467983 */ /* 0x000f280000100800 */
[----:B------:R-:W4:Y:S04]  /*8e80*/  LDL R69, [R1+0x694] ;  /* 0x0006940001457983 */ /* 0x000f280000100800 */
[----:B------:R-:W4:Y:S04]  /*8e90*/  LDL R68, [R1+0x234] ;  /* 0x0002340001447983 */ /* 0x000f280000100800 */
[----:B------:R-:W4:Y:S04]  /*8ea0*/  LDL R55, [R1+0x674] ;  /* 0x0006740001377983 */ /* 0x000f280000100800 */
[----:B------:R-:W4:Y:S04]  /*8eb0*/  LDL R54, [R1+0x254] ;  /* 0x0002540001367983 */ /* 0x000f280000100800 */
[----:B------:R-:W4:Y:S04]  /*8ec0*/  LDL R53, [R1+0x274] ;  /* 0x0002740001357983 */ /* 0x000f280000100800 */
[----:B------:R-:W4:Y:S01]  /*8ed0*/  LDL R52, [R1+0x6f0] ;  /* 0x0006f00001347983 */ /* 0x000f220000100800 */
[----:B---3--:R-:W-:-:S03]  /*8ee0*/  IADD3 R98, P2, R46, UR4, RZ ;  /* 0x000000042e627c10 */ /* 0x008fc6000ff5e0ff */
[----:B------:R-:W3:Y:S01]  /*8ef0*/  LDL R46, [R1+0x48] ;  /* 0x00004800012e7983 */ /* 0x000ee20000100800 */
[----:B------:R-:W-:-:S03]  /*8f00*/  IADD3.X R99, R45, UR9, RZ, P2, !PT ;  /* 0x000000092d637c10 */ /* 0x000fc600097fe4ff */
[----:B------:R-:W3:Y:S01]  /*8f10*/  LDL R45, [R1+0x268] ;  /* 0x00026800012d7983 */ /* 0x000ee20000100800 */
[----:B--2---:R-:W-:Y:S01]  /*8f20*/  IADD3.X R97, R44, UR8, RZ, P1, !PT ;  /* 0x000000082c617c10 */ /* 0x004fe20008ffe4ff */
[----:B------:R-:W-:Y:S02]  /*8f30*/  VIADD R96, R36, UR4 ;  /* 0x0000000424607c36 */ /* 0x000fe40008000000 */
[----:B------:R-:W2:Y:S01]  /*8f40*/  LDL R44, [R1+0x2c] ;  /* 0x00002c00012c7983 */ /* 0x000ea20000100800 */
[----:B------:R-:W-:Y:S01]  /*8f50*/  IADD3 R100, P2, R100, UR4, RZ ;  /* 0x0000000464647c10 */ /* 0x000fe2000ff5e0ff */
[----:B------:R-:W-:Y:S02]  /*8f60*/  IMAD R36, R102, 0x3, RZ ;  /* 0x0000000366247824 */ /* 0x000fe400078e02ff */
[----:B------:R0:W2:Y:S04]  /*8f70*/  LDG.E.U8 R129, desc[UR12][R96.64] ;  /* 0x0000000c60817981 */ /* 0x0000a8000c1e1100 */
[----:B------:R-:W2:Y:S01]  /*8f80*/  LDG.E.U8 R127, desc[UR12][R98.64] ;  /* 0x0000000c627f7981 */ /* 0x000ea2000c1e1100 */
[----:B----4-:R-:W-:-:S03]  /*8f90*/  IADD3.X R101, R20, UR9, RZ, P2, !PT ;  /* 0x0000000914657c10 */ /* 0x010fc600097fe4ff */
[----:B------:R-:W4:Y:S01]  /*8fa0*/  LDL R20, [R1+0x24c] ;  /* 0x00024c0001147983 */ /* 0x000f220000100800 */
[--C-:B0-----:R-:W-:Y:S02]  /*8fb0*/  IMAD.IADD R96, R36, 0x1, R8.reuse ;  /* 0x0000000124607824 */ /* 0x101fe400078e0208 */
[----:B------:R-:W-:Y:S01]  /*8fc0*/  IMAD R36, R102, 0xb, RZ ;  /* 0x0000000b66247824 */ /* 0x000fe200078e02ff */
[----:B------:R0:W4:Y:S02]  /*8fd0*/  LDG.E.U8 R131, desc[UR12][R100.64] ;  /* 0x0000000c64837981 */ /* 0x000124000c1e1100 */
[C---:B------:R-:W-:Y:S01]  /*8fe0*/  IADD3 RZ, P1, R96.reuse, UR4, RZ ;  /* 0x0000000460ff7c10 */ /* 0x040fe2000ff3e0ff */
[----:B------:R-:W-:Y:S02]  /*8ff0*/  VIADD R96, R96, UR4 ;  /* 0x0000000460607c36 */ /* 0x000fe40008000000 */
[----:B0-----:R-:W-:Y:S02]  /*9000*/  IMAD.IADD R100, R36, 0x1, R8 ;  /* 0x0000000124647824 */ /* 0x001fe400078e0208 */
[----:B------:R-:W-:Y:S01]  /*9010*/  IMAD R36, R102, 0xc, RZ ;  /* 0x0000000c66247824 */ /* 0x000fe200078e02ff */
[----:B------:R-:W-:-:S03]  /*9020*/  IADD3.X R97, R48, UR8, RZ, P1, !PT ;  /* 0x0000000830617c10 */ /* 0x000fc60008ffe4ff */
[----:B------:R-:W-:Y:S01]  /*9030*/  IMAD.IADD R36, R36, 0x1, R8 ;  /* 0x0000000124247824 */ /* 0x000fe200078e0208 */
[----:B------:R-:W-:Y:S01]  /*9040*/  IADD3 RZ, P1, R103, UR4, RZ ;  /* 0x0000000467ff7c10 */ /* 0x000fe2000ff3e0ff */
[----:B------:R-:W4:Y:S01]  /*9050*/  LDL R48, [R1+0x30] ;  /* 0x0000300001307983 */ /* 0x000f220000100800 */
[----:B------:R-:W-:-:S03]  /*9060*/  IADD3 R100, P2, R100, UR4, RZ ;  /* 0x0000000464647c10 */ /* 0x000fc6000ff5e0ff */
[----:B------:R0:W4:Y:S01]  /*9070*/  LDG.E.U8 R133, desc[UR12][R96.64] ;  /* 0x0000000c60857981 */ /* 0x000122000c1e1100 */
[----:B------:R-:W-:-:S03]  /*9080*/  IADD3 R98, P3, R47, UR4, RZ ;  /* 0x000000042f627c10 */ /* 0x000fc6000ff7e0ff */
[----:B------:R-:W4:Y:S01]  /*9090*/  LDL R47, [R1+0x698] ;  /* 0x00069800012f7983 */ /* 0x000f220000100800 */
[----:B0-----:R-:W-:Y:S01]  /*90a0*/  VIADD R96, R103, UR4 ;  /* 0x0000000467607c36 */ /* 0x001fe20008000000 */
[----:B---3--:R-:W-:Y:S02]  /*90b0*/  IADD3.X R101, R46, UR9, RZ, P2, !PT ;  /* 0x000000092e657c10 */ /* 0x008fe400097fe4ff */
[----:B------:R-:W3:Y:S04]  /*90c0*/  LDL R46, [R1+0x50] ;  /* 0x00005000012e7983 */ /* 0x000ee80000100800 */
[----:B------:R-:W3:Y:S01]  /*90d0*/  LDG.E.U8 R135, desc[UR12][R100.64] ;  /* 0x0000000c64877981 */ /* 0x000ee2000c1e1100 */
[----:B------:R-:W-:-:S03]  /*90e0*/  IADD3.X R99, R45, UR9, RZ, P3, !PT ;  /* 0x000000092d637c10 */ /* 0x000fc60009ffe4ff */
[----:B------:R-:W3:Y:S04]  /*90f0*/  LDL R45, [R1+0x678] ;  /* 0x00067800012d7983 */ /* 0x000ee80000100800 */
[----:B------:R0:W3:Y:S01]  /*9100*/  LDG.E.U8 R137, desc[UR12][R98.64] ;  /* 0x0000000c62897981 */ /* 0x0000e2000c1e1100 */
[----:B--2---:R-:W-:-:S03]  /*9110*/  IADD3.X R97, R44, UR8, RZ, P1, !PT ;  /* 0x000000082c617c10 */ /* 0x004fc60008ffe4ff */
[----:B------:R-:W2:Y:S04]  /*9120*/  LDL R44, [R1+0x250] ;  /* 0x00025000012c7983 */ /* 0x000ea80000100800 */
[----:B------:R1:W2:Y:S01]  /*9130*/  LDG.E.U8 R139, desc[UR12][R96.64] ;  /* 0x0000000c608b7981 */ /* 0x0002a2000c1e1100 */
[----:B0-----:R-:W-:-:S04]  /*9140*/  IADD3 R98, P1, R36, UR4, RZ ;  /* 0x0000000424627c10 */ /* 0x001fc8000ff3e0ff */
[----:B------:R-:W-:Y:S02]  /*9150*/  IADD3.X R99, R50, UR9, RZ, P1, !PT ;  /* 0x0000000932637c10 */ /* 0x000fe40008ffe4ff */
[----:B------:R-:W-:Y:S02]  /*9160*/  IADD3 R100, P1, R49, UR4, RZ ;  /* 0x0000000431647c10 */ /* 0x000fe4000ff3e0ff */
[----:B-1----:R-:W-:Y:S01]  /*9170*/  IADD3 R96, P2, R51, UR4, RZ ;  /* 0x0000000433607c10 */ /* 0x002fe2000ff5e0ff */
[----:B------:R-:W-:Y:S01]  /*9180*/  IMAD R36, R102, 0x5, RZ ;  /* 0x0000000566247824 */ /* 0x000fe200078e02ff */
[----:B------:R-:W-:Y:S01]  /*9190*/  IADD3.X R101, R12, UR9, RZ, P1, !PT ;  /* 0x000000090c657c10 */ /* 0x000fe20008ffe4ff */
[----:B------:R0:W2:Y:S01]  /*91a0*/  LDG.E.U8 R141, desc[UR12][R98.64] ;  /* 0x0000000c628d7981 */ /* 0x0000a2000c1e1100 */
[----:B----4-:R-:W-:-:S03]  /*91b0*/  IADD3.X R97, R20, UR9, RZ, P2, !PT ;  /* 0x0000000914617c10 */ /* 0x010fc600097fe4ff */
[----:B------:R-:W4:Y:S04]  /*91c0*/  LDL R20, [R1+0x270] ;  /* 0x0002700001147983 */ /* 0x000f280000100800 */
[----:B------:R-:W4:Y:S01]  /*91d0*/  LDL R12, [R1+0x6b4] ;  /* 0x0006b400010c7983 */ /* 0x000f220000100800 */
[--C-:B0-----:R-:W-:Y:S02]  /*91e0*/  IMAD.IADD R98, R36, 0x1, R8.reuse ;  /* 0x0000000124627824 */ /* 0x101fe400078e0208 */
[----:B------:R-:W-:Y:S01]  /*91f0*/  IMAD R103, R102, 0xd, RZ ;  /* 0x0000000d66677824 */ /* 0x000fe200078e02ff */
[----:B------:R-:W4:Y:S02]  /*9200*/  LDL R51, [R1+0x6d0] ;  /* 0x0006d00001337983 */ /* 0x000f240000100800 */
[C---:B------:R-:W-:Y:S01]  /*9210*/  IADD3 RZ, P1, R98.reuse, UR4, RZ ;  /* 0x0000000462ff7c10 */ /* 0x040fe2000ff3e0ff */
[----:B------:R-:W-:Y:S01]  /*9220*/  IMAD.IADD R36, R103, 0x1, R8 ;  /* 0x0000000167247824 */ /* 0x000fe200078e0208 */
[----:B------:R-:W4:Y:S01]  /*9230*/  LDL R50, [R1+0x38] ;  /* 0x0000380001327983 */ /* 0x000f220000100800 */
[----:B------:R-:W-:-:S03]  /*9240*/  VIADD R98, R98, UR4 ;  /* 0x0000000462627c36 */ /* 0x000fc60008000000 */
[----:B------:R0:W4:Y:S01]  /*9250*/  LDG.E.U8 R145, desc[UR12][R100.64] ;  /* 0x0000000c64917981 */ /* 0x000122000c1e1100 */
[----:B------:R-:W-:-:S03]  /*9260*/  IADD3.X R99, R48, UR8, RZ, P1, !PT ;  /* 0x0000000830637c10 */ /* 0x000fc60008ffe4ff */
[----:B------:R1:W4:Y:S04]  /*9270*/  LDG.E.U8 R143, desc[UR12][R96.64] ;  /* 0x0000000c608f7981 */ /* 0x000328000c1e1100 */
[----:B------:R-:W4:Y:S01]  /*9280*/  LDL R49, [R1+0x1f8] ;  /* 0x0001f80001317983 */ /* 0x000f220000100800 */
[----:B0-----:R-:W-:-:S03]  /*9290*/  IADD3 R100, P1, R47, UR4, RZ ;  /* 0x000000042f647c10 */ /* 0x001fc6000ff3e0ff */
[----:B------:R-:W4:Y:S01]  /*92a0*/  LDL R48, [R1+0x6b0] ;  /* 0x0006b00001307983 */ /* 0x000f220000100800 */
[----:B-1----:R-:W-:-:S03]  /*92b0*/  IADD3 R96, P2, R36, UR4, RZ ;  /* 0x0000000424607c10 */ /* 0x002fc6000ff5e0ff */
[----:B------:R-:W4:Y:S04]  /*92c0*/  LDL R47, [R1+0x218] ;  /* 0x00021800012f7983 */ /* 0x000f280000100800 */
[----:B------:R0:W4:Y:S01]  /*92d0*/  LDG.E.U8 R147, desc[UR12][R98.64] ;  /* 0x0000000c62937981 */ /* 0x000122000c1e1100 */
[----:B---3--:R-:W-:-:S03]  /*92e0*/  IADD3.X R97, R46, UR9, RZ, P2, !PT ;  /* 0x000000092e617c10 */ /* 0x008fc600097fe4ff */
[----:B------:R-:W3:Y:S04]  /*92f0*/  LDL R46, [R1+0x238] ;  /* 0x00023800012e7983 */ /* 0x000ee80000100800 */
[----:B------:R1:W3:Y:S01]  /*9300*/  LDG.E.U8 R149, desc[UR12][R96.64] ;  /* 0x0000000c60957981 */ /* 0x0002e2000c1e1100 */
[----:B0-----:R-:W-:-:S03]  /*9310*/  IADD3 R98, P2, R45, UR4, RZ ;  /* 0x000000042d627c10 */ /* 0x001fc6000ff5e0ff */
[----:B------:R-:W3:Y:S01]  /*9320*/  LDL R45, [R1+0x690] ;  /* 0x00069000012d7983 */ /* 0x000ee20000100800 */
[----:B--2---:R-:W-:-:S03]  /*9330*/  IADD3.X R101, R44, UR9, RZ, P1, !PT ;  /* 0x000000092c657c10 */ /* 0x004fc60008ffe4ff */
[----:B------:R-:W2:Y:S01]  /*9340*/  LDL R44, [R1+0x670] ;  /* 0x00067000012c7983 */ /* 0x000ea20000100800 */
[----:B------:R-:W-:-:S03]  /*9350*/  IMAD R36, R102, 0x6, RZ ;  /* 0x0000000666247824 */ /* 0x000fc600078e02ff */
[----:B------:R0:W2:Y:S01]  /*9360*/  LDG.E.U8 R151, desc[UR12][R100.64] ;  /* 0x0000000c64977981 */ /* 0x0000a2000c1e1100 */
[----:B----4-:R-:W-:-:S03]  /*9370*/  IADD3.X R99, R20, UR9, RZ, P2, !PT ;  /* 0x0000000914637c10 */ /* 0x010fc600097fe4ff */
[----:B------:R-:W4:Y:S01]  /*9380*/  LDL R20, [R1+0x258] ;  /* 0x0002580001147983 */ /* 0x000f220000100800 */
[----:B-1----:R-:W-:-:S03]  /*9390*/  IADD3 R96, P2, R12, UR4, RZ ;  /* 0x000000040c607c10 */ /* 0x002fc6000ff5e0ff */
[----:B------:R-:W4:Y:S01]  /*93a0*/  LDL R12, [R1+0x278] ;  /* 0x00027800010c7983 */ /* 0x000f220000100800 */
[----:B------:R-:W-:-:S03]  /*93b0*/  IMAD.IADD R36, R36, 0x1, R8 ;  /* 0x0000000124247824 */ /* 0x000fc600078e0208 */
[----:B------:R1:W4:Y:S02]  /*93c0*/  LDG.E.U8 R153, desc[UR12][R98.64] ;  /* 0x0000000c62997981 */ /* 0x000324000c1e1100 */
[C---:B------:R-:W-:Y:S01]  /*93d0*/  IADD3 RZ, P1, R36.reuse, UR4, RZ ;  /* 0x0000000424ff7c10 */ /* 0x040fe2000ff3e0ff */
[----:B0-----:R-:W-:-:S03]  /*93e0*/  VIADD R100, R36, UR4 ;  /* 0x0000000424647c36 */ /* 0x001fc60008000000 */
[----:B------:R-:W-:-:S05]  /*93f0*/  IADD3.X R101, R70, UR8, RZ, P1, !PT ;  /* 0x0000000846657c10 */ /* 0x000fca0008ffe4ff */
[----:B------:R0:W4:Y:S01]  /*9400*/  LDG.E.U8 R155, desc[UR12][R100.64] ;  /* 0x0000000c649b7981 */ /* 0x000122000c1e1100 */
[----:B-1----:R-:W-:Y:S02]  /*9410*/  IADD3 R98, P1, R69, UR4, RZ ;  /* 0x0000000445627c10 */ /* 0x002fe4000ff3e0ff */
[----:B------:R-:W-:Y:S01]  /*9420*/  IADD3.X R97, R68, UR9, RZ, P2, !PT ;  /* 0x0000000944617c10 */ /* 0x000fe200097fe4ff */
[----:B0-----:R-:W-:Y:S01]  /*9430*/  IMAD R100, R102, 0x7, RZ ;  /* 0x0000000766647824 */ /* 0x001fe200078e02ff */
[----:B------:R-:W-:-:S03]  /*9440*/  IADD3.X R99, R54, UR9, RZ, P1, !PT ;  /* 0x0000000936637c10 */ /* 0x000fc60008ffe4ff */
[----:B------:R0:W4:Y:S01]  /*9450*/  LDG.E.U8 R157, desc[UR12][R96.64] ;  /* 0x0000000c609d7981 */ /* 0x000122000c1e1100 */
[----:B------:R-:W-:Y:S01]  /*9460*/  IMAD.IADD R100, R100, 0x1, R8 ;  /* 0x0000000164647824 */ /* 0x000fe200078e0208 */
[----:B------:R-:W-:Y:S02]  /*9470*/  IADD3 R102, P2, R55, UR4, RZ ;  /* 0x0000000437667c10 */ /* 0x000fe4000ff5e0ff */
[----:B------:R1:W4:Y:S02]  /*9480*/  LDG.E.U8 R159, desc[UR12][R98.64] ;  /* 0x0000000c629f7981 */ /* 0x000324000c1e1100 */
[----:B------:R-:W-:Y:S02]  /*9490*/  IADD3 R100, P1, R100, UR4, RZ ;  /* 0x0000000464647c10 */ /* 0x000fe4000ff3e0ff */
[----:B------:R-:W-:Y:S02]  /*94a0*/  IADD3.X R103, R53, UR9, RZ, P2, !PT ;  /* 0x0000000935677c10 */ /* 0x000fe400097fe4ff */
[----:B0-----:R-:W-:-:S02]  /*94b0*/  IADD3 R96, P3, R51, UR4, RZ ;  /* 0x0000000433607c10 */ /* 0x001fc4000ff7e0ff */
[----:B------:R-:W-:Y:S01]  /*94c0*/  IADD3.X R101, R50, UR9, RZ, P1, !PT ;  /* 0x0000000932657c10 */ /* 0x000fe20008ffe4ff */
[----:B------:R0:W4:Y:S01]  /*94d0*/  LDG.E.U8 R161, desc[UR12][R102.64] ;  /* 0x0000000c66a17981 */ /* 0x000122000c1e1100 */
[----:B-1----:R-:W-:Y:S02]  /*94e0*/  IADD3 R98, P2, R52, UR4, RZ ;  /* 0x0000000434627c10 */ /* 0x002fe4000ff5e0ff */
[----:B------:R-:W-:Y:S01]  /*94f0*/  IADD3.X R97, R47, UR9, RZ, P3, !PT ;  /* 0x000000092f617c10 */ /* 0x000fe20009ffe4ff */
[----:B------:R-:W4:Y:S01]  /*9500*/  LDG.E.U8 R100, desc[UR12][R100.64] ;  /* 0x0000000c64647981 */ /* 0x000f22000c1e1100 */
[----:B------:R-:W-:-:S03]  /*9510*/  IADD3.X R99, R49, UR9, RZ, P2, !PT ;  /* 0x0000000931637c10 */ /* 0x000fc600097fe4ff */
[----:B------:R1:W4:Y:S01]  /*9520*/  LDG.E.U8 R165, desc[UR12][R96.64] ;  /* 0x0000000c60a57981 */ /* 0x000322000c1e1100 */
[----:B0-----:R-:W-:-:S03]  /*9530*/  IADD3 R102, P1, R48, UR4, RZ ;  /* 0x0000000430667c10 */ /* 0x001fc6000ff3e0ff */
[----:B------:R2:W4:Y:S01]  /*9540*/  LDG.E.U8 R101, desc[UR12][R98.64] ;  /* 0x0000000c62657981 */ /* 0x000522000c1e1100 */
[----:B---3--:R-:W-:-:S05]  /*9550*/  IADD3.X R103, R46, UR9, RZ, P1, !PT ;  /* 0x000000092e677c10 */ /* 0x008fca0008ffe4ff */
[----:B------:R-:W3:Y:S01]  /*9560*/  LDG.E.U8 R102, desc[UR12][R102.64] ;  /* 0x0000000c66667981 */ /* 0x000ee2000c1e1100 */
[----:B-1----:R-:W-:Y:S02]  /*9570*/  IADD3 R96, P1, R45, UR4, RZ ;  /* 0x000000042d607c10 */ /* 0x002fe4000ff3e0ff */
[----:B--2---:R-:W-:Y:S02]  /*9580*/  IADD3 R98, P2, R44, UR4, RZ ;  /* 0x000000042c627c10 */ /* 0x004fe4000ff5e0ff */
[----:B----4-:R-:W-:Y:S02]  /*9590*/  IADD3.X R97, R20, UR9, RZ, P1, !PT ;  /* 0x0000000914617c10 */ /* 0x010fe40008ffe4ff */
[----:B------:R-:W-:-:S03]  /*95a0*/  IADD3.X R99, R12, UR9, RZ, P2, !PT ;  /* 0x000000090c637c10 */ /* 0x000fc600097fe4ff */
[----:B------:R0:W2:Y:S04]  /*95b0*/  LDG.E.U8 R96, desc[UR12][R96.64] ;  /* 0x0000000c60607981 */ /* 0x0000a8000c1e1100 */
[----:B------:R-:W4:Y:S01]  /*95c0*/  LDG.E.U8 R98, desc[UR12][R98.64] ;  /* 0x0000000c62627981 */ /* 0x000f22000c1e1100 */
[----:B------:R-:W1:Y:S01]  /*95d0*/  S2R R12, SR_TID.X ;  /* 0x00000000000c7919 */ /* 0x000e620000002100 */
[----:B------:R-:W0:Y:S01]  /*95e0*/  S2UR UR9, SR_CgaCtaId ;  /* 0x00000000000979c3 */ /* 0x000e220000008800 */
[----:B------:R-:W-:Y:S02]  /*95f0*/  UMOV UR8, 0x400 ;  /* 0x0000040000087882 */ /* 0x000fe40000000000 */
[----:B0-----:R-:W-:Y:S01]  /*9600*/  ULEA UR8, UR9, UR8, 0x18 ;  /* 0x0000000809087291 */ /* 0x001fe2000f8ec03f */
[----:B-1----:R-:W-:-:S04]  /*9610*/  LOP3.LUT R12, R12, 0x7f, RZ, 0xc0, !PT ;  /* 0x0000007f0c0c7812 */ /* 0x002fc800078ec0ff */
[----:B------:R-:W-:Y:S06]  /*9620*/  BAR.SYNC.DEFER_BLOCKING 0x0 ;  /* 0x0000000000007b1d */ /* 0x000fec0000010000 */
[----:B------:R-:W-:Y:S04]  /*9630*/  STS.U8 [R12+UR8], R31 ;  /* 0x0000001f0c007988 */ /* 0x000fe80008000008 */
[----:B------:R-:W-:Y:S04]  /*9640*/  STS.U8 [R12+UR8+0x400], R119 ;  /* 0x000400770c007988 */ /* 0x000fe80008000008 */
[----:B------:R-:W-:Y:S04]  /*9650*/  STS.U8 [R12+UR8+0x800], R30 ;  /* 0x0008001e0c007988 */ /* 0x000fe80008000008 */
[----:B------:R-:W-:Y:S04]  /*9660*/  STS.U8 [R12+UR8+0xc00], R158 ;  /* 0x000c009e0c007988 */ /* 0x000fe80008000008 */
[----:B------:R-:W-:Y:S04]  /*9670*/  STS.U8 [R12+UR8+0x1000], R142 ;  /* 0x0010008e0c007988 */ /* 0x000fe80008000008 */
[----:B------:R-:W-:Y:S04]  /*9680*/  STS.U8 [R12+UR8+0x1400], R126 ;  /* 0x0014007e0c007988 */ /* 0x000fe80008000008 */
[----:B------:R-:W-:Y:S04]  /*9690*/  STS.U8 [R12+UR8+0x1800], R110 ;  /* 0x0018006e0c007988 */ /* 0x000fe80008000008 */
[----:B------:R-:W-:Y:S04]  /*96a0*/  STS.U8 [R12+UR8+0x1c00], R24 ;  /* 0x001c00180c007988 */ /* 0x000fe80008000008 */
[----:B------:R-:W-:Y:S04]  /*96b0*/  STS.U8 [R12+UR8+0x2000], R19 ;  /* 0x002000130c007988 */ /* 0x000fe80008000008 */
[----:B------:R0:W-:Y:S04]  /*96c0*/  STS.U8 [R12+UR8+0x2400], R5 ;  /* 0x002400050c007988 */ /* 0x0001e80008000008 */
[----:B------:R-:W-:Y:S04]  /*96d0*/  STS.U8 [R12+UR8+0x2800], R25 ;  /* 0x002800190c007988 */ /* 0x000fe80008000008 */
[----:B------:R-:W-:Y:S01]  /*96e0*/  STS.U8 [R12+UR8+0x2c00], R37 ;  /* 0x002c00250c007988 */ /* 0x000fe20008000008 */
[----:B0-----:R-:W-:-:S03]  /*96f0*/  LOP3.LUT R5, R12, 0x10, RZ, 0x3c, !PT ;  /* 0x000000100c057812 */ /* 0x001fc600078e3cff */
        /* <DEDUP_REMOVED lines=38> */
[----:B------:R1:W-:Y:S01]  /*9960*/  STS.U8 [R5+UR8+0x980], R23 ;  /* 0x0009801705007988 */ /* 0x0003e20008000008 */
[----:B0-----:R-:W-:-:S03]  /*9970*/  LOP3.LUT R3, R12, 0x40, RZ, 0x3c, !PT ;  /* 0x000000400c037812 */ /* 0x001fc600078e3cff */
[----:B------:R-:W-:Y:S01]  /*9980*/  STS.U8 [R5+UR8+0x180], R133 ;  /* 0x0001808505007988 */ /* 0x000fe20008000008 */
[----:B-1----:R-:W-:-:S03]  /*9990*/  LOP3.LUT R23, R12, 0x50, RZ, 0x3c, !PT ;  /* 0x000000500c177812 */ /* 0x002fc600078e3cff */
        /* <DEDUP_REMOVED lines=30> */
[----:B------:R-:W-:Y:S01]  /*9b80*/  STS.U8 [R23+UR8+0x280], R147 ;  /* 0x0002809317007988 */ /* 0x000fe20008000008 */
[----:B------:R-:W0:Y:S03]  /*9b90*/  S2R R20, SR_TID.X ;  /* 0x0000000000147919 */ /* 0x000e260000002100 */
[----:B------:R-:W-:Y:S04]  /*9ba0*/  STS.U8 [R23+UR8+0x680], R149 ;  /* 0x0006809517007988 */ /* 0x000fe80008000008 */
[----:B------:R-:W-:Y:S04]  /*9bb0*/  STS.U8 [R23+UR8+0xa80], R163 ;  /* 0x000a80a317007988 */ /* 0x000fe80008000008 */
[----:B------:R-:W-:Y:S04]  /*9bc0*/  STS.U8 [R23+UR8+0xe80], R148 ;  /* 0x000e809417007988 */ /* 0x000fe80008000008 */
[----:B------:R-:W-:Y:S04]  /*9bd0*/  STS.U8 [R23+UR8+0x1280], R132 ;  /* 0x0012808417007988 */ /* 0x000fe80008000008 */
[----:B------:R-:W-:Y:S04]  /*9be0*/  STS.U8 [R23+UR8+0x1680], R116 ;  /* 0x0016807417007988 */ /* 0x000fe80008000008 */
[----:B------:R-:W-:Y:S04]  /*9bf0*/  STS.U8 [R23+UR8+0x1a80], R56 ;  /* 0x001a803817007988 */ /* 0x000fe80008000008 */
[----:B------:R-:W-:Y:S01]  /*9c00*/  STS.U8 [R23+UR8+0x1e80], R43 ;  /* 0x001e802b17007988 */ /* 0x000fe20008000008 */
[----:B------:R-:W-:-:S03]  /*9c10*/  LOP3.LUT R19, R12, 0x60, RZ, 0x3c, !PT ;  /* 0x000000600c137812 */ /* 0x000fc600078e3cff */
[----:B------:R-:W-:Y:S04]  /*9c20*/  STS.U8 [R23+UR8+0x2280], R42 ;  /* 0x0022802a17007988 */ /* 0x000fe80008000008 */
[----:B------:R-:W-:Y:S04]  /*9c30*/  STS.U8 [R23+UR8+0x2680], R41 ;  /* 0x0026802917007988 */ /* 0x000fe80008000008 */
[----:B------:R-:W-:Y:S04]  /*9c40*/  STS.U8 [R23+UR8+0x2a80], R40 ;  /* 0x002a802817007988 */ /* 0x000fe80008000008 */
[----:B------:R-:W-:Y:S04]  /*9c50*/  STS.U8 [R23+UR8+0x2e80], R39 ;  /* 0x002e802717007988 */ /* 0x000fe80008000008 */
[----:B------:R1:W-:Y:S04]  /*9c60*/  STS.U8 [R23+UR8+0x3280], R0 ;  /* 0x0032800017007988 */ /* 0x0003e80008000008 */
        /* <DEDUP_REMOVED lines=11> */
[----:B-1----:R-:W-:-:S03]  /*9d20*/  LOP3.LUT R0, R12, 0x70, RZ, 0x3c, !PT ;  /* 0x000000700c007812 */ /* 0x002fc600078e3cff */
[----:B------:R-:W-:Y:S04]  /*9d30*/  STS.U8 [R19+UR8+0x2300], R33 ;  /* 0x0023002113007988 */ /* 0x000fe80008000008 */
[----:B------:R-:W-:Y:S04]  /*9d40*/  STS.U8 [R19+UR8+0x2700], R32 ;  /* 0x0027002013007988 */ /* 0x000fe80008000008 */
[----:B------:R-:W-:Y:S04]  /*9d50*/  STS.U8 [R19+UR8+0x2b00], R27 ;  /* 0x002b001b13007988 */ /* 0x000fe80008000008 */
[----:B------:R-:W-:Y:S04]  /*9d60*/  STS.U8 [R19+UR8+0x2f00], R26 ;  /* 0x002f001a13007988 */ /* 0x000fe80008000008 */
[----:B------:R-:W-:Y:S04]  /*9d70*/  STS.U8 [R19+UR8+0x3300], R4 ;  /* 0x0033000413007988 */ /* 0x000fe80008000008 */
[----:B------:R-:W-:Y:S01]  /*9d80*/  STS.U8 [R19+UR8+0x3700], R157 ;  /* 0x0037009d13007988 */ /* 0x000fe20008000008 */
[----:B0-----:R-:W-:-:S03]  /*9d90*/  IMAD.SHL.U32 R97, R20, 0x80, RZ ;  /* 0x0000008014617824 */ /* 0x001fc600078e00ff */
[----:B------:R-:W-:Y:S04]  /*9da0*/  STS.U8 [R19+UR8+0x3b00], R159 ;  /* 0x003b009f13007988 */ /* 0x000fe80008000008 */
[----:B------:R-:W-:Y:S04]  /*9db0*/  STS.U8 [R19+UR8+0x3f00], R161 ;  /* 0x003f00a113007988 */ /* 0x000fe80008000008 */
[----:B------:R-:W-:Y:S04]  /*9dc0*/  STS.U8 [R0+UR8+0x380], R100 ;  /* 0x0003806400007988 */ /* 0x000fe80008000008 */
[----:B------:R-:W-:Y:S01]  /*9dd0*/  STS.U8 [R0+UR8+0x780], R21 ;  /* 0x0007801500007988 */ /* 0x000fe20008000008 */
[----:B------:R-:W-:-:S03]  /*9de0*/  IMAD.SHL.U32 R36, R20, 0x40, RZ ;  /* 0x0000004014247824 */ /* 0x000fc600078e00ff */
[----:B------:R-:W-:Y:S01]  /*9df0*/  STS.U8 [R0+UR8+0xb80], R160 ;  /* 0x000b80a000007988 */ /* 0x000fe20008000008 */
[----:B------:R-:W-:-:S03]  /*9e00*/  LOP3.LUT R97, R97, 0x200, RZ, 0xc0, !PT ;  /* 0x0000020061617812 */ /* 0x000fc600078ec0ff */
[----:B------:R-:W-:Y:S01]  /*9e10*/  STS.U8 [R0+UR8+0xf80], R144 ;  /* 0x000f809000007988 */ /* 0x000fe20008000008 */
[----:B------:R-:W0:Y:S03]  /*9e20*/  S2UR UR10, SR_CgaCtaId ;  /* 0x00000000000a79c3 */ /* 0x000e260000008800 */
[----:B------:R-:W-:Y:S04]  /*9e30*/  STS.U8 [R0+UR8+0x1380], R128 ;  /* 0x0013808000007988 */ /* 0x000fe80008000008 */
[----:B------:R-:W-:Y:S04]  /*9e40*/  STS.U8 [R0+UR8+0x1780], R112 ;  /* 0x0017807000007988 */ /* 0x000fe80008000008 */
[----:B------:R-:W-:Y:S01]  /*9e50*/  STS.U8 [R0+UR8+0x1b80], R18 ;  /* 0x001b801200007988 */ /* 0x000fe20008000008 */
[----:B------:R-:W-:-:S03]  /*9e60*/  LOP3.LUT R97, R97, 0x40, R36, 0xf8, !PT ;  /* 0x0000004061617812 */ /* 0x000fc600078ef824 */
[----:B------:R-:W-:Y:S01]  /*9e70*/  STS.U8 [R0+UR8+0x1f80], R17 ;  /* 0x001f801100007988 */ /* 0x000fe20008000008 */
[----:B------:R-:W-:-:S03]  /*9e80*/  SHF.R.S32.HI R36, RZ, 0x1, R20 ;  /* 0x00000001ff247819 */ /* 0x000fc60000011414 */
[----:B------:R-:W-:Y:S04]  /*9e90*/  STS.U8 [R0+UR8+0x2380], R16 ;  /* 0x0023801000007988 */ /* 0x000fe80008000008 */
[----:B------:R-:W-:Y:S04]  /*9ea0*/  STS.U8 [R0+UR8+0x2780], R15 ;  /* 0x0027800f00007988 */ /* 0x000fe80008000008 */
[----:B------:R1:W-:Y:S04]  /*9eb0*/  STS.U8 [R0+UR8+0x2b80], R14 ;  /* 0x002b800e00007988 */ /* 0x0003e80008000008 */
[----:B------:R-:W-:Y:S01]  /*9ec0*/  STS.U8 [R0+UR8+0x2f80], R101 ;  /* 0x002f806500007988 */ /* 0x000fe20008000008 */
[----:B------:R-:W-:-:S03]  /*9ed0*/  SGXT R36, R36, 0x1 ;  /* 0x000000012424781a */ /* 0x000fc60000000200 */
[----:B------:R-:W-:Y:S01]  /*9ee0*/  STS.U8 [R0+UR8+0x3380], R165 ;  /* 0x003380a500007988 */ /* 0x000fe20008000008 */
[----:B------:R-:W-:-:S03]  /*9ef0*/  LOP3.LUT R103, R20, 0x7, RZ, 0xc0, !PT ;  /* 0x0000000714677812 */ /* 0x000fc600078ec0ff */
[----:B---3--:R-:W-:Y:S04]  /*9f00*/  STS.U8 [R0+UR8+0x3780], R102 ;  /* 0x0037806600007988 */ /* 0x008fe80008000008 */
[----:B--2---:R-:W-:Y:S04]  /*9f10*/  STS.U8 [R0+UR8+0x3b80], R96 ;  /* 0x003b806000007988 */ /* 0x004fe80008000008 */
[----:B----4-:R-:W-:Y:S01]  /*9f20*/  STS.U8 [R0+UR8+0x3f80], R98 ;  /* 0x003f806200007988 */ /* 0x010fe20008000008 */
[----:B------:R-:W-:Y:S01]  /*9f30*/  LOP3.LUT R97, R97, 0x120, R36, 0xf8, !PT ;  /* 0x0000012061617812 */ /* 0x000fe200078ef824 */
[----:B------:R-:W-:Y:S01]  /*9f40*/  IMAD.SHL.U32 R36, R103, 0x10, RZ ;  /* 0x0000001067247824 */ /* 0x000fe200078e00ff */
[----:B------:R-:W-:Y:S01]  /*9f50*/  SHF.R.S32.HI R99, RZ, 0x3, R20 ;  /* 0x00000003ff637819 */ /* 0x000fe20000011414 */
[----:B------:R2:W-:Y:S03]  /*9f60*/  STL [R1+0x7e4], R8 ;  /* 0x0007e40801007387 */ /* 0x0005e60000100800 */
[----:B------:R-:W-:Y:S01]  /*9f70*/  SGXT R99, R99, 0x1 ;  /* 0x000000016363781a */ /* 0x000fe20000000200 */
[----:B------:R-:W-:Y:S01]  /*9f80*/  UMOV UR9, 0x400 ;  /* 0x0000040000097882 */ /* 0x000fe20000000000 */
[----:B-1----:R-:W1:Y:S01]  /*9f90*/  S2R R14, SR_TID.X ;  /* 0x00000000000e7919 */ /* 0x002e620000002100 */
[----:B--2---:R-:W-:Y:S01]  /*9fa0*/  IMAD.SHL.U32 R8, R20, 0x2, RZ ;  /* 0x0000000214087824 */ /* 0x004fe200078e00ff */
[----:B------:R-:W-:Y:S01]  /*9fb0*/  LOP3.LUT R99, R99, 0x90, RZ, 0xc0, !PT ;  /* 0x0000009063637812 */ /* 0x000fe200078ec0ff */
[----:B------:R-:W2:Y:S03]  /*9fc0*/  LDL.LU R55, [R1+0x8] ;  /* 0x0000080001377983 */ /* 0x000ea60000300800 */
[----:B------:R-:W-:Y:S01]  /*9fd0*/  LOP3.LUT R36, R36, 0x30, R8, 0x78, !PT ;  /* 0x0000003024247812 */ /* 0x000fe200078e7808 */
[----:B0-----:R-:W-:Y:S01]  /*9fe0*/  ULEA UR9, UR10, UR9, 0x18 ;  /* 0x000000090a097291 */ /* 0x001fe2000f8ec03f */
[----:B------:R-:W-:Y:S01]  /*9ff0*/  LOP3.LUT R8, R20, 0x60, RZ, 0xc0, !PT ;  /* 0x0000006014087812 */ /* 0x000fe200078ec0ff */
[----:B------:R-:W3:Y:S01]  /*a000*/  LDL.LU R74, [R1+0xc] ;  /* 0x00000c00014a7983 */ /* 0x000ee20000300800 */
[----:B------:R-:W-:-:S03]  /*a010*/  LOP3.LUT R99, R99, 0x10, R20, 0x78, !PT ;  /* 0x0000001063637812 */ /* 0x000fc600078e7814 */
[----:B------:R-:W-:Y:S01]  /*a020*/  IMAD R103, R103, 0x4, R8 ;  /* 0x0000000467677824 */ /* 0x000fe200078e0208 */
[----:B------:R-:W-:Y:S01]  /*a030*/  LOP3.LUT R97, R97, R99, RZ, 0xfc, !PT ;  /* 0x0000006361617212 */ /* 0x000fe200078efcff */
[----:B------:R-:W-:Y:S02]  /*a040*/  BAR.SYNC.DEFER_BLOCKING 0x0 ;  /* 0x0000000000007b1d */ /* 0x000fe40000010000 */
[----:B------:R-:W-:Y:S01]  /*a050*/  IMAD.U32 R36, R103, 0x20, R36 ;  /* 0x0000002067247824 */ /* 0x000fe200078e0024 */
[----:B------:R-:W-:-:S03]  /*a060*/  LOP3.LUT R0, R97, 0x20, RZ, 0x3c, !PT ;  /* 0x0000002061007812 */ /* 0x000fc600078e3cff */
[----:B------:R-:W4:Y:S04]  /*a070*/  LDL.LU R75, [R1+0x10] ;  /* 0x00001000014b7983 */ /* 0x000f280000300800 */
[----:B------:R-:W0:Y:S04]  /*a080*/  LDSM.16.M88.4 R64, [R36+UR9+0x1000] ;  /* 0x001000092440783b */ /* 0x000e280008000200 */
[----:B------:R-:W1:Y:S04]  /*a090*/  LDSM.16.MT88.4 R76, [R97+UR9+0x4000] ;  /* 0x00400009614c783b */ /* 0x000e680008004200 */
[----:B------:R-:W1:Y:S04]  /*a0a0*/  LDSM.16.MT88.4 R84, [R97+UR9+0x4400] ;  /* 0x004400096154783b */ /* 0x000e680008004200 */
[----:B------:R-:W1:Y:S04]  /*a0b0*/  LDSM.16.M88.4 R100, [R36+UR9+0x2000] ;  /* 0x002000092464783b */ /* 0x000e680008000200 */
[----:B------:R-:W1:Y:S04]  /*a0c0*/  LDSM.16.MT88.4 R88, [R0+UR9+0x4000] ;  /* 0x004000090058783b */ /* 0x000e680008004200 */
[----:B------:R-:W1:Y:S04]  /*a0d0*/  LDSM.16.MT88.4 R92, [R0+UR9+0x4400] ;  /* 0x00440009005c783b */ /* 0x000e680008004200 */
[----:B------:R-:W1:Y:S04]  /*a0e0*/  LDSM.16.M88.4 R16, [R36+UR9] ;  /* 0x000000092410783b */ /* 0x000e680008000200 */
[----:B------:R-:W-:Y:S04]  /*a0f0*/  LDSM.16.MT88.4 R56, [R97+UR9+0x4800] ;  /* 0x004800096138783b */ /* 0x000fe80008004200 */
[----:B------:R-:W-:Y:S01]  /*a100*/  LDSM.16.MT88.4 R60, [R97+UR9+0x4c00] ;  /* 0x004c0009613c783b */ /* 0x000fe20008004200 */
[----:B0-----:R-:W-:-:S02]  /*a110*/  F2FP.F16.E4M3.UNPACK_B R124, R64 ;  /* 0x00000040ff7c723e */ /* 0x001fc400020006ff */
[----:B------:R-:W-:Y:S01]  /*a120*/  F2FP.F16.E4M3.UNPACK_B R125, R65 ;  /* 0x00000041ff7d723e */ /* 0x000fe200020006ff */
[----:B-1----:R-:W-:Y:S02]  /*a130*/  IMAD.MOV.U32 R24, RZ, RZ, R76 ;  /* 0x000000ffff187224 */ /* 0x002fe400078e004c */
[----:B------:R-:W-:Y:S02]  /*a140*/  IMAD.MOV.U32 R25, RZ, RZ, R78 ;  /* 0x000000ffff197224 */ /* 0x000fe400078e004e */
[----:B------:R-:W-:Y:S02]  /*a150*/  IMAD.MOV.U32 R26, RZ, RZ, R84 ;  /* 0x000000ffff1a7224 */ /* 0x000fe400078e0054 */
[----:B------:R-:W-:Y:S01]  /*a160*/  IMAD.MOV.U32 R27, RZ, RZ, R86 ;  /* 0x000000ffff1b7224 */ /* 0x000fe200078e0056 */
[----:B------:R-:W-:Y:S01]  /*a170*/  F2FP.F16.E4M3.UNPACK_B R132, R100 ;  /* 0x00000064ff84723e */ /* 0x000fe200020006ff */
[----:B------:R-:W-:Y:S01]  /*a180*/  IMAD.MOV.U32 R40, RZ, RZ, R76 ;  /* 0x000000ffff287224 */ /* 0x000fe200078e004c */
[----:B------:R-:W-:Y:S01]  /*a190*/  F2FP.F16.E4M3.UNPACK_B R133, R101 ;  /* 0x00000065ff85723e */ /* 0x000fe200020006ff */
[----:B------:R-:W-:-:S03]  /*a1a0*/  IMAD.MOV.U32 R41, RZ, RZ, R78 ;  /* 0x000000ffff297224 */ /* 0x000fc600078e004e */
[----:B------:R-:W-:Y:S01]  /*a1b0*/  HMMA.16816.F32 R120, R24, R124, RZ ;  /* 0x0000007c1878723c */ /* 0x000fe200000018ff */
[----:B------:R-:W-:Y:S01]  /*a1c0*/  IMAD.MOV.U32 R42, RZ, RZ, R84 ;  /* 0x000000ffff2a7224 */ /* 0x000fe200078e0054 */
[----:B------:R-:W0:Y:S01]  /*a1d0*/  LDSM.16.M88.4 R24, [R36+UR9+0x3000] ;  /* 0x003000092418783b */ /* 0x000e220008000200 */
[----:B------:R-:W-:Y:S02]  /*a1e0*/  IMAD.MOV.U32 R43, RZ, RZ, R86 ;  /* 0x000000ffff2b7224 */ /* 0x000fe400078e0056 */
[----:B------:R-:W-:Y:S02]  /*a1f0*/  IMAD.MOV.U32 R32, RZ, RZ, R88 ;  /* 0x000000ffff207224 */ /* 0x000fe400078e0058 */
[----:B------:R-:W-:Y:S02]  /*a200*/  IMAD.MOV.U32 R33, RZ, RZ, R90 ;  /* 0x000000ffff217224 */ /* 0x000fe400078e005a */
[----:B------:R-:W-:Y:S02]  /*a210*/  IMAD.MOV.U32 R34, RZ, RZ, R92 ;  /* 0x000000ffff227224 */ /* 0x000fe400078e005c */
[----:B------:R-:W-:Y:S01]  /*a220*/  IMAD.MOV.U32 R35, RZ, RZ, R94 ;  /* 0x000000ffff237224 */ /* 0x000fe200078e005e */
[----:B------:R-:W-:Y:S06]  /*a230*/  HMMA.16816.F32 R128, R40, R132, RZ ;  /* 0x000000842880723c */ /* 0x000fec00000018ff */
[C---:B------:R-:W-:Y:S06]  /*a240*/  HMMA.16816.F32 R124, R32.reuse, R124, RZ ;  /* 0x0000007c207c723c */ /* 0x040fec00000018ff */
[----:B------:R-:W-:Y:S01]  /*a250*/  HMMA.16816.F32 R132, R32, R132, RZ ;  /* 0x000000842084723c */ /* 0x000fe200000018ff */
[----:B------:R-:W-:-:S02]  /*a260*/  F2FP.F16.E4M3.UNPACK_B R108, R16 ;  /* 0x00000010ff6c723e */ /* 0x000fc400020006ff */
[----:B------:R-:W-:Y:S02]  /*a270*/  F2FP.F16.E4M3.UNPACK_B R109, R17 ;  /* 0x00000011ff6d723e */ /* 0x000fe400020006ff */
[----:B------:R-:W-:Y:S02]  /*a280*/  F2FP.F16.E4M3.UNPACK_B R64, R64.H1 ;  /* 0x00000040ff40723e */ /* 0x000fe400030006ff */
[----:B------:R-:W-:-:S03]  /*a290*/  F2FP.F16.E4M3.UNPACK_B R65, R65.H1 ;  /* 0x00000041ff41723e */ /* 0x000fc600030006ff */
[----:B------:R-:W-:Y:S01]  /*a2a0*/  HMMA.16816.F32 R104, R40, R108, RZ ;  /* 0x0000006c2868723c */ /* 0x000fe200000018ff */
[----:B------:R-:W-:Y:S02]  /*a2b0*/  F2FP.F16.E4M3.UNPACK_B R100, R100.H1 ;  /* 0x00000064ff64723e */ /* 0x000fe400030006ff */
[----:B------:R-:W-:-:S03]  /*a2c0*/  F2FP.F16.E4M3.UNPACK_B R101, R101.H1 ;  /* 0x00000065ff65723e */ /* 0x000fc600030006ff */
[----:B------:R-:W-:Y:S01]  /*a2d0*/  HMMA.16816.F32 R108, R32, R108, RZ ;  /* 0x0000006c206c723c */ /* 0x000fe200000018ff */
[----:B------:R-:W-:Y:S02]  /*a2e0*/  IMAD.MOV.U32 R40, RZ, RZ, R77 ;  /* 0x000000ffff287224 */ /* 0x000fe400078e004d */
[----:B------:R-:W-:Y:S02]  /*a2f0*/  IMAD.MOV.U32 R41, RZ, RZ, R79 ;  /* 0x000000ffff297224 */ /* 0x000fe400078e004f */
[----:B------:R-:W-:Y:S02]  /*a300*/  IMAD.MOV.U32 R42, RZ, RZ, R85 ;  /* 0x000000ffff2a7224 */ /* 0x000fe400078e0055 */
[----:B------:R-:W-:Y:S02]  /*a310*/  IMAD.MOV.U32 R43, RZ, RZ, R87 ;  /* 0x000000ffff2b7224 */ /* 0x000fe400078e0057 */
[----:B------:R-:W-:Y:S02]  /*a320*/  IMAD.MOV.U32 R32, RZ, RZ, R89 ;  /* 0x000000ffff207224 */ /* 0x000fe400078e0059 */
[----:B------:R-:W-:-:S02]  /*a330*/  IMAD.MOV.U32 R33, RZ, RZ, R91 ;  /* 0x000000ffff217224 */ /* 0x000fc400078e005b */
[----:B------:R-:W-:Y:S02]  /*a340*/  IMAD.MOV.U32 R34, RZ, RZ, R93 ;  /* 0x000000ffff227224 */ /* 0x000fe400078e005d */
[----:B------:R-:W-:Y:S01]  /*a350*/  IMAD.MOV.U32 R35, RZ, RZ, R95 ;  /* 0x000000ffff237224 */ /* 0x000fe200078e005f */
[-C--:B------:R-:W-:Y:S06]  /*a360*/  HMMA.16816.F32 R120, R40, R64.reuse, R120 ;  /* 0x000000402878723c */ /* 0x080fec0000001878 */
[----:B------:R-:W-:Y:S06]  /*a370*/  HMMA.16816.F32 R124, R32, R64, R124 ;  /* 0x00000040207c723c */ /* 0x000fec000000187c */
[-C--:B------:R-:W-:Y:S01]  /*a380*/  HMMA.16816.F32 R128, R40, R100.reuse, R128 ;  /* 0x000000642880723c */ /* 0x080fe20000001880 */
[----:B------:R-:W-:Y:S05]  /*a390*/  LDSM.16.MT88.4 R40, [R0+UR9+0x4c00] ;  /* 0x004c00090028783b */ /* 0x000fea0008004200 */
[----:B------:R-:W-:Y:S01]  /*a3a0*/  HMMA.16816.F32 R132, R32, R100, R132 ;  /* 0x000000642084723c */ /* 0x000fe20000001884 */
[----:B------:R-:W1:Y:S01]  /*a3b0*/  LDSM.16.MT88.4 R32, [R0+UR9+0x4800] ;  /* 0x004800090020783b */ /* 0x000e620008004200 */
[----:B0-----:R-:W-:Y:S01]  /*a3c0*/  F2FP.F16.E4M3.UNPACK_B R2, R24 ;  /* 0x00000018ff02723e */ /* 0x001fe200020006ff */
[----:B------:R-:W-:Y:S01]  /*a3d0*/  IMAD.MOV.U32 R112, RZ, RZ, R76 ;  /* 0x000000ffff707224 */ /* 0x000fe200078e004c */
[----:B------:R-:W-:Y:S01]  /*a3e0*/  F2FP.F16.E4M3.UNPACK_B R3, R25 ;  /* 0x00000019ff03723e */ /* 0x000fe200020006ff */
[----:B------:R-:W-:-:S02]  /*a3f0*/  IMAD.MOV.U32 R113, RZ, RZ, R78 ;  /* 0x000000ffff717224 */ /* 0x000fc400078e004e */
[----:B------:R-:W-:Y:S02]  /*a400*/  IMAD.MOV.U32 R114, RZ, RZ, R84 ;  /* 0x000000ffff727224 */ /* 0x000fe400078e0054 */
[----:B------:R-:W-:Y:S02]  /*a410*/  IMAD.MOV.U32 R115, RZ, RZ, R86 ;  /* 0x000000ffff737224 */ /* 0x000fe400078e0056 */
[----:B------:R-:W-:Y:S02]  /*a420*/  IMAD.MOV.U32 R116, RZ, RZ, R88 ;  /* 0x000000ffff747224 */ /* 0x000fe400078e0058 */
[----:B------:R-:W-:Y:S02]  /*a430*/  IMAD.MOV.U32 R117, RZ, RZ, R90 ;  /* 0x000000ffff757224 */ /* 0x000fe400078e005a */
[----:B------:R-:W-:Y:S02]  /*a440*/  IMAD.MOV.U32 R118, RZ, RZ, R92 ;  /* 0x000000ffff767224 */ /* 0x000fe400078e005c */
[----:B------:R-:W-:Y:S01]  /*a450*/  IMAD.MOV.U32 R119, RZ, RZ, R94 ;  /* 0x000000ffff777224 */ /* 0x000fe200078e005e */
[-C--:B------:R-:W-:Y:S06]  /*a460*/  HMMA.16816.F32 R112, R112, R2.reuse, RZ ;  /* 0x000000027070723c */ /* 0x080fec00000018ff */
[----:B------:R-:W-:Y:S01]  /*a470*/  HMMA.16816.F32 R116, R116, R2, RZ ;  /* 0x000000027474723c */ /* 0x000fe200000018ff */
[----:B------:R-:W-:-:S02]  /*a480*/  IMAD.MOV.U32 R136, RZ, RZ, R77 ;  /* 0x000000ffff887224 */ /* 0x000fc400078e004d */
[----:B------:R-:W-:Y:S02]  /*a490*/  IMAD.MOV.U32 R76, RZ, RZ, R77 ;  /* 0x000000ffff4c7224 */ /* 0x000fe400078e004d */
[--C-:B------:R-:W-:Y:S02]  /*a4a0*/  IMAD.MOV.U32 R137, RZ, RZ, R79.reuse ;  /* 0x000000ffff897224 */ /* 0x100fe400078e004f */
[----:B------:R-:W-:Y:S01]  /*a4b0*/  IMAD.MOV.U32 R77, RZ, RZ, R79 ;  /* 0x000000ffff4d7224 */ /* 0x000fe200078e004f */
[----:B------:R-:W-:Y:S01]  /*a4c0*/  F2FP.F16.E4M3.UNPACK_B R16, R16.H1 ;  /* 0x00000010ff10723e */ /* 0x000fe200030006ff */
[----:B------:R-:W-:Y:S01]  /*a4d0*/  IMAD.MOV.U32 R138, RZ, RZ, R85 ;  /* 0x000000ffff8a7224 */ /* 0x000fe200078e0055 */
[----:B------:R-:W-:Y:S01]  /*a4e0*/  F2FP.F16.E4M3.UNPACK_B R17, R17.H1 ;  /* 0x00000011ff11723e */ /* 0x000fe200030006ff */
[----:B------:R-:W-:Y:S01]  /*a4f0*/  IMAD.MOV.U32 R139, RZ, RZ, R87 ;  /* 0x000000ffff8b7224 */ /* 0x000fe200078e0057 */
[----:B------:R-:W-:Y:S01]  /*a500*/  F2FP.F16.E4M3.UNPACK_B R24, R24.H1 ;  /* 0x00000018ff18723e */ /* 0x000fe200030006ff */
[----:B------:R-:W-:Y:S01]  /*a510*/  IMAD.MOV.U32 R78, RZ, RZ, R85 ;  /* 0x000000ffff4e7224 */ /* 0x000fe200078e0055 */
[----:B------:R-:W-:Y:S01]  /*a520*/  F2FP.F16.E4M3.UNPACK_B R25, R25.H1 ;  /* 0x00000019ff19723e */ /* 0x000fe200030006ff */
[----:B------:R-:W-:-:S02]  /*a530*/  IMAD.MOV.U32 R79, RZ, RZ, R87 ;  /* 0x000000ffff4f7224 */ /* 0x000fc400078e0057 */
[----:B------:R-:W-:Y:S02]  /*a540*/  IMAD.MOV.U32 R84, RZ, RZ, R89 ;  /* 0x000000ffff547224 */ /* 0x000fe400078e0059 */
[----:B------:R-:W-:Y:S02]  /*a550*/  IMAD.MOV.U32 R85, RZ, RZ, R91 ;  /* 0x000000ffff557224 */ /* 0x000fe400078e005b */
[----:B------:R-:W-:Y:S02]  /*a560*/  IMAD.MOV.U32 R86, RZ, RZ, R93 ;  /* 0x000000ffff567224 */ /* 0x000fe400078e005d */
[----:B------:R-:W-:Y:S01]  /*a570*/  IMAD.MOV.U32 R87, RZ, RZ, R95 ;  /* 0x000000ffff577224 */ /* 0x000fe200078e005f */
[----:B------:R-:W-:Y:S01]  /*a580*/  HMMA.16816.F32 R104, R136, R16, R104 ;  /* 0x000000108868723c */ /* 0x000fe20000001868 */
[----:B------:R-:W-:Y:S01]  /*a590*/  IMAD.MOV.U32 R140, RZ, RZ, R89 ;  /* 0x000000ffff8c7224 */ /* 0x000fe200078e0059 */
[----:B------:R-:W-:Y:S01]  /*a5a0*/  F2FP.F16.E4M3.UNPACK_B R2, R66 ;  /* 0x00000042ff02723e */ /* 0x000fe200020006ff */
[----:B------:R-:W-:Y:S01]  /*a5b0*/  IMAD.MOV.U32 R141, RZ, RZ, R91 ;  /* 0x000000ffff8d7224 */ /* 0x000fe200078e005b */
[----:B------:R-:W-:Y:S01]  /*a5c0*/  F2FP.F16.E4M3.UNPACK_B R3, R67 ;  /* 0x00000043ff03723e */ /* 0x000fe200020006ff */
[----:B------:R-:W-:Y:S01]  /*a5d0*/  IMAD.MOV.U32 R142, RZ, RZ, R93 ;  /* 0x000000ffff8e7224 */ /* 0x000fe200078e005d */
[----:B------:R-:W-:Y:S01]  /*a5e0*/  HMMA.16816.F32 R112, R76, R24, R112 ;  /* 0x000000184c70723c */ /* 0x000fe20000001870 */
[----:B------:R-:W-:-:S05]  /*a5f0*/  IMAD.MOV.U32 R143, RZ, RZ, R95 ;  /* 0x000000ffff8f7224 */ /* 0x000fca00078e005f */
[----:B------:R-:W-:Y:S01]  /*a600*/  HMMA.16816.F32 R116, R84, R24, R116 ;  /* 0x000000185474723c */ /* 0x000fe20000001874 */
[----:B-1----:R-:W-:Y:S02]  /*a610*/  IMAD.MOV.U32 R76, RZ, RZ, R32 ;  /* 0x000000ffff4c7224 */ /* 0x002fe400078e0020 */
[----:B------:R-:W-:Y:S02]  /*a620*/  IMAD.MOV.U32 R77, RZ, RZ, R34 ;  /* 0x000000ffff4d7224 */ /* 0x000fe400078e0022 */
[----:B------:R-:W-:Y:S02]  /*a630*/  IMAD.MOV.U32 R78, RZ, RZ, R40 ;  /* 0x000000ffff4e7224 */ /* 0x000fe400078e0028 */
[----:B------:R-:W-:Y:S02]  /*a640*/  IMAD.MOV.U32 R84, RZ, RZ, R56 ;  /* 0x000000ffff547224 */ /* 0x000fe400078e0038 */
[----:B------:R-:W-:Y:S02]  /*a650*/  IMAD.MOV.U32 R85, RZ, RZ, R58 ;  /* 0x000000ffff557224 */ /* 0x000fe400078e003a */
[----:B------:R-:W-:-:S02]  /*a660*/  IMAD.MOV.U32 R86, RZ, RZ, R60 ;  /* 0x000000ffff567224 */ /* 0x000fc400078e003c */
[----:B------:R-:W-:Y:S02]  /*a670*/  IMAD.MOV.U32 R87, RZ, RZ, R62 ;  /* 0x000000ffff577224 */ /* 0x000fe400078e003e */
[----:B------:R-:W-:Y:S01]  /*a680*/  IMAD.MOV.U32 R79, RZ, RZ, R42 ;  /* 0x000000ffff4f7224 */ /* 0x000fe200078e002a */
[----:B------:R-:W-:Y:S06]  /*a690*/  HMMA.16816.F32 R108, R140, R16, R108 ;  /* 0x000000108c6c723c */ /* 0x000fec000000186c */
[-C--:B------:R-:W-:Y:S06]  /*a6a0*/  HMMA.16816.F32 R120, R84, R2.reuse, R120 ;  /* 0x000000025478723c */ /* 0x080fec0000001878 */
[----:B------:R-:W-:Y:S07]  /*a6b0*/  HMMA.16816.F32 R124, R76, R2, R124 ;  /* 0x000000024c7c723c */ /* 0x000fee000000187c */
[----:B------:R-:W-:-:S02]  /*a6c0*/  F2FP.F16.E4M3.UNPACK_B R2, R102 ;  /* 0x00000066ff02723e */ /* 0x000fc400020006ff */
[----:B------:R-:W-:-:S07]  /*a6d0*/  F2FP.F16.E4M3.UNPACK_B R3, R103 ;  /* 0x00000067ff03723e */ /* 0x000fce00020006ff */
[-C--:B------:R-:W-:Y:S06]  /*a6e0*/  HMMA.16816.F32 R128, R84, R2.reuse, R128 ;  /* 0x000000025480723c */ /* 0x080fec0000001880 */
[----:B------:R-:W-:Y:S07]  /*a6f0*/  HMMA.16816.F32 R132, R76, R2, R132 ;  /* 0x000000024c84723c */ /* 0x000fee0000001884 */
[----:B------:R-:W-:-:S02]  /*a700*/  F2FP.F16.E4M3.UNPACK_B R2, R18 ;  /* 0x00000012ff02723e */ /* 0x000fc400020006ff */
[----:B------:R-:W-:Y:S02]  /*a710*/  F2FP.F16.E4M3.UNPACK_B R3, R19 ;  /* 0x00000013ff03723e */ /* 0x000fe400020006ff */
[----:B------:R-:W-:Y:S02]  /*a720*/  F2FP.F16.E4M3.UNPACK_B R4, R26 ;  /* 0x0000001aff04723e */ /* 0x000fe400020006ff */
[----:B------:R-:W-:-:S03]  /*a730*/  F2FP.F16.E4M3.UNPACK_B R5, R27 ;  /* 0x0000001bff05723e */ /* 0x000fc600020006ff */
[----:B------:R-:W-:Y:S01]  /*a740*/  HMMA.16816.F32 R104, R84, R2, R104 ;  /* 0x000000025468723c */ /* 0x000fe20000001868 */
[----:B------:R-:W-:Y:S02]  /*a750*/  IMAD.MOV.U32 R64, RZ, RZ, R33 ;  /* 0x000000ffff407224 */ /* 0x000fe400078e0021 */
[----:B------:R-:W-:-:S03]  /*a760*/  IMAD.MOV.U32 R65, RZ, RZ, R35 ;  /* 0x000000ffff417224 */ /* 0x000fc600078e0023 */
[C---:B------:R-:W-:Y:S06]  /*a770*/  HMMA.16816.F32 R108, R76.reuse, R2, R108 ;  /* 0x000000024c6c723c */ /* 0x040fec000000186c */
[----:B------:R-:W-:Y:S01]  /*a780*/  HMMA.16816.F32 R116, R76, R4, R116 ;  /* 0x000000044c74723c */ /* 0x000fe20000001874 */
[----:B------:R-:W-:Y:S01]  /*a790*/  F2FP.F16.E4M3.UNPACK_B R2, R66.H1 ;  /* 0x00000042ff02723e */ /* 0x000fe200030006ff */
[----:B------:R-:W-:Y:S01]  /*a7a0*/  IMAD.MOV.U32 R66, RZ, RZ, R41 ;  /* 0x000000ffff427224 */ /* 0x000fe200078e0029 */
[----:B------:R-:W-:Y:S01]  /*a7b0*/  F2FP.F16.E4M3.UNPACK_B R3, R67.H1 ;  /* 0x00000043ff03723e */ /* 0x000fe200030006ff */
[----:B------:R-:W-:-:S03]  /*a7c0*/  IMAD.MOV.U32 R67, RZ, RZ, R43 ;  /* 0x000000ffff437224 */ /* 0x000fc600078e002b */
[----:B------:R-:W-:Y:S02]  /*a7d0*/  IMAD.MOV.U32 R76, RZ, RZ, R57 ;  /* 0x000000ffff4c7224 */ /* 0x000fe400078e0039 */
[----:B------:R-:W-:Y:S02]  /*a7e0*/  IMAD.MOV.U32 R77, RZ, RZ, R59 ;  /* 0x000000ffff4d7224 */ /* 0x000fe400078e003b */
[----:B------:R-:W-:Y:S02]  /*a7f0*/  IMAD.MOV.U32 R78, RZ, RZ, R61 ;  /* 0x000000ffff4e7224 */ /* 0x000fe400078e003d */
[----:B------:R-:W-:Y:S01]  /*a800*/  IMAD.MOV.U32 R79, RZ, RZ, R63 ;  /* 0x000000ffff4f7224 */ /* 0x000fe200078e003f */
[----:B------:R-:W-:Y:S01]  /*a810*/  HMMA.16816.F32 R124, R64, R2, R124 ;  /* 0x00000002407c723c */ /* 0x000fe2000000187c */
[----:B------:R-:W-:Y:S01]  /*a820*/  F2FP.F16.E4M3.UNPACK_B R102, R102.H1 ;  /* 0x00000066ff66723e */ /* 0x000fe200030006ff */
[----:B------:R-:W-:Y:S01]  /*a830*/  IMAD.MOV.U32 R88, RZ, RZ, R33 ;  /* 0x000000ffff587224 */ /* 0x000fe200078e0021 */
[----:B------:R-:W-:Y:S01]  /*a840*/  F2FP.F16.E4M3.UNPACK_B R103, R103.H1 ;  /* 0x00000067ff67723e */ /* 0x000fe200030006ff */
[----:B------:R-:W-:-:S02]  /*a850*/  IMAD.MOV.U32 R89, RZ, RZ, R35 ;  /* 0x000000ffff597224 */ /* 0x000fc400078e0023 */
[----:B------:R-:W-:Y:S01]  /*a860*/  HMMA.16816.F32 R120, R76, R2, R120 ;  /* 0x000000024c78723c */ /* 0x000fe20000001878 */
[----:B------:R-:W-:Y:S02]  /*a870*/  IMAD.MOV.U32 R90, RZ, RZ, R41 ;  /* 0x000000ffff5a7224 */ /* 0x000fe400078e0029 */
[----:B------:R-:W-:Y:S02]  /*a880*/  IMAD.MOV.U32 R91, RZ, RZ, R43 ;  /* 0x000000ffff5b7224 */ /* 0x000fe400078e002b */
[----:B------:R-:W-:Y:S02]  /*a890*/  IMAD.MOV.U32 R92, RZ, RZ, R57 ;  /* 0x000000ffff5c7224 */ /* 0x000fe400078e0039 */
[----:B------:R-:W-:Y:S01]  /*a8a0*/  F2FP.F16.E4M3.UNPACK_B R2, R18.H1 ;  /* 0x00000012ff02723e */ /* 0x000fe200030006ff */
[----:B------:R-:W-:Y:S01]  /*a8b0*/  IMAD.MOV.U32 R93, RZ, RZ, R59 ;  /* 0x000000ffff5d7224 */ /* 0x000fe200078e003b */
[----:B------:R-:W-:Y:S01]  /*a8c0*/  F2FP.F16.E4M3.UNPACK_B R3, R19.H1 ;  /* 0x00000013ff03723e */ /* 0x000fe200030006ff */
[----:B------:R-:W-:-:S02]  /*a8d0*/  IMAD.MOV.U32 R94, RZ, RZ, R61 ;  /* 0x000000ffff5e7224 */ /* 0x000fc400078e003d */
[----:B------:R-:W-:Y:S01]  /*a8e0*/  IMAD.MOV.U32 R95, RZ, RZ, R63 ;  /* 0x000000ffff5f7224 */ /* 0x000fe200078e003f */
[----:B------:R-:W-:Y:S01]  /*a8f0*/  LOP3.LUT R64, R36, 0x40, RZ, 0x3c, !PT ;  /* 0x0000004024407812 */ /* 0x000fe200078e3cff */
[----:B------:R-:W-:Y:S01]  /*a900*/  HMMA.16816.F32 R112, R84, R4, R112 ;  /* 0x000000045470723c */ /* 0x000fe20000001870 */
[----:B------:R-:W0:Y:S04]  /*a910*/  LDSM.16.MT88.4 R16, [R97+UR9+0x5000] ;  /* 0x005000096110783b */ /* 0x000e280008004200 */
[----:B------:R-:W-:Y:S01]  /*a920*/  LDSM.16.MT88.4 R84, [R97+UR9+0x5400] ;  /* 0x005400096154783b */ /* 0x000fe20008004200 */
[-C--:B------:R-:W-:Y:S03]  /*a930*/  HMMA.16816.F32 R128, R76, R102.reuse, R128 ;  /* 0x000000664c80723c */ /* 0x080fe60000001880 */
[----:B------:R-:W1:Y:S03]  /*a940*/  LDSM.16.M88.4 R76, [R64+UR9] ;  /* 0x00000009404c783b */ /* 0x000e660008000200 */
[----:B------:R-:W-:Y:S01]  /*a950*/  HMMA.16816.F32 R132, R88, R102, R132 ;  /* 0x000000665884723c */ /* 0x000fe20000001884 */
[----:B------:R-:W-:Y:S05]  /*a960*/  LDSM.16.MT88.4 R100, [R0+UR9+0x5400] ;  /* 0x005400090064783b */ /* 0x000fea0008004200 */
[----:B------:R-:W-:Y:S01]  /*a970*/  HMMA.16816.F32 R104, R92, R2, R104 ;  /* 0x000000025c68723c */ /* 0x000fe20000001868 */
[----:B------:R-:W2:Y:S01]  /*a980*/  LDSM.16.MT88.4 R92, [R0+UR9+0x5000] ;  /* 0x00500009005c783b */ /* 0x000ea20008004200 */
[----:B------:R-:W-:-:S02]  /*a990*/  IMAD.MOV.U32 R136, RZ, RZ, R33 ;  /* 0x000000ffff887224 */ /* 0x000fc400078e0021 */
[----:B------:R-:W-:Y:S01]  /*a9a0*/  IMAD.MOV.U32 R32, RZ, RZ, R33 ;  /* 0x000000ffff207224 */ /* 0x000fe200078e0021 */
[----:B------:R-:W3:Y:S01]  /*a9b0*/  LDSM.16.M88.4 R88, [R64+UR9+0x1000] ;  /* 0x001000094058783b */ /* 0x000ee20008000200 */
[----:B------:R-:W-:Y:S01]  /*a9c0*/  IMAD.MOV.U32 R137, RZ, RZ, R35 ;  /* 0x000000ffff897224 */ /* 0x000fe200078e0023 */
[----:B------:R-:W-:Y:S01]  /*a9d0*/  F2FP.F16.E4M3.UNPACK_B R4, R26.H1 ;  /* 0x0000001aff04723e */ /* 0x000fe200030006ff */
[----:B------:R-:W-:Y:S01]  /*a9e0*/  IMAD.MOV.U32 R24, RZ, RZ, R57 ;  /* 0x000000ffff187224 */ /* 0x000fe200078e0039 */
[----:B------:R-:W-:Y:S01]  /*a9f0*/  F2FP.F16.E4M3.UNPACK_B R5, R27.H1 ;  /* 0x0000001bff05723e */ /* 0x000fe200030006ff */
[----:B------:R-:W-:Y:S02]  /*aa00*/  IMAD.MOV.U32 R25, RZ, RZ, R59 ;  /* 0x000000ffff197224 */ /* 0x000fe400078e003b */
[----:B------:R-:W-:Y:S01]  /*aa10*/  IMAD.MOV.U32 R33, RZ, RZ, R35 ;  /* 0x000000ffff217224 */ /* 0x000fe200078e0023 */
[----:B------:R-:W4:Y:S01]  /*aa20*/  LDSM.16.M88.4 R56, [R64+UR9+0x2000] ;  /* 0x002000094038783b */ /* 0x000f220008000200 */
[----:B------:R-:W-:-:S02]  /*aa30*/  IMAD.MOV.U32 R34, RZ, RZ, R41 ;  /* 0x000000ffff227224 */ /* 0x000fc400078e0029 */
[----:B------:R-:W-:Y:S02]  /*aa40*/  IMAD.MOV.U32 R35, RZ, RZ, R43 ;  /* 0x000000ffff237224 */ /* 0x000fe400078e002b */
[----:B------:R-:W-:Y:S02]  /*aa50*/  IMAD.MOV.U32 R138, RZ, RZ, R41 ;  /* 0x000000ffff8a7224 */ /* 0x000fe400078e0029 */
[----:B------:R-:W-:-:S03]  /*aa60*/  IMAD.MOV.U32 R139, RZ, RZ, R43 ;  /* 0x000000ffff8b7224 */ /* 0x000fc600078e002b */
[----:B------:R-:W-:Y:S01]  /*aa70*/  HMMA.16816.F32 R116, R32, R4, R116 ;  /* 0x000000042074723c */ /* 0x000fe20000001874 */
[----:B------:R-:W4:Y:S05]  /*aa80*/  LDSM.16.M88.4 R32, [R64+UR9+0x3000] ;  /* 0x003000094020783b */ /* 0x000f2a0008000200 */
[----:B------:R-:W-:Y:S01]  /*aa90*/  HMMA.16816.F32 R108, R136, R2, R108 ;  /* 0x00000002886c723c */ /* 0x000fe2000000186c */
[----:B------:R-:W-:Y:S02]  /*aaa0*/  IMAD.MOV.U32 R26, RZ, RZ, R61 ;  /* 0x000000ffff1a7224 */ /* 0x000fe400078e003d */
[----:B------:R-:W-:Y:S02]  /*aab0*/  IMAD.MOV.U32 R27, RZ, RZ, R63 ;  /* 0x000000ffff1b7224 */ /* 0x000fe400078e003f */
[----:B0-----:R-:W-:-:S02]  /*aac0*/  IMAD.MOV.U32 R40, RZ, RZ, R16 ;  /* 0x000000ffff287224 */ /* 0x001fc400078e0010 */
[----:B-1----:R-:W-:Y:S01]  /*aad0*/  F2FP.F16.E4M3.UNPACK_B R2, R76 ;  /* 0x0000004cff02723e */ /* 0x002fe200020006ff */
[----:B------:R-:W-:Y:S01]  /*aae0*/  IMAD.MOV.U32 R41, RZ, RZ, R18 ;  /* 0x000000ffff297224 */ /* 0x000fe200078e0012 */
[----:B------:R-:W-:Y:S01]  /*aaf0*/  F2FP.F16.E4M3.UNPACK_B R3, R77 ;  /* 0x0000004dff03723e */ /* 0x000fe200020006ff */
[----:B------:R-:W-:Y:S02]  /*ab00*/  IMAD.MOV.U32 R42, RZ, RZ, R84 ;  /* 0x000000ffff2a7224 */ /* 0x000fe400078e0054 */
[----:B------:R-:W-:Y:S02]  /*ab10*/  IMAD.MOV.U32 R43, RZ, RZ, R86 ;  /* 0x000000ffff2b7224 */ /* 0x000fe400078e0056 */
[----:B--2---:R-:W-:Y:S02]  /*ab20*/  IMAD.MOV.U32 R60, RZ, RZ, R92 ;  /* 0x000000ffff3c7224 */ /* 0x004fe400078e005c */
[----:B------:R-:W-:Y:S02]  /*ab30*/  IMAD.MOV.U32 R61, RZ, RZ, R94 ;  /* 0x000000ffff3d7224 */ /* 0x000fe400078e005e */
[----:B------:R-:W-:-:S02]  /*ab40*/  IMAD.MOV.U32 R62, RZ, RZ, R100 ;  /* 0x000000ffff3e7224 */ /* 0x000fc400078e0064 */
[----:B------:R-:W-:Y:S01]  /*ab50*/  IMAD.MOV.U32 R63, RZ, RZ, R102 ;  /* 0x000000ffff3f7224 */ /* 0x000fe200078e0066 */
[----:B------:R-:W-:Y:S06]  /*ab60*/  HMMA.16816.F32 R24, R24, R4, R112 ;  /* 0x000000041818723c */ /* 0x000fec0000001870 */
[----:B------:R-:W-:Y:S01]  /*ab70*/  HMMA.16816.F32 R104, R40, R2, R104 ;  /* 0x000000022868723c */ /* 0x000fe20000001868 */
[----:B---3--:R-:W-:Y:S02]  /*ab80*/  F2FP.F16.E4M3.UNPACK_B R4, R88 ;  /* 0x00000058ff04723e */ /* 0x008fe400020006ff */
[----:B------:R-:W-:-:S03]  /*ab90*/  F2FP.F16.E4M3.UNPACK_B R5, R89 ;  /* 0x00000059ff05723e */ /* 0x000fc600020006ff */
[----:B------:R-:W-:Y:S07]  /*aba0*/  HMMA.16816.F32 R108, R60, R2, R108 ;  /* 0x000000023c6c723c */ /* 0x000fee000000186c */
[----:B----4-:R-:W-:Y:S02]  /*abb0*/  F2FP.F16.E4M3.UNPACK_B R2, R56 ;  /* 0x00000038ff02723e */ /* 0x010fe400020006ff */
[----:B------:R-:W-:Y:S01]  /*abc0*/  F2FP.F16.E4M3.UNPACK_B R3, R57 ;  /* 0x00000039ff03723e */ /* 0x000fe200020006ff */
[-C--:B------:R-:W-:Y:S06]  /*abd0*/  HMMA.16816.F32 R120, R40, R4.reuse, R120 ;  /* 0x000000042878723c */ /* 0x080fec0000001878 */
[----:B------:R-:W-:Y:S06]  /*abe0*/  HMMA.16816.F32 R124, R60, R4, R124 ;  /* 0x000000043c7c723c */ /* 0x000fec000000187c */
[----:B------:R-:W-:Y:S01]  /*abf0*/  HMMA.16816.F32 R128, R40, R2, R128 ;  /* 0x000000022880723c */ /* 0x000fe20000001880 */
[----:B------:R-:W-:-:S02]  /*ac00*/  F2FP.F16.E4M3.UNPACK_B R4, R32 ;  /* 0x00000020ff04723e */ /* 0x000fc400020006ff */
[----:B------:R-:W-:Y:S02]  /*ac10*/  F2FP.F16.E4M3.UNPACK_B R5, R33 ;  /* 0x00000021ff05723e */ /* 0x000fe400020006ff */
[----:B------:R-:W-:Y:S01]  /*ac20*/  F2FP.F16.E4M3.UNPACK_B R76, R76.H1 ;  /* 0x0000004cff4c723e */ /* 0x000fe200030006ff */
[----:B------:R-:W-:Y:S01]  /*ac30*/  HMMA.16816.F32 R132, R60, R2, R132 ;  /* 0x000000023c84723c */ /* 0x000fe20000001884 */
[----:B------:R-:W-:-:S05]  /*ac40*/  F2FP.F16.E4M3.UNPACK_B R77, R77.H1 ;  /* 0x0000004dff4d723e */ /* 0x000fca00030006ff */
[----:B------:R-:W-:Y:S07]  /*ac50*/  HMMA.16816.F32 R116, R60, R4, R116 ;  /* 0x000000043c74723c */ /* 0x000fee0000001874 */
[----:B------:R-:W-:Y:S02]  /*ac60*/  IMAD.MOV.U32 R60, RZ, RZ, R93 ;  /* 0x000000ffff3c7224 */ /* 0x000fe400078e005d */
[----:B------:R-:W-:Y:S02]  /*ac70*/  IMAD.MOV.U32 R61, RZ, RZ, R95 ;  /* 0x000000ffff3d7224 */ /* 0x000fe400078e005f */
[----:B------:R-:W-:-:S02]  /*ac80*/  IMAD.MOV.U32 R62, RZ, RZ, R101 ;  /* 0x000000ffff3e7224 */ /* 0x000fc400078e0065 */
[----:B------:R-:W-:Y:S01]  /*ac90*/  IMAD.MOV.U32 R63, RZ, RZ, R103 ;  /* 0x000000ffff3f7224 */ /* 0x000fe200078e0067 */
[----:B------:R-:W-:Y:S01]  /*aca0*/  HMMA.16816.F32 R24, R40, R4, R24 ;  /* 0x000000042818723c */ /* 0x000fe20000001818 */
[----:B------:R-:W-:Y:S01]  /*acb0*/  F2FP.F16.E4M3.UNPACK_B R88, R88.H1 ;  /* 0x00000058ff58723e */ /* 0x000fe200030006ff */
[----:B------:R-:W-:Y:S01]  /*acc0*/  IMAD.MOV.U32 R112, RZ, RZ, R93 ;  /* 0x000000ffff707224 */ /* 0x000fe200078e005d */
[----:B------:R-:W-:Y:S01]  /*acd0*/  F2FP.F16.E4M3.UNPACK_B R89, R89.H1 ;  /* 0x00000059ff59723e */ /* 0x000fe200030006ff */
[----:B------:R-:W-:Y:S01]  /*ace0*/  IMAD.MOV.U32 R113, RZ, RZ, R95 ;  /* 0x000000ffff717224 */ /* 0x000fe200078e005f */
[----:B------:R-:W-:Y:S01]  /*acf0*/  F2FP.F16.E4M3.UNPACK_B R56, R56.H1 ;  /* 0x00000038ff38723e */ /* 0x000fe200030006ff */
[----:B------:R-:W-:Y:S01]  /*ad00*/  HMMA.16816.F32 R108, R60, R76, R108 ;  /* 0x0000004c3c6c723c */ /* 0x000fe2000000186c */
[----:B------:R-:W-:Y:S01]  /*ad10*/  IMAD.MOV.U32 R40, RZ, RZ, R17 ;  /* 0x000000ffff287224 */ /* 0x000fe200078e0011 */
[----:B------:R-:W-:Y:S01]  /*ad20*/  F2FP.F16.E4M3.UNPACK_B R57, R57.H1 ;  /* 0x00000039ff39723e */ /* 0x000fe200030006ff */
[----:B------:R-:W-:-:S02]  /*ad30*/  IMAD.MOV.U32 R41, RZ, RZ, R19 ;  /* 0x000000ffff297224 */ /* 0x000fc400078e0013 */
        /* <DEDUP_REMOVED lines=8> */
[C---:B------:R-:W-:Y:S06]  /*adc0*/  HMMA.16816.F32 R104, R40.reuse, R76, R104 ;  /* 0x0000004c2868723c */ /* 0x040fec0000001868 */
[-C--:B------:R-:W-:Y:S01]  /*add0*/  HMMA.16816.F32 R120, R40, R88.reuse, R120 ;  /* 0x000000582878723c */ /* 0x080fe20000001878 */
[----:B------:R-:W0:Y:S04]  /*ade0*/  LDSM.16.MT88.4 R40, [R97+UR9+0x5800] ;  /* 0x005800096128783b */ /* 0x000e280008004200 */
[----:B------:R-:W1:Y:S01]  /*adf0*/  LDSM.16.MT88.4 R96, [R97+UR9+0x5c00] ;  /* 0x005c00096160783b */ /* 0x000e620008004200 */
[----:B------:R-:W-:Y:S03]  /*ae00*/  HMMA.16816.F32 R124, R112, R88, R124 ;  /* 0x00000058707c723c */ /* 0x000fe6000000187c */
[----:B------:R-:W2:Y:S03]  /*ae10*/  LDSM.16.MT88.4 R112, [R0+UR9+0x5c00] ;  /* 0x005c00090070783b */ /* 0x000ea60008004200 */
[----:B------:R-:W-:Y:S01]  /*ae20*/  HMMA.16816.F32 R128, R60, R56, R128 ;  /* 0x000000383c80723c */ /* 0x000fe20000001880 */
[----:B------:R-:W3:Y:S01]  /*ae30*/  LDSM.16.MT88.4 R60, [R0+UR9+0x5800] ;  /* 0x00580009003c783b */ /* 0x000ee20008004200 */
[----:B------:R-:W-:-:S02]  /*ae40*/  IMAD.MOV.U32 R136, RZ, RZ, R17 ;  /* 0x000000ffff887224 */ /* 0x000fc400078e0011 */
[----:B------:R-:W-:Y:S01]  /*ae50*/  IMAD.MOV.U32 R137, RZ, RZ, R19 ;  /* 0x000000ffff897224 */ /* 0x000fe200078e0013 */
[----:B------:R-:W-:Y:S01]  /*ae60*/  F2FP.F16.E4M3.UNPACK_B R32, R32.H1 ;  /* 0x00000020ff20723e */ /* 0x000fe200030006ff */
[----:B------:R-:W-:Y:S01]  /*ae70*/  IMAD.MOV.U32 R16, RZ, RZ, R93 ;  /* 0x000000ffff107224 */ /* 0x000fe200078e005d */
[----:B------:R-:W-:Y:S01]  /*ae80*/  F2FP.F16.E4M3.UNPACK_B R33, R33.H1 ;  /* 0x00000021ff21723e */ /* 0x000fe200030006ff */
[----:B------:R-:W-:Y:S02]  /*ae90*/  IMAD.MOV.U32 R17, RZ, RZ, R95 ;  /* 0x000000ffff117224 */ /* 0x000fe400078e005f */
[----:B------:R-:W-:Y:S02]  /*aea0*/  IMAD.MOV.U32 R18, RZ, RZ, R101 ;  /* 0x000000ffff127224 */ /* 0x000fe400078e0065 */
[----:B------:R-:W-:Y:S02]  /*aeb0*/  IMAD.MOV.U32 R19, RZ, RZ, R103 ;  /* 0x000000ffff137224 */ /* 0x000fe400078e0067 */
[----:B------:R-:W-:-:S02]  /*aec0*/  IMAD.MOV.U32 R138, RZ, RZ, R85 ;  /* 0x000000ffff8a7224 */ /* 0x000fc400078e0055 */
[----:B------:R-:W-:Y:S01]  /*aed0*/  IMAD.MOV.U32 R139, RZ, RZ, R87 ;  /* 0x000000ffff8b7224 */ /* 0x000fe200078e0057 */
[----:B------:R-:W-:Y:S02]  /*aee0*/  F2FP.F16.E4M3.UNPACK_B R2, R78 ;  /* 0x0000004eff02723e */ /* 0x000fe400020006ff */
[----:B------:R-:W-:Y:S01]  /*aef0*/  HMMA.16816.F32 R132, R16, R56, R132 ;  /* 0x000000381084723c */ /* 0x000fe20000001884 */
[----:B------:R-:W-:Y:S02]  /*af00*/  F2FP.F16.E4M3.UNPACK_B R3, R79 ;  /* 0x0000004fff03723e */ /* 0x000fe400020006ff */
[----:B------:R-:W-:-:S03]  /*af10*/  F2FP.F16.E4M3.UNPACK_B R4, R90 ;  /* 0x0000005aff04723e */ /* 0x000fc600020006ff */
[----:B------:R-:W-:Y:S01]  /*af20*/  HMMA.16816.F32 R24, R136, R32, R24 ;  /* 0x000000208818723c */ /* 0x000fe20000001818 */
[----:B------:R-:W-:Y:S01]  /*af30*/  F2FP.F16.E4M3.UNPACK_B R5, R91 ;  /* 0x0000005bff05723e */ /* 0x000fe200020006ff */
[----:B0-----:R-:W-:-:S04]  /*af40*/  IMAD.MOV.U32 R84, RZ, RZ, R40 ;  /* 0x000000ffff547224 */ /* 0x001fc800078e0028 */
[----:B------:R-:W-:Y:S01]  /*af50*/  HMMA.16816.F32 R16, R16, R32, R116 ;  /* 0x000000201010723c */ /* 0x000fe20000001874 */
[----:B------:R-:W-:Y:S02]  /*af60*/  IMAD.MOV.U32 R85, RZ, RZ, R42 ;  /* 0x000000ffff557224 */ /* 0x000fe400078e002a */
[----:B-1----:R-:W-:Y:S02]  /*af70*/  IMAD.MOV.U32 R86, RZ, RZ, R96 ;  /* 0x000000ffff567224 */ /* 0x002fe400078e0060 */
[----:B------:R-:W-:Y:S02]  /*af80*/  IMAD.MOV.U32 R87, RZ, RZ, R98 ;  /* 0x000000ffff577224 */ /* 0x000fe400078e0062 */
[----:B--2---:R-:W-:Y:S02]  /*af90*/  IMAD.MOV.U32 R94, RZ, RZ, R112 ;  /* 0x000000ffff5e7224 */ /* 0x004fe400078e0070 */
[----:B------:R-:W-:Y:S02]  /*afa0*/  IMAD.MOV.U32 R95, RZ, RZ, R114 ;  /* 0x000000ffff5f7224 */ /* 0x000fe400078e0072 */
[----:B---3--:R-:W-:-:S02]  /*afb0*/  IMAD.MOV.U32 R92, RZ, RZ, R60 ;  /* 0x000000ffff5c7224 */ /* 0x008fc400078e003c */
[----:B------:R-:W-:Y:S01]  /*afc0*/  IMAD.MOV.U32 R93, RZ, RZ, R62 ;  /* 0x000000ffff5d7224 */ /* 0x000fe200078e003e */
[-C--:B------:R-:W-:Y:S06]  /*afd0*/  HMMA.16816.F32 R104, R84, R2.reuse, R104 ;  /* 0x000000025468723c */ /* 0x080fec0000001868 */
[----:B------:R-:W-:Y:S06]  /*afe0*/  HMMA.16816.F32 R108, R92, R2, R108 ;  /* 0x000000025c6c723c */ /* 0x000fec000000186c */
[----:B------:R-:W-:Y:S01]  /*aff0*/  HMMA.16816.F32 R120, R84, R4, R120 ;  /* 0x000000045478723c */ /* 0x000fe20000001878 */
[----:B------:R-:W-:-:S02]  /*b000*/  F2FP.F16.E4M3.UNPACK_B R2, R58 ;  /* 0x0000003aff02723e */ /* 0x000fc400020006ff */
[----:B------:R-:W-:-:S03]  /*b010*/  F2FP.F16.E4M3.UNPACK_B R3, R59 ;  /* 0x0000003bff03723e */ /* 0x000fc600020006ff */
[----:B------:R-:W-:Y:S01]  /*b020*/  HMMA.16816.F32 R124, R92, R4, R124 ;  /* 0x000000045c7c723c */ /* 0x000fe2000000187c */
[----:B------:R-:W-:-:S05]  /*b030*/  LOP3.LUT R0, R14, 0x3, RZ, 0xc0, !PT ;  /* 0x000000030e007812 */ /* 0x000fca00078ec0ff */
[----:B------:R-:W-:Y:S01]  /*b040*/  HMMA.16816.F32 R128, R84, R2, R128 ;  /* 0x000000025480723c */ /* 0x000fe20000001880 */
[----:B------:R-:W-:Y:S01]  /*b050*/  F2FP.F16.E4M3.UNPACK_B R4, R34 ;  /* 0x00000022ff04723e */ /* 0x000fe200020006ff */
[----:B------:R-:W-:Y:S01]  /*b060*/  IMAD.MOV.U32 R92, RZ, RZ, R40 ;  /* 0x000000ffff5c7224 */ /* 0x000fe200078e0028 */
[----:B------:R-:W-:Y:S01]  /*b070*/  F2FP.F16.E4M3.UNPACK_B R5, R35 ;  /* 0x00000023ff05723e */ /* 0x000fe200020006ff */
[----:B------:R-:W-:Y:S02]  /*b080*/  IMAD.MOV.U32 R93, RZ, RZ, R42 ;  /* 0x000000ffff5d7224 */ /* 0x000fe400078e002a */
[----:B------:R-:W-:Y:S02]  /*b090*/  IMAD.MOV.U32 R94, RZ, RZ, R96 ;  /* 0x000000ffff5e7224 */ /* 0x000fe400078e0060 */
[----:B------:R-:W-:Y:S02]  /*b0a0*/  IMAD.MOV.U32 R84, RZ, RZ, R60 ;  /* 0x000000ffff547224 */ /* 0x000fe400078e003c */
[----:B------:R-:W-:-:S02]  /*b0b0*/  IMAD.MOV.U32 R85, RZ, RZ, R62 ;  /* 0x000000ffff557224 */ /* 0x000fc400078e003e */
[----:B------:R-:W-:Y:S02]  /*b0c0*/  IMAD.MOV.U32 R86, RZ, RZ, R112 ;  /* 0x000000ffff567224 */ /* 0x000fe400078e0070 */
[----:B------:R-:W-:Y:S02]  /*b0d0*/  IMAD.MOV.U32 R87, RZ, RZ, R114 ;  /* 0x000000ffff577224 */ /* 0x000fe400078e0072 */
[----:B------:R-:W-:Y:S01]  /*b0e0*/  IMAD.MOV.U32 R95, RZ, RZ, R98 ;  /* 0x000000ffff5f7224 */ /* 0x000fe200078e0062 */
[----:B------:R-:W-:Y:S01]  /*b0f0*/  LOP3.LUT R14, R14, 0x60, RZ, 0xc0, !PT ;  /* 0x000000600e0e7812 */ /* 0x000fe200078ec0ff */
[----:B------:R-:W-:-:S03]  /*b100*/  IMAD.SHL.U32 R0, R0, 0x2, RZ ;  /* 0x0000000200007824 */ /* 0x000fc600078e00ff */
[----:B------:R-:W-:Y:S01]  /*b110*/  HMMA.16816.F32 R132, R84, R2, R132 ;  /* 0x000000025484723c */ /* 0x000fe20000001884 */
[----:B------:R-:W-:Y:S01]  /*b120*/  IMAD.MOV.U32 R88, RZ, RZ, R41 ;  /* 0x000000ffff587224 */ /* 0x000fe200078e0029 */
[----:B------:R-:W-:Y:S01]  /*b130*/  LEA.HI R0, R14, R0, RZ, 0x1e ;  /* 0x000000000e007211 */ /* 0x000fe200078ff0ff */
[----:B------:R-:W-:-:S03]  /*b140*/  IMAD.MOV.U32 R89, RZ, RZ, R43 ;  /* 0x000000ffff597224 */ /* 0x000fc600078e002b */
[-C--:B------:R-:W-:Y:S01]  /*b150*/  HMMA.16816.F32 R24, R92, R4.reuse, R24 ;  /* 0x000000045c18723c */ /* 0x080fe20000001818 */
[----:B------:R-:W-:Y:S01]  /*b160*/  F2FP.F16.E4M3.UNPACK_B R2, R90.H1 ;  /* 0x0000005aff02723e */ /* 0x000fe200030006ff */
[----:B------:R-:W-:Y:S01]  /*b170*/  IMAD.MOV.U32 R90, RZ, RZ, R97 ;  /* 0x000000ffff5a7224 */ /* 0x000fe200078e0061 */
[----:B------:R-:W-:Y:S01]  /*b180*/  F2FP.F16.E4M3.UNPACK_B R3, R91.H1 ;  /* 0x0000005bff03723e */ /* 0x000fe200030006ff */
[----:B------:R-:W-:Y:S02]  /*b190*/  IMAD.MOV.U32 R91, RZ, RZ, R99 ;  /* 0x000000ffff5b7224 */ /* 0x000fe400078e0063 */
[----:B------:R-:W-:Y:S01]  /*b1a0*/  HMMA.16816.F32 R16, R84, R4, R16 ;  /* 0x000000045410723c */ /* 0x000fe20000001810 */
[----:B------:R-:W-:Y:S02]  /*b1b0*/  IMAD.MOV.U32 R56, RZ, RZ, R61 ;  /* 0x000000ffff387224 */ /* 0x000fe400078e003d */
[----:B------:R-:W-:-:S04]  /*b1c0*/  IMAD.MOV.U32 R57, RZ, RZ, R63 ;  /* 0x000000ffff397224 */ /* 0x000fc800078e003f */
[----:B------:R-:W-:Y:S01]  /*b1d0*/  F2FP.F16.E4M3.UNPACK_B R4, R58.H1 ;  /* 0x0000003aff04723e */ /* 0x000fe200030006ff */
[----:B------:R-:W-:Y:S01]  /*b1e0*/  IMAD.MOV.U32 R58, RZ, RZ, R113 ;  /* 0x000000ffff3a7224 */ /* 0x000fe200078e0071 */
[----:B------:R-:W-:Y:S01]  /*b1f0*/  F2FP.F16.E4M3.UNPACK_B R5, R59.H1 ;  /* 0x0000003bff05723e */ /* 0x000fe200030006ff */
[----:B------:R-:W-:Y:S02]  /*b200*/  IMAD.MOV.U32 R59, RZ, RZ, R115 ;  /* 0x000000ffff3b7224 */ /* 0x000fe400078e0073 */
[----:B------:R-:W-:Y:S01]  /*b210*/  VIADD R0, R0, UR6 ;  /* 0x0000000600007c36 */ /* 0x000fe20008000000 */
[----:B------:R-:W-:Y:S01]  /*b220*/  HMMA.16816.F32 R120, R88, R2, R120 ;  /* 0x000000025878723c */ /* 0x000fe20000001878 */
[----:B------:R-:W-:-:S05]  /*b230*/  IMAD.MOV.U32 R84, RZ, RZ, R41 ;  /* 0x000000ffff547224 */ /* 0x000fca00078e0029 */
[----:B------:R-:W-:Y:S01]  /*b240*/  HMMA.16816.F32 R124, R56, R2, R124 ;  /* 0x00000002387c723c */ /* 0x000fe2000000187c */
[----:B------:R-:W-:Y:S02]  /*b250*/  IMAD.MOV.U32 R85, RZ, RZ, R43 ;  /* 0x000000ffff557224 */ /* 0x000fe400078e002b */
[----:B------:R-:W-:-:S04]  /*b260*/  IMAD.MOV.U32 R86, RZ, RZ, R97 ;  /* 0x000000ffff567224 */ /* 0x000fc800078e0061 */
[----:B------:R-:W-:Y:S02]  /*b270*/  VIADD R2, R0, 0x21 ;  /* 0x0000002100027836 */ /* 0x000fe40000000000 */
[----:B------:R-:W-:Y:S01]  /*b280*/  IMAD.MOV.U32 R87, RZ, RZ, R99 ;  /* 0x000000ffff577224 */ /* 0x000fe200078e0063 */
[----:B------:R-:W-:Y:S02]  /*b290*/  F2FP.F16.E4M3.UNPACK_B R3, R35.H1 ;  /* 0x00000023ff03723e */ /* 0x000fe400030006ff */
[-C--:B------:R-:W-:Y:S02]  /*b2a0*/  ISETP.GE.AND P6, PT, R7, R2.reuse, PT ;  /* 0x000000020700720c */ /* 0x080fe40003fc6270 */
[-C--:B------:R-:W-:Y:S02]  /*b2b0*/  ISETP.GE.AND P1, PT, R9, R2.reuse, PT ;  /* 0x000000020900720c */ /* 0x080fe40003f26270 */
[-C--:B------:R-:W-:Y:S02]  /*b2c0*/  ISETP.GE.AND P2, PT, R10, R2.reuse, PT ;  /* 0x000000020a00720c */ /* 0x080fe40003f46270 */
[----:B------:R-:W-:Y:S01]  /*b2d0*/  ISETP.GE.AND P3, PT, R11, R2, PT ;  /* 0x000000020b00720c */ /* 0x000fe20003f66270 */
[----:B------:R-:W-:Y:S01]  /*b2e0*/  IMAD.MOV.U32 R32, RZ, RZ, R41 ;  /* 0x000000ffff207224 */ /* 0x000fe200078e0029 */
[----:B------:R-:W-:Y:S01]  /*b2f0*/  F2FP.F16.E4M3.UNPACK_B R2, R34.H1 ;  /* 0x00000022ff02723e */ /* 0x000fe200030006ff */
[----:B------:R-:W-:-:S02]  /*b300*/  IMAD.MOV.U32 R33, RZ, RZ, R43 ;  /* 0x000000ffff217224 */ /* 0x000fc400078e002b */
[----:B------:R-:W-:Y:S02]  /*b310*/  IMAD.MOV.U32 R34, RZ, RZ, R97 ;  /* 0x000000ffff227224 */ /* 0x000fe400078e0061 */
[----:B------:R-:W-:Y:S01]  /*b320*/  IMAD.MOV.U32 R35, RZ, RZ, R99 ;  /* 0x000000ffff237224 */ /* 0x000fe200078e0063 */
[----:B------:R-:W-:Y:S06]  /*b330*/  HMMA.16816.F32 R128, R84, R4, R128 ;  /* 0x000000045480723c */ /* 0x000fec0000001880 */
[----:B------:R-:W-:Y:S07]  /*b340*/  HMMA.16816.F32 R24, R32, R2, R24 ;  /* 0x000000022018723c */ /* 0x000fee0000001818 */
[----:B------:R-:W-:-:S02]  /*b350*/  IMAD.MOV.U32 R32, RZ, RZ, R61 ;  /* 0x000000ffff207224 */ /* 0x000fc400078e003d */
[----:B------:R-:W-:Y:S02]  /*b360*/  IMAD.MOV.U32 R33, RZ, RZ, R63 ;  /* 0x000000ffff217224 */ /* 0x000fe400078e003f */
[----:B------:R-:W-:Y:S02]  /*b370*/  IMAD.MOV.U32 R34, RZ, RZ, R113 ;  /* 0x000000ffff227224 */ /* 0x000fe400078e0071 */
[----:B------:R-:W-:Y:S01]  /*b380*/  IMAD.MOV.U32 R35, RZ, RZ, R115 ;  /* 0x000000ffff237224 */ /* 0x000fe200078e0073 */
[----:B------:R-:W-:Y:S01]  /*b390*/  HMMA.16816.F32 R132, R56, R4, R132 ;  /* 0x000000043884723c */ /* 0x000fe20000001884 */
[----:B------:R-:W-:Y:S02]  /*b3a0*/  F2FP.F16.E4M3.UNPACK_B R78, R78.H1 ;  /* 0x0000004eff4e723e */ /* 0x000fe400030006ff */
[----:B------:R-:W-:-:S03]  /*b3b0*/  F2FP.F16.E4M3.UNPACK_B R79, R79.H1 ;  /* 0x0000004fff4f723e */ /* 0x000fc600030006ff */
[----:B------:R-:W-:Y:S01]  /*b3c0*/  HMMA.16816.F32 R16, R32, R2, R16 ;  /* 0x000000022010723c */ /* 0x000fe20000001810 */
[----:B------:R-:W-:Y:S02]  /*b3d0*/  IMAD.MOV.U32 R40, RZ, RZ, R61 ;  /* 0x000000ffff287224 */ /* 0x000fe400078e003d */
[----:B------:R-:W-:-:S04]  /*b3e0*/  IMAD.MOV.U32 R42, RZ, RZ, R113 ;  /* 0x000000ffff2a7224 */ /* 0x000fc800078e0071 */
[----:B------:R-:W-:Y:S02]  /*b3f0*/  IMAD.MOV.U32 R32, RZ, RZ, R41 ;  /* 0x000000ffff207224 */ /* 0x000fe400078e0029 */
[----:B------:R-:W-:Y:S02]  /*b400*/  IMAD.MOV.U32 R33, RZ, RZ, R43 ;  /* 0x000000ffff217224 */ /* 0x000fe400078e002b */
[----:B------:R-:W-:Y:S02]  /*b410*/  IMAD.MOV.U32 R34, RZ, RZ, R97 ;  /* 0x000000ffff227224 */ /* 0x000fe400078e0061 */
[----:B------:R-:W-:Y:S02]  /*b420*/  IMAD.MOV.U32 R35, RZ, RZ, R99 ;  /* 0x000000ffff237224 */ /* 0x000fe400078e0063 */
[----:B------:R-:W-:Y:S02]  /*b430*/  IMAD.MOV.U32 R41, RZ, RZ, R63 ;  /* 0x000000ffff297224 */ /* 0x000fe400078e003f */
[----:B------:R-:W-:-:S02]  /*b440*/  IMAD.MOV.U32 R43, RZ, RZ, R115 ;  /* 0x000000ffff2b7224 */ /* 0x000fc400078e0073 */
[----:B------:R-:W-:Y:S01]  /*b450*/  VIADD R14, R0, 0x40 ;  /* 0x00000040000e7836 */ /* 0x000fe20000000000 */
[-C--:B------:R-:W-:Y:S01]  /*b460*/  HMMA.16816.F32 R32, R32, R78.reuse, R104 ;  /* 0x0000004e2020723c */ /* 0x080fe20000001868 */
[----:B------:R-:W-:Y:S01]  /*b470*/  FMUL R4, R125, UR11 ;  /* 0x0000000b7d047c20 */ /* 0x000fe20008400000 */
[----:B------:R-:W-:Y:S01]  /*b480*/  FMUL R60, R127, UR11 ;  /* 0x0000000b7f3c7c20 */ /* 0x000fe20008400000 */
[----:B------:R-:W-:Y:S01]  /*b490*/  FMUL R57, R128, UR11 ;  /* 0x0000000b80397c20 */ /* 0x000fe20008400000 */
[----:B------:R-:W-:Y:S02]  /*b4a0*/  FMUL R38, R130, UR11 ;  /* 0x0000000b82267c20 */ /* 0x000fe40008400000 */
[----:B------:R-:W-:Y:S01]  /*b4b0*/  HMMA.16816.F32 R40, R40, R78, R108 ;  /* 0x0000004e2828723c */ /* 0x000fe2000000186c */
[----:B------:R-:W-:Y:S01]  /*b4c0*/  VIADD R5, R0, 0x41 ;  /* 0x0000004100057836 */ /* 0x000fe20000000000 */
[-C--:B------:R-:W-:Y:S01]  /*b4d0*/  ISETP.GE.AND P4, PT, R7, R14.reuse, PT ;  /* 0x0000000e0700720c */ /* 0x080fe20003f86270 */
[----:B------:R-:W-:Y:S01]  /*b4e0*/  FMUL R37, R121, UR11 ;  /* 0x0000000b79257c20 */ /* 0x000fe20008400000 */
[----:B------:R-:W-:Y:S01]  /*b4f0*/  ISETP.GE.AND P5, PT, R9, R14, PT ;  /* 0x0000000e0900720c */ /* 0x000fe20003fa6270 */
[----:B------:R-:W-:Y:S01]  /*b500*/  FMUL R15, R123, UR11 ;  /* 0x0000000b7b0f7c20 */ /* 0x000fe20008400000 */
[----:B------:R-:W-:Y:S01]  /*b510*/  FSEL R4, R4, -INF , P2 ;  /* 0xff80000004047808 */ /* 0x000fe20001000000 */
[----:B------:R-:W-:Y:S01]  /*b520*/  FMUL R56, R132, UR11 ;  /* 0x0000000b84387c20 */ /* 0x000fe20008400000 */
[----:B------:R-:W-:Y:S01]  /*b530*/  FSEL R60, R60, -INF , P3 ;  /* 0xff8000003c3c7808 */ /* 0x000fe20001800000 */
[----:B------:R-:W-:Y:S01]  /*b540*/  FMUL R66, R134, UR11 ;  /* 0x0000000b86427c20 */ /* 0x000fe20008400000 */
[----:B------:R-:W-:Y:S01]  /*b550*/  FSEL R57, R57, -INF , P4 ;  /* 0xff80000039397808 */ /* 0x000fe20002000000 */
[----:B------:R-:W-:Y:S01]  /*b560*/  FMUL R2, R129, UR11 ;  /* 0x0000000b81027c20 */ /* 0x000fe20008400000 */
[----:B------:R-:W-:Y:S01]  /*b570*/  FSEL R38, R38, -INF , P5 ;  /* 0xff80000026267808 */ /* 0x000fe20002800000 */
[----:B------:R-:W-:Y:S01]  /*b580*/  FMUL R3, R131, UR11 ;  /* 0x0000000b83037c20 */ /* 0x000fe20008400000 */
[----:B------:R-:W-:-:S02]  /*b590*/  FSEL R37, R37, -INF , P6 ;  /* 0xff80000025257808 */ /* 0x000fc40003000000 */
[----:B------:R-:W-:Y:S02]  /*b5a0*/  FSEL R15, R15, -INF , P1 ;  /* 0xff8000000f0f7808 */ /* 0x000fe40000800000 */
[-C--:B------:R-:W-:Y:S02]  /*b5b0*/  ISETP.GE.AND P2, PT, R7, R5.reuse, PT ;  /* 0x000000050700720c */ /* 0x080fe40003f46270 */
[-C--:B------:R-:W-:Y:S02]  /*b5c0*/  ISETP.GE.AND P3, PT, R9, R5.reuse, PT ;  /* 0x000000050900720c */ /* 0x080fe40003f66270 */
[-C--:B------:R-:W-:Y:S02]  /*b5d0*/  ISETP.GE.AND P4, PT, R10, R5.reuse, PT ;  /* 0x000000050a00720c */ /* 0x080fe40003f86270 */
[----:B------:R-:W-:Y:S01]  /*b5e0*/  ISETP.GE.AND P5, PT, R11, R5, PT ;  /* 0x000000050b00720c */ /* 0x000fe20003fa6270 */
[----:B------:R-:W-:Y:S01]  /*b5f0*/  VIADD R5, R0, 0x60 ;  /* 0x0000006000057836 */ /* 0x000fe20000000000 */
[----:B------:R-:W-:-:S02]  /*b600*/  ISETP.GE.AND P6, PT, R10, R14, PT ;  /* 0x0000000e0a00720c */ /* 0x000fc40003fc6270 */
        /* <DEDUP_REMOVED lines=10> */
[----:B------:R-:W-:-:S02]  /*b6b0*/  ISETP.GE.AND P6, PT, R7, R5, PT ;  /* 0x000000050700720c */ /* 0x000fc40003fc6270 */
[-C--:B------:R-:W-:Y:S02]  /*b6c0*/  ISETP.GE.AND P1, PT, R9, R5.reuse, PT ;  /* 0x000000050900720c */ /* 0x080fe40003f26270 */
[-C--:B------:R-:W-:Y:S02]  /*b6d0*/  ISETP.GE.AND P2, PT, R10, R5.reuse, PT ;  /* 0x000000050a00720c */ /* 0x080fe40003f46270 */
[----:B------:R-:W-:Y:S01]  /*b6e0*/  ISETP.GE.AND P3, PT, R11, R5, PT ;  /* 0x000000050b00720c */ /* 0x000fe20003f66270 */
[----:B------:R-:W-:Y:S02]  /*b6f0*/  VIADD R5, R0, 0x20 ;  /* 0x0000002000057836 */ /* 0x000fe40000000000 */
[----:B------:R-:W-:Y:S01]  /*b700*/  FMUL R77, R16, UR11 ;  /* 0x0000000b104d7c20 */ /* 0x000fe20008400000 */
[----:B------:R-:W-:Y:S01]  /*b710*/  FSEL R26, R24, -INF , P6 ;  /* 0xff800000181a7808 */ /* 0x000fe20003000000 */
[----:B------:R-:W-:Y:S01]  /*b720*/  FMUL R124, R124, UR11 ;  /* 0x0000000b7c7c7c20 */ /* 0x000fe20008400000 */
[----:B------:R-:W-:-:S02]  /*b730*/  FSEL R67, R67, -INF , P4 ;  /* 0xff80000043437808 */ /* 0x000fc40002000000 */
[----:B------:R-:W-:Y:S02]  /*b740*/  FSEL R84, R84, -INF , P5 ;  /* 0xff80000054547808 */ /* 0x000fe40002800000 */
[----:B------:R-:W-:Y:S01]  /*b750*/  FSEL R24, R14, -INF , P1 ;  /* 0xff8000000e187808 */ /* 0x000fe20000800000 */
[----:B------:R-:W-:Y:S01]  /*b760*/  FMUL R62, R122, UR11 ;  /* 0x0000000b7a3e7c20 */ /* 0x000fe20008400000 */
[-C--:B------:R-:W-:Y:S01]  /*b770*/  ISETP.GE.AND P4, PT, R7, R5.reuse, PT ;  /* 0x000000050700720c */ /* 0x080fe20003f86270 */
[----:B------:R-:W-:Y:S01]  /*b780*/  FMUL R16, R126, UR11 ;  /* 0x0000000b7e107c20 */ /* 0x000fe20008400000 */
[-C--:B------:R-:W-:Y:S01]  /*b790*/  ISETP.GE.AND P5, PT, R9, R5.reuse, PT ;  /* 0x000000050900720c */ /* 0x080fe20003fa6270 */
[----:B------:R-:W-:Y:S01]  /*b7a0*/  FMUL R33, R33, UR11 ;  /* 0x0000000b21217c20 */ /* 0x000fe20008400000 */
[-C--:B------:R-:W-:Y:S02]  /*b7b0*/  ISETP.GE.AND P6, PT, R10, R5.reuse, PT ;  /* 0x000000050a00720c */ /* 0x080fe40003fc6270 */
[----:B------:R-:W-:Y:S01]  /*b7c0*/  ISETP.GE.AND P1, PT, R11, R5, PT ;  /* 0x000000050b00720c */ /* 0x000fe20003f26270 */
[----:B------:R-:W-:Y:S01]  /*b7d0*/  FMUL R5, R120, UR11 ;  /* 0x0000000b78057c20 */ /* 0x000fe20008400000 */
[----:B------:R-:W-:Y:S01]  /*b7e0*/  FSEL R79, R18, -INF , P3 ;  /* 0xff800000124f7808 */ /* 0x000fe20001800000 */
[----:B------:R-:W-:Y:S01]  /*b7f0*/  FMUL R18, R32, UR11 ;  /* 0x0000000b20127c20 */ /* 0x000fe20008400000 */
[----:B------:R-:W-:-:S02]  /*b800*/  FSEL R77, R77, -INF , P2 ;  /* 0xff8000004d4d7808 */ /* 0x000fc40001000000 */
[CC--:B------:R-:W-:Y:S02]  /*b810*/  ISETP.GE.AND P2, PT, R7.reuse, R0.reuse, PT ;  /* 0x000000000700720c */ /* 0x0c0fe40003f46270 */
[-C--:B------:R-:W-:Y:S01]  /*b820*/  ISETP.GT.AND P3, PT, R7, R0.reuse, PT ;  /* 0x000000000700720c */ /* 0x080fe20003f64270 */
[----:B------:R-:W-:Y:S01]  /*b830*/  STL [R1+0x868], R36 ;  /* 0x0008682401007387 */ /* 0x000fe20000100800 */
[----:B------:R-:W-:Y:S01]  /*b840*/  FSEL R32, R124, -INF , P6 ;  /* 0xff8000007c207808 */ /* 0x000fe20003000000 */
[----:B------:R-:W-:Y:S01]  /*b850*/  FMUL R40, R40, UR11 ;  /* 0x0000000b28287c20 */ /* 0x000fe20008400000 */
[----:B------:R-:W-:Y:S01]  /*b860*/  FSEL R5, R5, -INF , P4 ;  /* 0xff80000005057808 */ /* 0x000fe20002000000 */
[----:B------:R-:W-:Y:S01]  /*b870*/  STL [R1+0x86c], R64 ;  /* 0x00086c4001007387 */ /* 0x000fe20000100800 */
[----:B------:R-:W-:Y:S01]  /*b880*/  FSEL R62, R62, -INF , P5 ;  /* 0xff8000003e3e7808 */ /* 0x000fe20002800000 */
[----:B------:R-:W-:Y:S01]  /*b890*/  FMUL R41, R41, UR11 ;  /* 0x0000000b29297c20 */ /* 0x000fe20008400000 */
[----:B------:R-:W-:Y:S01]  /*b8a0*/  ISETP.GE.AND P6, PT, R10, R0, PT ;  /* 0x000000000a00720c */ /* 0x000fe20003fc6270 */
[----:B------:R-:W2:Y:S01]  /*b8b0*/  LDL.LU R115, [R1+0x4] ;  /* 0x0000040001737983 */ /* 0x000ea20000300800 */
[----:B------:R-:W-:Y:S01]  /*b8c0*/  FSEL R16, R16, -INF , P1 ;  /* 0xff80000010107808 */ /* 0x000fe20000800000 */
[----:B------:R-:W-:Y:S01]  /*b8d0*/  FMUL R34, R34, UR11 ;  /* 0x0000000b22227c20 */ /* 0x000fe20008400000 */
[----:B------:R-:W-:Y:S01]  /*b8e0*/  FSEL R18, R18, -INF , P2 ;  /* 0xff80000012127808 */ /* 0x000fe20001000000 */
[----:B------:R-:W-:Y:S01]  /*b8f0*/  FMUL R65, R35, UR11 ;  /* 0x0000000b23417c20 */ /* 0x000fe20008400000 */
[----:B------:R-:W-:-:S02]  /*b900*/  FSEL R39, R33, -INF , P3 ;  /* 0xff80000021277808 */ /* 0x000fc40001800000 */
[CC--:B------:R-:W-:Y:S02]  /*b910*/  ISETP.GE.AND P4, PT, R9.reuse, R0.reuse, PT ;  /* 0x000000000900720c */ /* 0x0c0fe40003f86270 */
[-C--:B------:R-:W-:Y:S02]  /*b920*/  ISETP.GT.AND P5, PT, R9, R0.reuse, PT ;  /* 0x000000000900720c */ /* 0x080fe40003fa4270 */
[-C--:B------:R-:W-:Y:S02]  /*b930*/  ISETP.GT.AND P1, PT, R10, R0.reuse, PT ;  /* 0x000000000a00720c */ /* 0x080fe40003f24270 */
[CC--:B------:R-:W-:Y:S02]  /*b940*/  ISETP.GE.AND P2, PT, R11.reuse, R0.reuse, PT ;  /* 0x000000000b00720c */ /* 0x0c0fe40003f46270 */
[----:B------:R-:W-:Y:S01]  /*b950*/  ISETP.GT.AND P3, PT, R11, R0, PT ;  /* 0x000000000b00720c */ /* 0x000fe20003f64270 */
[----:B------:R-:W-:Y:S02]  /*b960*/  VIADD R0, R0, 0x61 ;  /* 0x0000006100007836 */ /* 0x000fe40000000000 */
[----:B------:R-:W-:Y:S01]  /*b970*/  FMUL R42, R42, UR11 ;  /* 0x0000000b2a2a7c20 */ /* 0x000fe20008400000 */
[----:B------:R-:W-:Y:S01]  /*b980*/  FSEL R63, R40, -INF , P6 ;  /* 0xff800000283f7808 */ /* 0x000fe20003000000 */
[----:B------:R-:W-:Y:S01]  /*b990*/  FMUL R43, R43, UR11 ;  /* 0x0000000b2b2b7c20 */ /* 0x000fe20008400000 */
[----:B------:R-:W-:-:S02]  /*b9a0*/  FSEL R40, R41, -INF , P1 ;  /* 0xff80000029287808 */ /* 0x000fc40000800000 */
[----:B------:R-:W-:Y:S01]  /*b9b0*/  FMNMX R59, R18, R39, !PT ;  /* 0x00000027123b7209 */ /* 0x000fe20007800000 */
[----:B------:R-:W-:Y:S01]  /*b9c0*/  FMUL R78, R27, UR11 ;  /* 0x0000000b1b4e7c20 */ /* 0x000fe20008400000 */
[----:B------:R-:W-:Y:S02]  /*b9d0*/  FSEL R35, R34, -INF , P4 ;  /* 0xff80000022237808 */ /* 0x000fe40002000000 */
[----:B------:R-:W-:Y:S02]  /*b9e0*/  FSEL R65, R65, -INF , P5 ;  /* 0xff80000041417808 */ /* 0x000fe40002800000 */
[-C--:B------:R-:W-:Y:S02]  /*b9f0*/  ISETP.GE.AND P4, PT, R7, R0.reuse, PT ;  /* 0x000000000700720c */ /* 0x080fe40003f86270 */
[-C--:B------:R-:W-:Y:S02]  /*ba00*/  ISETP.GE.AND P5, PT, R9, R0.reuse, PT ;  /* 0x000000000900720c */ /* 0x080fe40003fa6270 */
[----:B------:R-:W-:-:S02]  /*ba10*/  ISETP.GE.AND P6, PT, R10, R0, PT ;  /* 0x000000000a00720c */ /* 0x000fc40003fc6270 */
[----:B------:R-:W-:Y:S01]  /*ba20*/  ISETP.GE.AND P1, PT, R11, R0, PT ;  /* 0x000000000b00720c */ /* 0x000fe20003f26270 */
[----:B------:R-:W-:Y:S01]  /*ba30*/  FMUL R0, R17, UR11 ;  /* 0x0000000b11007c20 */ /* 0x000fe20008400000 */
[----:B------:R-:W-:Y:S02]  /*ba40*/  FSEL R27, R42, -INF , P2 ;  /* 0xff8000002a1b7808 */ /* 0x000fe40001000000 */
[----:B------:R-:W-:Y:S02]  /*ba50*/  FSEL R17, R43, -INF , P3 ;  /* 0xff8000002b117808 */ /* 0x000fe40001800000 */
[----:B------:R-:W-:Y:S02]  /*ba60*/  FMNMX R42, R63, R40, !PT ;  /* 0x000000283f2a7209 */ /* 0x000fe40007800000 */
[----:B------:R-:W-:Y:S02]  /*ba70*/  FMNMX R59, R5, R59, !PT ;  /* 0x0000003b053b7209 */ /* 0x000fe40007800000 */
[----:B------:R-:W-:-:S02]  /*ba80*/  FSEL R43, R0, -INF , P6 ;  /* 0xff800000002b7808 */ /* 0x000fc40003000000 */
[----:B------:R-:W-:Y:S02]  /*ba90*/  FMNMX R58, R27, R17, !PT ;  /* 0x000000111b3a7209 */ /* 0x000fe40007800000 */
[----:B------:R-:W-:Y:S02]  /*baa0*/  FMNMX R42, R32, R42, !PT ;  /* 0x0000002a202a7209 */ /* 0x000fe40007800000 */
[----:B------:R-:W-:Y:S02]  /*bab0*/  FMNMX R59, R37, R59, !PT ;  /* 0x0000003b253b7209 */ /* 0x000fe40007800000 */
[----:B------:R-:W-:Y:S02]  /*bac0*/  FMNMX R0, R35, R65, !PT ;  /* 0x0000004123007209 */ /* 0x000fe40007800000 */
[----:B------:R-:W-:Y:S02]  /*bad0*/  FMNMX R58, R16, R58, !PT ;  /* 0x0000003a103a7209 */ /* 0x000fe40007800000 */
[----:B------:R-:W-:-:S02]  /*bae0*/  FMNMX R42, R4, R42, !PT ;  /* 0x0000002a042a7209 */ /* 0x000fc40007800000 */
[----:B------:R-:W-:Y:S02]  /*baf0*/  FMNMX R59, R57, R59, !PT ;  /* 0x0000003b393b7209 */ /* 0x000fe40007800000 */
[----:B------:R-:W-:Y:S01]  /*bb00*/  FMNMX R0, R62, R0, !PT ;  /* 0x000000003e007209 */ /* 0x000fe20007800000 */
[----:B------:R-:W-:Y:S01]  /*bb10*/  FMUL R25, R25, UR11 ;  /* 0x0000000b19197c20 */ /* 0x000fe20008400000 */
[----:B------:R-:W-:Y:S02]  /*bb20*/  FMNMX R58, R60, R58, !PT ;  /* 0x0000003a3c3a7209 */ /* 0x000fe40007800000 */
[----:B------:R-:W-:Y:S02]  /*bb30*/  FMNMX R42, R56, R42, !PT ;  /* 0x0000002a382a7209 */ /* 0x000fe40007800000 */
[----:B------:R-:W-:Y:S02]  /*bb40*/  FMNMX R59, R2, R59, !PT ;  /* 0x0000003b023b7209 */ /* 0x000fe40007800000 */
[----:B------:R-:W-:-:S02]  /*bb50*/  FMNMX R0, R15, R0, !PT ;  /* 0x000000000f007209 */ /* 0x000fc40007800000 */
[----:B------:R-:W-:Y:S02]  /*bb60*/  FSEL R25, R25, -INF , P4 ;  /* 0xff80000019197808 */ /* 0x000fe40002000000 */
[----:B------:R-:W-:Y:S02]  /*bb70*/  FMNMX R58, R66, R58, !PT ;  /* 0x0000003a423a7209 */ /* 0x000fe40007800000 */
[----:B------:R-:W-:Y:S02]  /*bb80*/  FMNMX R42, R67, R42, !PT ;  /* 0x0000002a432a7209 */ /* 0x000fe40007800000 */
[----:B------:R-:W-:Y:S02]  /*bb90*/  FMNMX R59, R26, R59, !PT ;  /* 0x0000003b1a3b7209 */ /* 0x000fe40007800000 */
[----:B------:R-:W-:Y:S01]  /*bba0*/  FMNMX R0, R38, R0, !PT ;  /* 0x0000000026007209 */ /* 0x000fe20007800000 */
[----:B------:R-:W-:Y:S01]  /*bbb0*/  FMUL R19, R19, UR11 ;  /* 0x0000000b13137c20 */ /* 0x000fe20008400000 */
[----:B------:R-:W-:-:S02]  /*bbc0*/  FMNMX R58, R84, R58, !PT ;  /* 0x0000003a543a7209 */ /* 0x000fc40007800000 */
[----:B------:R-:W-:Y:S02]  /*bbd0*/  FMNMX R42, R77, R42, !PT ;  /* 0x0000002a4d2a7209 */ /* 0x000fe40007800000 */
[----:B------:R-:W-:Y:S02]  /*bbe0*/  FMNMX R59, R25, R59, !PT ;  /* 0x0000003b193b7209 */ /* 0x000fe40007800000 */
[----:B------:R-:W-:Y:S02]  /*bbf0*/  FMNMX R0, R3, R0, !PT ;  /* 0x0000000003007209 */ /* 0x000fe40007800000 */
[----:B------:R-:W-:Y:S01]  /*bc00*/  FSEL R19, R19, -INF , P1 ;  /* 0xff80000013137808 */ /* 0x000fe20000800000 */
[----:B------:R-:W0:Y:S01]  /*bc10*/  SHFL.BFLY PT, R41, R59, 0x2, 0x1f ;  /* 0x0c401f003b297f89 */ /* 0x000e2200000e0000 */
[----:B------:R-:W-:Y:S02]  /*bc20*/  FMNMX R58, R79, R58, !PT ;  /* 0x0000003a4f3a7209 */ /* 0x000fe40007800000 */
[----:B------:R-:W-:-:S02]  /*bc30*/  FMNMX R42, R43, R42, !PT ;  /* 0x0000002a2b2a7209 */ /* 0x000fc40007800000 */
[----:B------:R-:W-:Y:S02]  /*bc40*/  FSEL R78, R78, -INF , P5 ;  /* 0xff8000004e4e7808 */ /* 0x000fe40002800000 */
[----:B------:R-:W-:Y:S01]  /*bc50*/  FMNMX R0, R24, R0, !PT ;  /* 0x0000000018007209 */ /* 0x000fe20007800000 */
[----:B------:R-:W1:Y:S01]  /*bc60*/  SHFL.BFLY PT, R33, R42, 0x2, 0x1f ;  /* 0x0c401f002a217f89 */ /* 0x000e6200000e0000 */
[----:B------:R-:W-:Y:S02]  /*bc70*/  FMNMX R58, R19, R58, !PT ;  /* 0x0000003a133a7209 */ /* 0x000fe40007800000 */
[----:B------:R-:W-:-:S03]  /*bc80*/  FMNMX R0, R78, R0, !PT ;  /* 0x000000004e007209 */ /* 0x000fc60007800000 */
[----:B------:R-:W3:Y:S04]  /*bc90*/  SHFL.BFLY PT, R14, R58, 0x2, 0x1f ;  /* 0x0c401f003a0e7f89 */ /* 0x000ee800000e0000 */
[----:B------:R-:W4:Y:S01]  /*bca0*/  SHFL.BFLY PT, R34, R0, 0x2, 0x1f ;  /* 0x0c401f0000227f89 */ /* 0x000f2200000e0000 */
[----:B0-----:R-:W-:-:S05]  /*bcb0*/  FMNMX R59, R59, R41, !PT ;  /* 0x000000293b3b7209 */ /* 0x001fca0007800000 */
[----:B------:R-:W0:Y:S01]  /*bcc0*/  SHFL.BFLY PT, R41, R59, 0x1, 0x1f ;  /* 0x0c201f003b297f89 */ /* 0x000e2200000e0000 */
[----:B-1----:R-:W-:Y:S02]  /*bcd0*/  FMNMX R42, R42, R33, !PT ;  /* 0x000000212a2a7209 */ /* 0x002fe40007800000 */
[----:B---3--:R-:W-:-:S03]  /*bce0*/  FMNMX R58, R58, R14, !PT ;  /* 0x0000000e3a3a7209 */ /* 0x008fc60007800000 */
[----:B------:R-:W1:Y:S01]  /*bcf0*/  SHFL.BFLY PT, R14, R42, 0x1, 0x1f ;  /* 0x0c201f002a0e7f89 */ /* 0x000e6200000e0000 */
[----:B----4-:R-:W-:-:S03]  /*bd00*/  FMNMX R0, R0, R34, !PT ;  /* 0x0000002200007209 */ /* 0x010fc60007800000 */
[----:B------:R-:W3:Y:S04]  /*bd10*/  SHFL.BFLY PT, R33, R58, 0x1, 0x1f ;  /* 0x0c201f003a217f89 */ /* 0x000ee800000e0000 */
[----:B------:R-:W4:Y:S01]  /*bd20*/  SHFL.BFLY PT, R34, R0, 0x1, 0x1f ;  /* 0x0c201f0000227f89 */ /* 0x000f2200000e0000 */
[----:B0-----:R-:W-:Y:S02]  /*bd30*/  FMNMX R59, R59, R41, !PT ;  /* 0x000000293b3b7209 */ /* 0x001fe40007800000 */
[----:B------:R-:W-:Y:S02]  /*bd40*/  SHF.R.U32.HI R41, RZ, 0x2, R20 ;  /* 0x00000002ff297819 */ /* 0x000fe40000011614 */
[----:B------:R-:W-:Y:S02]  /*bd50*/  SHF.R.U32.HI R89, RZ, 0x3, R12 ;  /* 0x00000003ff597819 */ /* 0x000fe4000001160c */
[----:B-1----:R-:W-:-:S02]  /*bd60*/  FMNMX R42, R42, R14, !PT ;  /* 0x0000000e2a2a7209 */ /* 0x002fc40007800000 */
[----:B------:R-:W-:Y:S02]  /*bd70*/  SGXT.U32 R14, R41, 0x3 ;  /* 0x00000003290e781a */ /* 0x000fe40000000000 */
[----:B---3--:R-:W-:Y:S02]  /*bd80*/  FMNMX R58, R58, R33, !PT ;  /* 0x000000213a3a7209 */ /* 0x008fe40007800000 */
[----:B------:R-:W-:Y:S02]  /*bd90*/  LOP3.LUT R41, R20, 0x1c, RZ, 0xc0, !PT ;  /* 0x0000001c14297812 */ /* 0x000fe400078ec0ff */
[----:B----4-:R-:W-:Y:S02]  /*bda0*/  FMNMX R0, R0, R34, !PT ;  /* 0x0000002200007209 */ /* 0x010fe40007800000 */
[C---:B------:R-:W-:Y:S02]  /*bdb0*/  LOP3.LUT R33, R14.reuse, 0x8, RZ, 0xfc, !PT ;  /* 0x000000080e217812 */ /* 0x040fe400078efcff */
[----:B------:R-:W-:-:S02]  /*bdc0*/  LOP3.LUT R34, R14, 0x10, RZ, 0xfc, !PT ;  /* 0x000000100e227812 */ /* 0x000fc400078efcff */
[----:B------:R-:W-:Y:S02]  /*bdd0*/  LOP3.LUT R14, R14, 0x18, RZ, 0xfc, !PT ;  /* 0x000000180e0e7812 */ /* 0x000fe400078efcff */
[----:B------:R-:W-:Y:S02]  /*bde0*/  LOP3.LUT R89, R89, 0xc, RZ, 0xc0, !PT ;  /* 0x0000000c59597812 */ /* 0x000fe400078ec0ff */
[----:B------:R-:W-:Y:S02]  /*bdf0*/  LEA R160, R41, UR8, 0x2 ;  /* 0x0000000829a07c11 */ /* 0x000fe4000f8e10ff */
[----:B------:R-:W-:Y:S02]  /*be00*/  LEA R33, R33, UR8, 0x4 ;  /* 0x0000000821217c11 */ /* 0x000fe4000f8e20ff */
[----:B------:R-:W-:Y:S02]  /*be10*/  LEA R34, R34, UR8, 0x4 ;  /* 0x0000000822227c11 */ /* 0x000fe4000f8e20ff */
[----:B------:R-:W-:Y:S01]  /*be20*/  LEA R14, R14, UR8, 0x4 ;  /* 0x000000080e0e7c11 */ /* 0x000fe2000f8e20ff */
[----:B------:R-:W-:Y:S01]  /*be30*/  BAR.SYNC.DEFER_BLOCKING 0x0 ;  /* 0x0000000000007b1d */ /* 0x000fe20000010000 */
[----:B------:R-:W-:-:S02]  /*be40*/  IMAD.IADD R86, R160, 0x1, R89 ;  /* 0x00000001a0567824 */ /* 0x000fc400078e0259 */
[C---:B------:R-:W-:Y:S02]  /*be50*/  IMAD.IADD R87, R89.reuse, 0x1, R33 ;  /* 0x0000000159577824 */ /* 0x040fe400078e0221 */
[C---:B------:R-:W-:Y:S02]  /*be60*/  IMAD.IADD R88, R89.reuse, 0x1, R34 ;  /* 0x0000000159587824 */ /* 0x040fe400078e0222 */
[----:B------:R-:W-:Y:S01]  /*be70*/  IMAD.IADD R89, R89, 0x1, R14 ;  /* 0x0000000159597824 */ /* 0x000fe200078e020e */
[----:B------:R-:W-:Y:S04]  /*be80*/  @!P0 STS [R86], R59 ;  /* 0x0000003b56008388 */ /* 0x000fe80000000800 */
[----:B------:R-:W-:Y:S04]  /*be90*/  @!P0 STS [R87], R0 ;  /* 0x0000000057008388 */ /* 0x000fe80000000800 */
[----:B------:R-:W-:Y:S04]  /*bea0*/  @!P0 STS [R88], R42 ;  /* 0x0000002a58008388 */ /* 0x000fe80000000800 */
[----:B------:R-:W-:Y:S01]  /*beb0*/  @!P0 STS [R89], R58 ;  /* 0x0000003a59008388 */ /* 0x000fe20000000800 */
[----:B------:R-:W-:Y:S01]  /*bec0*/  LEA R85, R12, UR8, 0x2 ;  /* 0x000000080c557c11 */ /* 0x000fe2000f8e10ff */
[----:B------:R-:W-:Y:S06]  /*bed0*/  BAR.SYNC.DEFER_BLOCKING 0x0 ;  /* 0x0000000000007b1d */ /* 0x000fec0000010000 */
[----:B------:R-:W0:Y:S04]  /*bee0*/  LDS R0, [R85] ;  /* 0x0000000055007984 */ /* 0x000e280000000800 */
[----:B0-----:R-:W0:Y:S02]  /*bef0*/  SHFL.BFLY PT, R42, R0, 0x2, 0x1f ;  /* 0x0c401f00002a7f89 */ /* 0x001e2400000e0000 */
[----:B0-----:R-:W-:-:S05]  /*bf00*/  FMNMX R42, R0, R42, !PT ;  /* 0x0000002a002a7209 */ /* 0x001fca0007800000 */
[----:B------:R-:W0:Y:S02]  /*bf10*/  SHFL.BFLY PT, R0, R42, 0x1, 0x1f ;  /* 0x0c201f002a007f89 */ /* 0x000e2400000e0000 */
[----:B0-----:R-:W-:-:S05]  /*bf20*/  FMNMX R0, R42, R0, !PT ;  /* 0x000000002a007209 */ /* 0x001fca0007800000 */
[----:B------:R-:W-:Y:S01]  /*bf30*/  @!P0 STS [R85], R0 ;  /* 0x0000000055008388 */ /* 0x000fe20000000800 */
[----:B------:R-:W-:Y:S06]  /*bf40*/  BAR.SYNC.DEFER_BLOCKING 0x0 ;  /* 0x0000000000007b1d */ /* 0x000fec0000010000 */
[----:B------:R-:W2:Y:S04]  /*bf50*/  LDS R0, [R160] ;  /* 0x00000000a0007984 */ /* 0x000ea80000000800 */
[----:B------:R-:W0:Y:S04]  /*bf60*/  LDS R59, [R33] ;  /* 0x00000000213b7984 */ /* 0x000e280000000800 */
[----:B------:R-:W-:Y:S01]  /*bf70*/  LDS R90, [R14] ;  /* 0x000000000e5a7984 */ /* 0x000fe20000000800 */
[----:B--2---:R-:W-:-:S05]  /*bf80*/  FMNMX R0, R0, R115, !PT ;  /* 0x0000007300007209 */ /* 0x004fca0007800000 */
[--C-:B------:R-:W-:Y:S01]  /*bf90*/  FADD R39, R39, -R0.reuse ;  /* 0x8000000027277221 */ /* 0x100fe20000000000 */
[--C-:B------:R-:W-:Y:S01]  /*bfa0*/  FADD R42, R18, -R0.reuse ;  /* 0x80000000122a7221 */ /* 0x100fe20000000000 */
[--C-:B------:R-:W-:Y:S02]  /*bfb0*/  FADD R18, R5, -R0.reuse ;  /* 0x8000000005127221 */ /* 0x100fe40000000000 */
[----:B------:R-:W-:Y:S02]  /*bfc0*/  FMUL R39, R39, 1.4426950216293334961 ;  /* 0x3fb8aa3b27277820 */ /* 0x000fe40000400000 */
[----:B------:R-:W-:Y:S02]  /*bfd0*/  FMUL R18, R18, 1.4426950216293334961 ;  /* 0x3fb8aa3b12127820 */ /* 0x000fe40000400000 */
[----:B------:R-:W-:Y:S08]  /*bfe0*/  MUFU.EX2 R5, R39 ;  /* 0x0000002700057308 */ /* 0x000ff00000000800 */
[----:B------:R1:W-:Y:S02]  /*bff0*/  MUFU.EX2 R39, R18 ;  /* 0x0000001200277308 */ /* 0x0003e40000000800 */
[----:B-1----:R-:W-:-:S02]  /*c000*/  FADD R18, R26, -R0 ;  /* 0x800000001a127221 */ /* 0x002fc40000000000 */
[----:B------:R-:W1:Y:S01]  /*c010*/  LDS R26, [R34] ;  /* 0x00000000221a7984 */ /* 0x000e620000000800 */
[----:B------:R-:W-:-:S04]  /*c020*/  FADD R2, R2, -R0 ;  /* 0x8000000002027221 */ /* 0x000fc80000000000 */
[----:B------:R-:W-:-:S04]  /*c030*/  FMUL R2, R2, 1.4426950216293334961 ;  /* 0x3fb8aa3b02027820 */ /* 0x000fc80000400000 */
[----:B------:R0:W-:Y:S01]  /*c040*/  MUFU.EX2 R58, R2 ;  /* 0x00000002003a7308 */ /* 0x0001e20000000800 */
[----:B------:R-:W-:Y:S01]  /*c050*/  FADD R25, R25, -R0 ;  /* 0x8000000019197221 */ /* 0x000fe20000000000 */
[----:B0-----:R-:W-:-:S03]  /*c060*/  FMNMX R2, R59, R55, !PT ;  /* 0x000000373b027209 */ /* 0x001fc60007800000 */
[----:B------:R-:W-:Y:S02]  /*c070*/  FMUL R25, R25, 1.4426950216293334961 ;  /* 0x3fb8aa3b19197820 */ /* 0x000fe40000400000 */
[--C-:B------:R-:W-:Y:S01]  /*c080*/  FADD R62, R62, -R2.reuse ;  /* 0x800000023e3e7221 */ /* 0x100fe20000000000 */
[----:B------:R-:W-:-:S03]  /*c090*/  FADD R3, R3, -R2 ;  /* 0x8000000203037221 */ /* 0x000fc60000000000 */
[----:B------:R-:W-:Y:S01]  /*c0a0*/  FMUL R62, R62, 1.4426950216293334961 ;  /* 0x3fb8aa3b3e3e7820 */ /* 0x000fe20000400000 */
[----:B------:R-:W-:Y:S01]  /*c0b0*/  FMUL R3, R3, 1.4426950216293334961 ;  /* 0x3fb8aa3b03037820 */ /* 0x000fe20000400000 */
[----:B------:R0:W-:Y:S01]  /*c0c0*/  MUFU.EX2 R59, R25 ;  /* 0x00000019003b7308 */ /* 0x0001e20000000800 */
[--C-:B------:R-:W-:Y:S01]  /*c0d0*/  FADD R24, R24, -R2.reuse ;  /* 0x8000000218187221 */ /* 0x100fe20000000000 */
[----:B0-----:R-:W-:-:S06]  /*c0e0*/  FADD R25, R15, -R2 ;  /* 0x800000020f197221 */ /* 0x001fcc0000000000 */
[----:B------:R-:W-:Y:S01]  /*c0f0*/  MUFU.EX2 R15, R62 ;  /* 0x0000003e000f7308 */ /* 0x000fe20000000800 */
[----:B------:R-:W-:Y:S01]  /*c100*/  FADD R38, R38, -R2 ;  /* 0x8000000226267221 */ /* 0x000fe20000000000 */
[----:B------:R-:W-:-:S06]  /*c110*/  FMUL R25, R25, 1.4426950216293334961 ;  /* 0x3fb8aa3b19197820 */ /* 0x000fcc0000400000 */
[----:B------:R1:W-:Y:S01]  /*c120*/  MUFU.EX2 R62, R3 ;  /* 0x00000003003e7308 */ /* 0x0003e20000000800 */
[----:B------:R-:W-:Y:S01]  /*c130*/  FADD R37, R37, -R0 ;  /* 0x8000000025257221 */ /* 0x000fe20000000000 */
[----:B------:R-:W-:Y:S01]  /*c140*/  FMUL R24, R24, 1.4426950216293334961 ;  /* 0x3fb8aa3b18187820 */ /* 0x000fe20000400000 */
[----:B-1----:R-:W-:-:S05]  /*c150*/  FMNMX R3, R26, R74, !PT ;  /* 0x0000004a1a037209 */ /* 0x002fca0007800000 */
[----:B------:R0:W-:Y:S01]  /*c160*/  MUFU.EX2 R76, R25 ;  /* 0x00000019004c7308 */ /* 0x0001e20000000800 */
[--C-:B------:R-:W-:Y:S01]  /*c170*/  FADD R4, R4, -R3.reuse ;  /* 0x8000000304047221 */ /* 0x100fe20000000000 */
[--C-:B------:R-:W-:Y:S01]  /*c180*/  FADD R43, R43, -R3.reuse ;  /* 0x800000032b2b7221 */ /* 0x100fe20000000000 */
[----:B------:R-:W-:Y:S02]  /*c190*/  FMUL R37, R37, 1.4426950216293334961 ;  /* 0x3fb8aa3b25257820 */ /* 0x000fe40000400000 */
[----:B------:R-:W-:Y:S01]  /*c1a0*/  FMUL R4, R4, 1.4426950216293334961 ;  /* 0x3fb8aa3b04047820 */ /* 0x000fe20000400000 */
[----:B0-----:R-:W-:Y:S01]  /*c1b0*/  FMUL R25, R38, 1.4426950216293334961 ;  /* 0x3fb8aa3b26197820 */ /* 0x001fe20000400000 */
[----:B------:R-:W-:Y:S01]  /*c1c0*/  FADD R57, R57, -R0 ;  /* 0x8000000039397221 */ /* 0x000fe20000000000 */
[----:B------:R0:W-:Y:S01]  /*c1d0*/  MUFU.EX2 R38, R24 ;  /* 0x0000001800267308 */ /* 0x0001e20000000800 */
[--C-:B------:R-:W-:Y:S01]  /*c1e0*/  FADD R78, R78, -R2.reuse ;  /* 0x800000024e4e7221 */ /* 0x100fe20000000000 */
[----:B------:R-:W-:Y:S01]  /*c1f0*/  FMUL R43, R43, 1.4426950216293334961 ;  /* 0x3fb8aa3b2b2b7820 */ /* 0x000fe20000400000 */
[--C-:B------:R-:W-:Y:S01]  /*c200*/  FADD R35, R35, -R2.reuse ;  /* 0x8000000223237221 */ /* 0x100fe20000000000 */
[----:B------:R-:W-:Y:S01]  /*c210*/  FADD R65, R65, -R2 ;  /* 0x8000000241417221 */ /* 0x000fe20000000000 */
[--C-:B------:R-:W-:Y:S01]  /*c220*/  FADD R40, R40, -R3.reuse ;  /* 0x8000000328287221 */ /* 0x100fe20000000000 */
[----:B0-----:R-:W-:-:S02]  /*c230*/  FADD R24, R56, -R3 ;  /* 0x8000000338187221 */ /* 0x001fc40000000000 */
[----:B------:R0:W-:Y:S01]  /*c240*/  MUFU.EX2 R56, R4 ;  /* 0x0000000400387308 */ /* 0x0001e20000000800 */
[--C-:B------:R-:W-:Y:S01]  /*c250*/  FADD R63, R63, -R3.reuse ;  /* 0x800000033f3f7221 */ /* 0x100fe20000000000 */
[----:B------:R-:W-:Y:S01]  /*c260*/  FADD R32, R32, -R3 ;  /* 0x8000000320207221 */ /* 0x000fe20000000000 */
[----:B------:R-:W-:Y:S01]  /*c270*/  FMUL R42, R42, 1.4426950216293334961 ;  /* 0x3fb8aa3b2a2a7820 */ /* 0x000fe20000400000 */
[----:B------:R-:W-:-:S04]  /*c280*/  FMUL R35, R35, 1.4426950216293334961 ;  /* 0x3fb8aa3b23237820 */ /* 0x000fc80000400000 */
[----:B------:R1:W-:Y:S01]  /*c290*/  MUFU.EX2 R61, R37 ;  /* 0x00000025003d7308 */ /* 0x0003e20000000800 */
[----:B0-----:R-:W-:Y:S01]  /*c2a0*/  FMNMX R4, R90, R75, !PT ;  /* 0x0000004b5a047209 */ /* 0x001fe20007800000 */
[----:B------:R-:W-:Y:S01]  /*c2b0*/  FMUL R65, R65, 1.4426950216293334961 ;  /* 0x3fb8aa3b41417820 */ /* 0x000fe20000400000 */
[----:B------:R-:W-:Y:S01]  /*c2c0*/  FMUL R40, R40, 1.4426950216293334961 ;  /* 0x3fb8aa3b28287820 */ /* 0x000fe20000400000 */
[----:B------:R-:W-:Y:S02]  /*c2d0*/  FMUL R26, R63, 1.4426950216293334961 ;  /* 0x3fb8aa3b3f1a7820 */ /* 0x000fe40000400000 */
[--C-:B------:R-:W-:Y:S01]  /*c2e0*/  FADD R27, R27, -R4.reuse ;  /* 0x800000041b1b7221 */ /* 0x100fe20000000000 */
[----:B-1----:R-:W-:Y:S01]  /*c2f0*/  FMUL R37, R57, 1.4426950216293334961 ;  /* 0x3fb8aa3b39257820 */ /* 0x002fe20000400000 */
[----:B------:R-:W-:Y:S02]  /*c300*/  FMUL R57, R78, 1.4426950216293334961 ;  /* 0x3fb8aa3b4e397820 */ /* 0x000fe40000400000 */
[----:B------:R0:W-:Y:S01]  /*c310*/  MUFU.EX2 R78, R43 ;  /* 0x0000002b004e7308 */ /* 0x0001e20000000800 */
[----:B------:R-:W-:Y:S01]  /*c320*/  FMUL R32, R32, 1.4426950216293334961 ;  /* 0x3fb8aa3b20207820 */ /* 0x000fe20000400000 */
[----:B------:R-:W-:Y:S01]  /*c330*/  FADD R77, R77, -R3 ;  /* 0x800000034d4d7221 */ /* 0x000fe20000000000 */
[--C-:B------:R-:W-:Y:S01]  /*c340*/  FADD R16, R16, -R4.reuse ;  /* 0x8000000410107221 */ /* 0x100fe20000000000 */
[----:B------:R-:W-:Y:S01]  /*c350*/  FMUL R27, R27, 1.4426950216293334961 ;  /* 0x3fb8aa3b1b1b7820 */ /* 0x000fe20000400000 */
[----:B0-----:R-:W-:-:S03]  /*c360*/  FADD R43, R17, -R4 ;  /* 0x80000004112b7221 */ /* 0x001fc60000000000 */
[----:B------:R-:W0:Y:S01]  /*c370*/  MUFU.EX2 R42, R42 ;  /* 0x0000002a002a7308 */ /* 0x000e220000000800 */
[----:B------:R-:W-:Y:S01]  /*c380*/  FMUL R16, R16, 1.4426950216293334961 ;  /* 0x3fb8aa3b10107820 */ /* 0x000fe20000400000 */
[----:B------:R-:W-:Y:S01]  /*c390*/  FMUL R43, R43, 1.4426950216293334961 ;  /* 0x3fb8aa3b2b2b7820 */ /* 0x000fe20000400000 */
[----:B------:R-:W-:-:S05]  /*c3a0*/  FADD R60, R60, -R4 ;  /* 0x800000043c3c7221 */ /* 0x000fca0000000000 */
[----:B------:R-:W-:Y:S01]  /*c3b0*/  MUFU.EX2 R63, R40 ;  /* 0x00000028003f7308 */ /* 0x000fe20000000800 */
[----:B------:R-:W-:-:S07]  /*c3c0*/  FMUL R60, R60, 1.4426950216293334961 ;  /* 0x3fb8aa3b3c3c7820 */ /* 0x000fce0000400000 */
[----:B------:R-:W-:Y:S01]  /*c3d0*/  MUFU.EX2 R35, R35 ;  /* 0x0000002300237308 */ /* 0x000fe20000000800 */
[----:B------:R-:W-:-:S07]  /*c3e0*/  FMUL R24, R24, 1.4426950216293334961 ;  /* 0x3fb8aa3b18187820 */ /* 0x000fce0000400000 */
[----:B------:R-:W1:Y:S01]  /*c3f0*/  MUFU.EX2 R65, R65 ;  /* 0x0000004100417308 */ /* 0x000e620000000800 */
[----:B------:R-:W-:-:S07]  /*c400*/  FADD R67, R67, -R3 ;  /* 0x8000000343437221 */ /* 0x000fce0000000000 */
[----:B------:R2:W-:Y:S01]  /*c410*/  MUFU.EX2 R40, R32 ;  /* 0x0000002000287308 */ /* 0x0005e20000000800 */
[----:B------:R-:W-:-:S07]  /*c420*/  FADD R84, R84, -R4 ;  /* 0x8000000454547221 */ /* 0x000fce0000000000 */
[----:B------:R-:W3:Y:S01]  /*c430*/  MUFU.EX2 R26, R26 ;  /* 0x0000001a001a7308 */ /* 0x000ee20000000800 */
[----:B--2---:R-:W-:-:S07]  /*c440*/  FMUL R32, R77, 1.4426950216293334961 ;  /* 0x3fb8aa3b4d207820 */ /* 0x004fce0000400000 */
[----:B------:R2:W-:Y:S08]  /*c450*/  MUFU.EX2 R17, R27 ;  /* 0x0000001b00117308 */ /* 0x0005f00000000800 */
[----:B------:R4:W3:Y:S01]  /*c460*/  MUFU.EX2 R77, R43 ;  /* 0x0000002b004d7308 */ /* 0x0008e20000000800 */
[----:B--2---:R-:W-:Y:S01]  /*c470*/  FADD R27, R66, -R4 ;  /* 0x80000004421b7221 */ /* 0x004fe20000000000 */
[----:B------:R-:W-:-:S03]  /*c480*/  FMUL R67, R67, 1.4426950216293334961 ;  /* 0x3fb8aa3b43437820 */ /* 0x000fc60000400000 */
[----:B------:R-:W-:-:S03]  /*c490*/  FMUL R27, R27, 1.4426950216293334961 ;  /* 0x3fb8aa3b1b1b7820 */ /* 0x000fc60000400000 */
[----:B------:R-:W2:Y:S01]  /*c4a0*/  MUFU.EX2 R16, R16 ;  /* 0x0000001000107308 */ /* 0x000ea20000000800 */
[----:B----4-:R-:W-:Y:S01]  /*c4b0*/  FMUL R43, R84, 1.4426950216293334961 ;  /* 0x3fb8aa3b542b7820 */ /* 0x010fe20000400000 */
[----:B------:R-:W-:Y:S01]  /*c4c0*/  FMUL R18, R18, 1.4426950216293334961 ;  /* 0x3fb8aa3b12127820 */ /* 0x000fe20000400000 */
[----:B------:R-:W-:-:S05]  /*c4d0*/  FADD R79, R79, -R4 ;  /* 0x800000044f4f7221 */ /* 0x000fca0000000000 */
[----:B------:R4:W2:Y:S01]  /*c4e0*/  MUFU.EX2 R66, R60 ;  /* 0x0000003c00427308 */ /* 0x0008a20000000800 */
[----:B0-----:R-:W-:Y:S01]  /*c4f0*/  FADD R94, R42, R5 ;  /* 0x000000052a5e7221 */ /* 0x001fe20000000000 */
[----:B-1----:R-:W-:-:S06]  /*c500*/  FADD R92, R35, R65 ;  /* 0x00000041235c7221 */ /* 0x002fcc0000000000 */
[----:B------:R-:W0:Y:S01]  /*c510*/  MUFU.EX2 R37, R37 ;  /* 0x0000002500257308 */ /* 0x000e220000000800 */
[----:B----4-:R-:W-:Y:S01]  /*c520*/  FADD R60, R19, -R4 ;  /* 0x80000004133c7221 */ /* 0x010fe20000000000 */
[----:B------:R-:W-:-:S06]  /*c530*/  FMUL R79, R79, 1.4426950216293334961 ;  /* 0x3fb8aa3b4f4f7820 */ /* 0x000fcc0000400000 */
[----:B------:R-:W1:Y:S01]  /*c540*/  MUFU.EX2 R25, R25 ;  /* 0x0000001900197308 */ /* 0x000e620000000800 */
[----:B---3--:R-:W-:Y:S01]  /*c550*/  FADD R91, R26, R63 ;  /* 0x0000003f1a5b7221 */ /* 0x008fe20000000000 */
[----:B------:R-:W-:-:S06]  /*c560*/  FADD R90, R17, R77 ;  /* 0x0000004d115a7221 */ /* 0x000fcc0000000000 */
[----:B------:R-:W3:Y:S01]  /*c570*/  MUFU.EX2 R24, R24 ;  /* 0x0000001800187308 */ /* 0x000ee20000000800 */
[----:B------:R-:W-:Y:S01]  /*c580*/  FMUL R60, R60, 1.4426950216293334961 ;  /* 0x3fb8aa3b3c3c7820 */ /* 0x000fe20000400000 */
[----:B------:R-:W-:-:S06]  /*c590*/  FADD R94, R39, R94 ;  /* 0x0000005e275e7221 */ /* 0x000fcc0000000000 */
[----:B------:R-:W4:Y:S01]  /*c5a0*/  MUFU.EX2 R27, R27 ;  /* 0x0000001b001b7308 */ /* 0x000f220000000800 */
[----:B------:R-:W-:Y:S01]  /*c5b0*/  FADD R92, R15, R92 ;  /* 0x0000005c0f5c7221 */ /* 0x000fe20000000000 */
[----:B------:R-:W-:-:S06]  /*c5c0*/  FADD R91, R40, R91 ;  /* 0x0000005b285b7221 */ /* 0x000fcc0000000000 */
[----:B------:R-:W4:Y:S01]  /*c5d0*/  MUFU.EX2 R67, R67 ;  /* 0x0000004300437308 */ /* 0x000f220000000800 */
[----:B--2---:R-:W-:Y:S01]  /*c5e0*/  FADD R90, R16, R90 ;  /* 0x0000005a105a7221 */ /* 0x004fe20000000000 */
[----:B------:R-:W-:-:S06]  /*c5f0*/  FADD R94, R61, R94 ;  /* 0x0000005e3d5e7221 */ /* 0x000fcc0000000000 */
[----:B------:R-:W2:Y:S01]  /*c600*/  MUFU.EX2 R43, R43 ;  /* 0x0000002b002b7308 */ /* 0x000ea20000000800 */
[----:B------:R-:W-:-:S07]  /*c610*/  FADD R92, R76, R92 ;  /* 0x0000005c4c5c7221 */ /* 0x000fce0000000000 */
[----:B------:R-:W2:Y:S01]  /*c620*/  MUFU.EX2 R18, R18 ;  /* 0x0000001200127308 */ /* 0x000ea20000000800 */
[----:B------:R-:W-:Y:S01]  /*c630*/  FADD R91, R56, R91 ;  /* 0x0000005b385b7221 */ /* 0x000fe20000000000 */
[----:B------:R-:W-:-:S06]  /*c640*/  FADD R90, R66, R90 ;  /* 0x0000005a425a7221 */ /* 0x000fcc0000000000 */
[----:B------:R-:W2:Y:S01]  /*c650*/  MUFU.EX2 R32, R32 ;  /* 0x0000002000207308 */ /* 0x000ea20000000800 */
[----:B0-----:R-:W-:-:S07]  /*c660*/  FADD R94, R37, R94 ;  /* 0x0000005e255e7221 */ /* 0x001fce0000000000 */
[----:B------:R-:W0:Y:S01]  /*c670*/  MUFU.EX2 R19, R79 ;  /* 0x0000004f00137308 */ /* 0x000e220000000800 */
[----:B-1----:R-:W-:Y:S01]  /*c680*/  FADD R92, R25, R92 ;  /* 0x0000005c195c7221 */ /* 0x002fe20000000000 */
[----:B---3--:R-:W-:-:S06]  /*c690*/  FADD R91, R24, R91 ;  /* 0x0000005b185b7221 */ /* 0x008fcc0000000000 */
[----:B------:R-:W1:Y:S01]  /*c6a0*/  MUFU.EX2 R57, R57 ;  /* 0x0000003900397308 */ /* 0x000e620000000800 */
[----:B----4-:R-:W-:Y:S01]  /*c6b0*/  FADD R90, R27, R90 ;  /* 0x0000005a1b5a7221 */ /* 0x010fe20000000000 */
[----:B------:R-:W-:-:S06]  /*c6c0*/  FADD R94, R58, R94 ;  /* 0x0000005e3a5e7221 */ /* 0x000fcc0000000000 */
[----:B------:R-:W3:Y:S01]  /*c6d0*/  MUFU.EX2 R60, R60 ;  /* 0x0000003c003c7308 */ /* 0x000ee20000000800 */
[----:B------:R-:W-:Y:S01]  /*c6e0*/  FADD R92, R62, R92 ;  /* 0x0000005c3e5c7221 */ /* 0x000fe20000000000 */
[----:B------:R-:W-:Y:S01]  /*c6f0*/  FADD R91, R67, R91 ;  /* 0x0000005b435b7221 */ /* 0x000fe20000000000 */
[----:B--2---:R-:W-:Y:S01]  /*c700*/  FADD R90, R43, R90 ;  /* 0x0000005a2b5a7221 */ /* 0x004fe20000000000 */
[----:B------:R-:W-:Y:S01]  /*c710*/  FADD R94, R18, R94 ;  /* 0x0000005e125e7221 */ /* 0x000fe20000000000 */
[----:B------:R-:W-:Y:S01]  /*c720*/  FADD R92, R38, R92 ;  /* 0x0000005c265c7221 */ /* 0x000fe20000000000 */
[----:B------:R-:W-:Y:S01]  /*c730*/  FADD R91, R32, R91 ;  /* 0x0000005b205b7221 */ /* 0x000fe20000000000 */
[----:B0-----:R-:W-:Y:S01]  /*c740*/  FADD R90, R19, R90 ;  /* 0x0000005a135a7221 */ /* 0x001fe20000000000 */
[----:B------:R-:W-:Y:S01]  /*c750*/  FADD R94, R59, R94 ;  /* 0x0000005e3b5e7221 */ /* 0x000fe20000000000 */
[----:B-1----:R-:W-:Y:S01]  /*c760*/  FADD R92, R57, R92 ;  /* 0x0000005c395c7221 */ /* 0x002fe20000000000 */
[----:B------:R-:W-:-:S03]  /*c770*/  FADD R91, R78, R91 ;  /* 0x0000005b4e5b7221 */ /* 0x000fc60000000000 */
[----:B------:R-:W0:Y:S01]  /*c780*/  SHFL.BFLY PT, R95, R94, 0x2, 0x1f ;  /* 0x0c401f005e5f7f89 */ /* 0x000e2200000e0000 */
[----:B---3--:R-:W-:-:S03]  /*c790*/  FADD R90, R60, R90 ;  /* 0x0000005a3c5a7221 */ /* 0x008fc60000000000 */
[----:B------:R-:W1:Y:S04]  /*c7a0*/  SHFL.BFLY PT, R93, R92, 0x2, 0x1f ;  /* 0x0c401f005c5d7f89 */ /* 0x000e6800000e0000 */
[----:B------:R-:W2:Y:S04]  /*c7b0*/  SHFL.BFLY PT, R84, R91, 0x2, 0x1f ;  /* 0x0c401f005b547f89 */ /* 0x000ea800000e0000 */
[----:B------:R-:W3:Y:S01]  /*c7c0*/  SHFL.BFLY PT, R79, R90, 0x2, 0x1f ;  /* 0x0c401f005a4f7f89 */ /* 0x000ee200000e0000 */
[----:B0-----:R-:W-:Y:S01]  /*c7d0*/  FADD R95, R94, R95 ;  /* 0x0000005f5e5f7221 */ /* 0x001fe20000000000 */
[----:B-1----:R-:W-:Y:S01]  /*c7e0*/  FADD R93, R92, R93 ;  /* 0x0000005d5c5d7221 */ /* 0x002fe20000000000 */
[----:B--2---:R-:W-:Y:S01]  /*c7f0*/  FADD R84, R91, R84 ;  /* 0x000000545b547221 */ /* 0x004fe20000000000 */
[----:B---3--:R-:W-:-:S03]  /*c800*/  FADD R79, R90, R79 ;  /* 0x0000004f5a4f7221 */ /* 0x008fc60000000000 */
[----:B------:R-:W0:Y:S04]  /*c810*/  SHFL.BFLY PT, R91, R93, 0x1, 0x1f ;  /* 0x0c201f005d5b7f89 */ /* 0x000e2800000e0000 */
[----:B------:R-:W1:Y:S04]  /*c820*/  SHFL.BFLY PT, R90, R95, 0x1, 0x1f ;  /* 0x0c201f005f5a7f89 */ /* 0x000e6800000e0000 */
[----:B------:R-:W2:Y:S04]  /*c830*/  SHFL.BFLY PT, R92, R84, 0x1, 0x1f ;  /* 0x0c201f00545c7f89 */ /* 0x000ea800000e0000 */
[----:B------:R-:W3:Y:S01]  /*c840*/  SHFL.BFLY PT, R94, R79, 0x1, 0x1f ;  /* 0x0c201f004f5e7f89 */ /* 0x000ee200000e0000 */
[----:B0-----:R-:W-:Y:S01]  /*c850*/  FADD R91, R93, R91 ;  /* 0x0000005b5d5b7221 */ /* 0x001fe20000000000 */
[----:B-1----:R-:W-:Y:S01]  /*c860*/  FADD R90, R95, R90 ;  /* 0x0000005a5f5a7221 */ /* 0x002fe20000000000 */
[----:B------:R-:W-:Y:S01]  /*c870*/  BAR.SYNC.DEFER_BLOCKING 0x0 ;  /* 0x0000000000007b1d */ /* 0x000fe20000010000 */
[----:B--2---:R-:W-:Y:S01]  /*c880*/  FADD R92, R84, R92 ;  /* 0x0000005c545c7221 */ /* 0x004fe20000000000 */
[----:B---3--:R-:W-:-:S04]  /*c890*/  FADD R94, R79, R94 ;  /* 0x0000005e4f5e7221 */ /* 0x008fc80000000000 */
[----:B------:R-:W-:Y:S04]  /*c8a0*/  @!P0 STS [R86], R90 ;  /* 0x0000005a56008388 */ /* 0x000fe80000000800 */
[----:B------:R-:W-:Y:S04]  /*c8b0*/  @!P0 STS [R87], R91 ;  /* 0x0000005b57008388 */ /* 0x000fe80000000800 */
[----:B------:R-:W-:Y:S04]  /*c8c0*/  @!P0 STS [R88], R92 ;  /* 0x0000005c58008388 */ /* 0x000fe80000000800 */
[----:B------:R-:W-:Y:S01]  /*c8d0*/  @!P0 STS [R89], R94 ;  /* 0x0000005e59008388 */ /* 0x000fe20000000800 */
[----:B------:R-:W-:Y:S06]  /*c8e0*/  BAR.SYNC.DEFER_BLOCKING 0x0 ;  /* 0x0000000000007b1d */ /* 0x000fec0000010000 */
[----:B------:R-:W0:Y:S04]  /*c8f0*/  LDS R79, [R85] ;  /* 0x00000000554f7984 */ /* 0x000e280000000800 */
[----:B------:R-:W-:Y:S04]  /*c900*/  STL [R1+0x870], R7 ;  /* 0x0008700701007387 */ /* 0x000fe80000100800 */
[----:B------:R-:W-:Y:S04]  /*c910*/  STL [R1+0x874], R9 ;  /* 0x0008740901007387 */ /* 0x000fe80000100800 */
[----:B------:R-:W-:Y:S04]  /*c920*/  STL [R1+0x878], R10 ;  /* 0x0008780a01007387 */ /* 0x000fe80000100800 */
[----:B------:R1:W-:Y:S04]  /*c930*/  STL [R1+0x87c], R11 ;  /* 0x00087c0b01007387 */ /* 0x0003e80000100800 */
[----:B------:R-:W2:Y:S04]  /*c940*/  LDL R12, [R1+0x66c] ;  /* 0x00066c00010c7983 */ /* 0x000ea80000100800 */
[----:B-1----:R-:W3:Y:S04]  /*c950*/  LDL R11, [R1+0x7d8] ;  /* 0x0007d800010b7983 */ /* 0x002ee80000100800 */
[----:B0-----:R-:W0:Y:S04]  /*c960*/  SHFL.BFLY PT, R84, R79, 0x2, 0x1f ;  /* 0x0c401f004f547f89 */ /* 0x001e2800000e0000 */
[----:B------:R-:W-:Y:S04]  /*c970*/  STL [R1+0x880], R55 ;  /* 0x0008803701007387 */ /* 0x000fe80000100800 */
[----:B------:R-:W-:Y:S04]  /*c980*/  STL [R1+0x884], R74 ;  /* 0x0008844a01007387 */ /* 0x000fe80000100800 */
[----:B------:R1:W-:Y:S04]  /*c990*/  STL [R1+0x888], R2 ;  /* 0x0008880201007387 */ /* 0x0003e80000100800 */
[----:B------:R-:W-:Y:S04]  /*c9a0*/  STL [R1+0x88c], R75 ;  /* 0x00088c4b01007387 */ /* 0x000fe80000100800 */
[----:B------:R-:W-:Y:S04]  /*c9b0*/  STL [R1+0x890], R3 ;  /* 0x0008900301007387 */ /* 0x000fe80000100800 */
[----:B------:R4:W-:Y:S01]  /*c9c0*/  STL [R1+0x894], R4 ;  /* 0x0008940401007387 */ /* 0x0009e20000100800 */
[----:B0-----:R-:W-:-:S03]  /*c9d0*/  FADD R79, R79, R84 ;  /* 0x000000544f4f7221 */ /* 0x001fc60000000000 */
[----:B------:R-:W3:Y:S01]  /*c9e0*/  LDL R10, [R1+0x27c] ;  /* 0x00027c00010a7983 */ /* 0x000ee20000100800 */
[----:B------:R-:W-:-:S03]  /*c9f0*/  SHF.R.U32.HI R84, RZ, 0x1, R8 ;  /* 0x00000001ff547819 */ /* 0x000fc60000011608 */
[----:B------:R-:W3:Y:S04]  /*ca00*/  LDL R8, [R1+0x668] ;  /* 0x0006680001087983 */ /* 0x000ee80000100800 */
[----:B------:R-:W3:Y:S04]  /*ca10*/  LDL R9, [R1+0x280] ;  /* 0x0002800001097983 */ /* 0x000ee80000100800 */
[----:B------:R-:W0:Y:S01]  /*ca20*/  SHFL.BFLY PT, R86, R79, 0x1, 0x1f ;  /* 0x0c201f004f567f89 */ /* 0x000e2200000e0000 */
[C---:B------:R-:W-:Y:S02]  /*ca30*/  LOP3.LUT R89, R20.reuse, 0xf, RZ, 0xc0, !PT ;  /* 0x0000000f14597812 */ /* 0x040fe400078ec0ff */
[C---:B------:R-:W-:Y:S01]  /*ca40*/  LOP3.LUT R87, R20.reuse, 0x3, RZ, 0xc0, !PT ;  /* 0x0000000314577812 */ /* 0x040fe200078ec0ff */
[----:B------:R-:W-:Y:S01]  /*ca50*/  USHF.R.S32.HI UR10, URZ, 0x1f, UR5 ;  /* 0x0000001f3f0a7899 */ /* 0x000fe20008011405 */
[----:B------:R-:W-:Y:S01]  /*ca60*/  LOP3.LUT R88, R20, 0x10, RZ, 0xc0, !PT ;  /* 0x0000001014587812 */ /* 0x000fe200078ec0ff */
[----:B------:R-:W3:Y:S02]  /*ca70*/  LDL R22, [R1+0x664] ;  /* 0x0006640001167983 */ /* 0x000ee40000100800 */
[----:B------:R-:W-:-:S02]  /*ca80*/  IMAD R87, R89, 0x8, R87 ;  /* 0x0000000859577824 */ /* 0x000fc400078e0257 */
[----:B-1----:R-:W3:Y:S04]  /*ca90*/  LDL R2, [R1+0x660] ;  /* 0x0006600001027983 */ /* 0x002ee80000100800 */
[----:B------:R-:W3:Y:S04]  /*caa0*/  LDL R7, [R1+0x284] ;  /* 0x0002840001077983 */ /* 0x000ee80000100800 */
[----:B------:R-:W3:Y:S04]  /*cab0*/  LDL R21, [R1+0x65c] ;  /* 0x00065c0001157983 */ /* 0x000ee80000100800 */
[----:B----4-:R-:W4:Y:S01]  /*cac0*/  LDL R4, [R1+0x288] ;  /* 0x0002880001047983 */ /* 0x010f220000100800 */
[----:B0-----:R-:W-:-:S05]  /*cad0*/  FADD R79, R79, R86 ;  /* 0x000000564f4f7221 */ /* 0x001fca0000000000 */
[----:B------:R-:W-:Y:S01]  /*cae0*/  @!P0 STS [R85], R79 ;  /* 0x0000004f55008388 */ /* 0x000fe20000000800 */
[----:B------:R-:W-:Y:S01]  /*caf0*/  BAR.SYNC.DEFER_BLOCKING 0x0 ;  /* 0x0000000000007b1d */ /* 0x000fe20000010000 */
[----:B------:R-:W-:Y:S01]  /*cb00*/  IMAD R84, R88, 0x4, R84 ;  /* 0x0000000458547824 */ /* 0x000fe200078e0254 */
[C---:B------:R-:W-:Y:S01]  /*cb10*/  IADD3 R88, P1, R6.reuse, UR5, RZ ;  /* 0x0000000506587c10 */ /* 0x040fe2000ff3e0ff */
[----:B------:R-:W-:Y:S02]  /*cb20*/  VIADD R86, R6, UR16 ;  /* 0x0000001006567c36 */ /* 0x000fe40008000000 */
[----:B------:R-:W-:Y:S02]  /*cb30*/  IMAD.SHL.U32 R87, R87, 0x20, RZ ;  /* 0x0000002057577824 */ /* 0x000fe400078e00ff */
[----:B------:R-:W-:Y:S01]  /*cb40*/  IMAD R41, R41, 0x8, R89 ;  /* 0x0000000829297824 */ /* 0x000fe200078e0259 */
[----:B------:R-:W-:Y:S02]  /*cb50*/  IADD3.X R89, R13, UR10, RZ, P1, !PT ;  /* 0x0000000a0d597c10 */ /* 0x000fe40008ffe4ff */
[----:B------:R-:W-:-:S02]  /*cb60*/  IADD3 R86, P1, R86, UR5, RZ ;  /* 0x0000000556567c10 */ /* 0x000fc4000ff3e0ff */
[----:B------:R-:W-:Y:S01]  /*cb70*/  LOP3.LUT R54, R87, R84, RZ, 0x3c, !PT ;  /* 0x0000005457367212 */ /* 0x000fe200078e3cff */
[----:B------:R-:W-:Y:S04]  /*cb80*/  STL [R1+0x898], R6 ;  /* 0x0008980601007387 */ /* 0x000fe80000100800 */
[----:B------:R0:W-:Y:S04]  /*cb90*/  STL [R1+0x89c], R41 ;  /* 0x00089c2901007387 */ /* 0x0001e80000100800 */
[----:B------:R1:W4:Y:S04]  /*cba0*/  LDG.E.U8 R23, desc[UR12][R88.64] ;  /* 0x0000000c58177981 */ /* 0x000328000c1e1100 */
[----:B------:R4:W-:Y:S04]  /*cbb0*/  STL [R1+0x8a0], R13 ;  /* 0x0008a00d01007387 */ /* 0x0009e80000100800 */
[----:B------:R-:W-:Y:S04]  /*cbc0*/  STL [R1+0x8a4], R54 ;  /* 0x0008a43601007387 */ /* 0x000fe80000100800 */
[----:B------:R-:W4:Y:S04]  /*cbd0*/  LDL R3, [R1+0x29c] ;  /* 0x00029c0001037983 */ /* 0x000f280000100800 */
[----:B------:R-:W4:Y:S04]  /*cbe0*/  LDL R20, [R1+0x298] ;  /* 0x0002980001147983 */ /* 0x000f280000100800 */
[----:B------:R-:W4:Y:S01]  /*cbf0*/  LDS R160, [R160] ;  /* 0x00000000a0a07984 */ /* 0x000f220000000800 */
[----:B--2---:R-:W-:-:S03]  /*cc00*/  IADD3 R84, P2, R12, UR5, RZ ;  /* 0x000000050c547c10 */ /* 0x004fc6000ff5e0ff */
[----:B------:R-:W2:Y:S01]  /*cc10*/  LDL R12, [R1+0x294] ;  /* 0x00029400010c7983 */ /* 0x000ea20000100800 */
[----:B---3--:R-:W-:-:S03]  /*cc20*/  IADD3.X R87, R11, UR10, RZ, P1, !PT ;  /* 0x0000000a0b577c10 */ /* 0x008fc60008ffe4ff */
[----:B------:R-:W3:Y:S04]  /*cc30*/  LDL R11, [R1+0x28c] ;  /* 0x00028c00010b7983 */ /* 0x000ee80000100800 */
[----:B0-----:R0:W2:Y:S01]  /*cc40*/  LDG.E.U8 R41, desc[UR12][R86.64] ;  /* 0x0000000c56297981 */ /* 0x0010a2000c1e1100 */
[----:B------:R-:W-:-:S03]  /*cc50*/  IADD3.X R85, R10, UR10, RZ, P2, !PT ;  /* 0x0000000a0a557c10 */ /* 0x000fc600097fe4ff */
[----:B------:R-:W3:Y:S01]  /*cc60*/  LDL R10, [R1+0x2a4] ;  /* 0x0002a400010a7983 */ /* 0x000ee20000100800 */
[----:B-1----:R-:W-:-:S03]  /*cc70*/  IADD3 R88, P1, R8, UR5, RZ ;  /* 0x0000000508587c10 */ /* 0x002fc6000ff3e0ff */
[----:B------:R1:W3:Y:S01]  /*cc80*/  LDG.E.U8 R74, desc[UR12][R84.64] ;  /* 0x0000000c544a7981 */ /* 0x0002e2000c1e1100 */
[----:B------:R-:W-:-:S03]  /*cc90*/  IADD3.X R89, R9, UR10, RZ, P1, !PT ;  /* 0x0000000a09597c10 */ /* 0x000fc60008ffe4ff */
[----:B------:R-:W3:Y:S04]  /*cca0*/  LDL R8, [R1+0x290] ;  /* 0x0002900001087983 */ /* 0x000ee80000100800 */
[----:B------:R4:W3:Y:S01]  /*ccb0*/  LDG.E.U8 R64, desc[UR12][R88.64] ;  /* 0x0000000c58407981 */ /* 0x0008e2000c1e1100 */
[----:B0-----:R-:W-:Y:S02]  /*ccc0*/  IADD3 R86, P2, R22, UR5, RZ ;  /* 0x0000000516567c10 */ /* 0x001fe4000ff5e0ff */
[----:B-1----:R-:W-:Y:S02]  /*ccd0*/  IADD3 R84, P1, R2, UR5, RZ ;  /* 0x0000000502547c10 */ /* 0x002fe4000ff3e0ff */
[----:B------:R-:W-:-:S05]  /*cce0*/  IADD3.X R87, R7, UR10, RZ, P2, !PT ;  /* 0x0000000a07577c10 */ /* 0x000fca00097fe4ff */
[----:B------:R0:W3:Y:S01]  /*ccf0*/  LDG.E.U8 R48, desc[UR12][R86.64] ;  /* 0x0000000c56307981 */ /* 0x0000e2000c1e1100 */
[----:B----4-:R-:W-:Y:S02]  /*cd00*/  IADD3.X R85, R4, UR10, RZ, P1, !PT ;  /* 0x0000000a04557c10 */ /* 0x010fe40008ffe4ff */
[----:B------:R-:W-:-:S03]  /*cd10*/  IADD3 R88, P2, R21, UR5, RZ ;  /* 0x0000000515587c10 */ /* 0x000fc6000ff5e0ff */
[----:B------:R1:W4:Y:S04]  /*cd20*/  LDG.E.U8 R30, desc[UR12][R84.64] ;  /* 0x0000000c541e7981 */ /* 0x000328000c1e1100 */
[----:B--2---:R-:W-:Y:S04]  /*cd30*/  STL [R1+0x8a8], R41 ;  /* 0x0008a82901007387 */ /* 0x004fe80000100800 */
[----:B------:R-:W2:Y:S04]  /*cd40*/  LDL R13, [R1+0x2ac] ;  /* 0x0002ac00010d7983 */ /* 0x000ea80000100800 */
[----:B------:R-:W4:Y:S01]  /*cd50*/  LDL R9, [R1+0x2a0] ;  /* 0x0002a00001097983 */ /* 0x000f220000100800 */
[----:B0-----:R-:W-:-:S02]  /*cd60*/  IADD3 R86, P1, R12, UR5, RZ ;  /* 0x000000050c567c10 */ /* 0x001fc4000ff3e0ff */
[----:B---3--:R-:W-:Y:S02]  /*cd70*/  IADD3.X R89, R11, UR10, RZ, P2, !PT ;  /* 0x0000000a0b597c10 */ /* 0x008fe400097fe4ff */
[----:B-1----:R-:W-:-:S03]  /*cd80*/  IADD3 R84, P2, R3, UR5, RZ ;  /* 0x0000000503547c10 */ /* 0x002fc6000ff5e0ff */
[----:B------:R0:W3:Y:S04]  /*cd90*/  LDG.E.U8 R68, desc[UR12][R88.64] ;  /* 0x0000000c58447981 */ /* 0x0000e8000c1e1100 */
[----:B------:R-:W-:Y:S04]  /*cda0*/  STL [R1+0x8ac], R74 ;  /* 0x0008ac4a01007387 */ /* 0x000fe80000100800 */
[----:B------:R-:W3:Y:S04]  /*cdb0*/  LDL R2, [R1+0x2b4] ;  /* 0x0002b40001027983 */ /* 0x000ee80000100800 */
[----:B------:R-:W3:Y:S04]  /*cdc0*/  LDL R6, [R1+0x2a8] ;  /* 0x0002a80001067983 */ /* 0x000ee80000100800 */
[----:B------:R-:W3:Y:S04]  /*cdd0*/  LDL R7, [R1+0x2bc] ;  /* 0x0002bc0001077983 */ /* 0x000ee80000100800 */
[----:B------:R1:W-:Y:S04]  /*cde0*/  STL [R1+0x8b0], R64 ;  /* 0x0008b04001007387 */ /* 0x0003e80000100800 */
[----:B------:R-:W3:Y:S04]  /*cdf0*/  LDL R22, [R1+0x2b0] ;  /* 0x0002b00001167983 */ /* 0x000ee80000100800 */
[----:B------:R-:W3:Y:S04]  /*ce00*/  LDL R4, [R1+0x2c4] ;  /* 0x0002c40001047983 */ /* 0x000ee80000100800 */
[----:B------:R-:W3:Y:S01]  /*ce10*/  LDL R12, [R1+0x2b8] ;  /* 0x0002b800010c7983 */ /* 0x000ee20000100800 */
[----:B------:R-:W-:-:S03]  /*ce20*/  IADD3.X R87, R8, UR10, RZ, P1, !PT ;  /* 0x0000000a08577c10 */ /* 0x000fc60008ffe4ff */
[----:B------:R-:W3:Y:S04]  /*ce30*/  LDL R11, [R1+0x2cc] ;  /* 0x0002cc00010b7983 */ /* 0x000ee80000100800 */
[----:B------:R1:W-:Y:S04]  /*ce40*/  STL [R1], R23 ;  /* 0x0000001701007387 */ /* 0x0003e80000100800 */
[----:B------:R-:W3:Y:S04]  /*ce50*/  LDL R3, [R1+0x2c0] ;  /* 0x0002c00001037983 */ /* 0x000ee80000100800 */
[----:B------:R-:W3:Y:S01]  /*ce60*/  LDL R8, [R1+0x2d4] ;  /* 0x0002d40001087983 */ /* 0x000ee20000100800 */
[----:B0-----:R-:W-:-:S02]  /*ce70*/  IADD3 R88, P1, R10, UR5, RZ ;  /* 0x000000050a587c10 */ /* 0x001fc4000ff3e0ff */
[----:B------:R-:W-:Y:S01]  /*ce80*/  IADD3.X R85, R20, UR10, RZ, P2, !PT ;  /* 0x0000000a14557c10 */ /* 0x000fe200097fe4ff */
[----:B------:R-:W3:Y:S04]  /*ce90*/  LDL R10, [R1+0x2c8] ;  /* 0x0002c800010a7983 */ /* 0x000ee80000100800 */
[----:B------:R-:W3:Y:S04]  /*cea0*/  LDL R20, [R1+0x2dc] ;  /* 0x0002dc0001147983 */ /* 0x000ee80000100800 */
[----:B------:R2:W3:Y:S04]  /*ceb0*/  LDG.E.U8 R82, desc[UR12][R86.64] ;  /* 0x0000000c56527981 */ /* 0x0004e8000c1e1100 */
[----:B-1----:R3:W3:Y:S04]  /*cec0*/  LDG.E.U8 R64, desc[UR12][R84.64] ;  /* 0x0000000c54407981 */ /* 0x0026e8000c1e1100 */
[----:B------:R-:W3:Y:S04]  /*ced0*/  LDL R21, [R1+0x2ec] ;  /* 0x0002ec0001157983 */ /* 0x000ee80000100800 */
        /* <DEDUP_REMOVED lines=23> */
[----:B------:R-:W3:Y:S01]  /*d050*/  LDL R161, [R1+0x630] ;  /* 0x0006300001a17983 */ /* 0x000ee20000100800 */
[----:B--2---:R-:W-:-:S03]  /*d060*/  IADD3 R86, P2, R13, UR5, RZ ;  /* 0x000000050d567c10 */ /* 0x004fc6000ff5e0ff */
[----:B------:R-:W2:Y:S01]  /*d070*/  LDL R13, [R1+0x2d0] ;  /* 0x0002d000010d7983 */ /* 0x000ea20000100800 */
[----:B----4-:R-:W-:-:S03]  /*d080*/  IADD3.X R89, R9, UR10, RZ, P1, !PT ;  /* 0x0000000a09597c10 */ /* 0x010fc60008ffe4ff */
[----:B------:R-:W4:Y:S01]  /*d090*/  LDL R9, [R1+0x2e4] ;  /* 0x0002e40001097983 */ /* 0x000f220000100800 */
[----:B---3--:R-:W-:-:S03]  /*d0a0*/  IADD3 R84, P1, R2, UR5, RZ ;  /* 0x0000000502547c10 */ /* 0x008fc6000ff3e0ff */
[----:B------:R-:W3:Y:S01]  /*d0b0*/  LDL R2, [R1+0x2d8] ;  /* 0x0002d80001027983 */ /* 0x000ee20000100800 */
[----:B------:R-:W-:-:S03]  /*d0c0*/  IADD3.X R87, R6, UR10, RZ, P2, !PT ;  /* 0x0000000a06577c10 */ /* 0x000fc600097fe4ff */
[----:B------:R0:W3:Y:S04]  /*d0d0*/  LDG.E.U8 R6, desc[UR12][R88.64] ;  /* 0x0000000c58067981 */ /* 0x0000e8000c1e1100 */
[----:B------:R1:W3:Y:S01]  /*d0e0*/  LDG.E.U8 R55, desc[UR12][R86.64] ;  /* 0x0000000c56377981 */ /* 0x0002e2000c1e1100 */
[----:B0-----:R-:W-:-:S03]  /*d0f0*/  IADD3 R88, P2, R7, UR5, RZ ;  /* 0x0000000507587c10 */ /* 0x001fc6000ff5e0ff */
[----:B------:R-:W3:Y:S01]  /*d100*/  LDL R7, [R1+0x2e0] ;  /* 0x0002e00001077983 */ /* 0x000ee20000100800 */
[----:B------:R-:W-:Y:S02]  /*d110*/  IADD3.X R85, R22, UR10, RZ, P1, !PT ;  /* 0x0000000a16557c10 */ /* 0x000fe40008ffe4ff */
[----:B-1----:R-:W-:Y:S01]  /*d120*/  IADD3 R86, P1, R4, UR5, RZ ;  /* 0x0000000504567c10 */ /* 0x002fe2000ff3e0ff */
[----:B------:R-:W3:Y:S01]  /*d130*/  LDL R22, [R1+0x2f4] ;  /* 0x0002f40001167983 */ /* 0x000ee20000100800 */
[----:B------:R-:W-:-:S03]  /*d140*/  IADD3.X R89, R12, UR10, RZ, P2, !PT ;  /* 0x0000000a0c597c10 */ /* 0x000fc600097fe4ff */
[----:B------:R-:W3:Y:S04]  /*d150*/  LDL R4, [R1+0x2e8] ;  /* 0x0002e80001047983 */ /* 0x000ee80000100800 */
[----:B------:R-:W3:Y:S04]  /*d160*/  LDL R12, [R1+0x2fc] ;  /* 0x0002fc00010c7983 */ /* 0x000ee80000100800 */
[----:B------:R0:W3:Y:S01]  /*d170*/  LDG.E.U8 R36, desc[UR12][R84.64] ;  /* 0x0000000c54247981 */ /* 0x0000e2000c1e1100 */
[----:B------:R-:W-:-:S03]  /*d180*/  IADD3.X R87, R3, UR10, RZ, P1, !PT ;  /* 0x0000000a03577c10 */ /* 0x000fc60008ffe4ff */
[----:B------:R-:W3:Y:S04]  /*d190*/  LDL R3, [R1+0x304] ;  /* 0x0003040001037983 */ /* 0x000ee80000100800 */
[----:B------:R1:W3:Y:S01]  /*d1a0*/  LDG.E.U8 R49, desc[UR12][R88.64] ;  /* 0x0000000c58317981 */ /* 0x0002e2000c1e1100 */
[----:B0-----:R-:W-:-:S03]  /*d1b0*/  IADD3 R84, P2, R11, UR5, RZ ;  /* 0x000000050b547c10 */ /* 0x001fc6000ff5e0ff */
[----:B------:R-:W3:Y:S04]  /*d1c0*/  LDL R11, [R1+0x2f0] ;  /* 0x0002f000010b7983 */ /* 0x000ee80000100800 */
[----:B------:R0:W3:Y:S01]  /*d1d0*/  LDG.E.U8 R31, desc[UR12][R86.64] ;  /* 0x0000000c561f7981 */ /* 0x0000e2000c1e1100 */
[----:B-1----:R-:W-:-:S03]  /*d1e0*/  IADD3 R88, P1, R8, UR5, RZ ;  /* 0x0000000508587c10 */ /* 0x002fc6000ff3e0ff */
[----:B------:R-:W3:Y:S01]  /*d1f0*/  LDL R8, [R1+0x2f8] ;  /* 0x0002f80001087983 */ /* 0x000ee20000100800 */
[----:B------:R-:W-:-:S03]  /*d200*/  IADD3.X R85, R10, UR10, RZ, P2, !PT ;  /* 0x0000000a0a557c10 */ /* 0x000fc600097fe4ff */
[----:B------:R-:W3:Y:S01]  /*d210*/  LDL R10, [R1+0x30c] ;  /* 0x00030c00010a7983 */ /* 0x000ee20000100800 */
[----:B0-----:R-:W-:-:S03]  /*d220*/  IADD3 R86, P2, R20, UR5, RZ ;  /* 0x0000000514567c10 */ /* 0x001fc6000ff5e0ff */
[----:B------:R-:W3:Y:S04]  /*d230*/  LDL R20, [R1+0x300] ;  /* 0x0003000001147983 */ /* 0x000ee80000100800 */
[----:B------:R4:W3:Y:S01]  /*d240*/  LDG.E.U8 R69, desc[UR12][R84.64] ;  /* 0x0000000c54457981 */ /* 0x0008e2000c1e1100 */
[----:B--2---:R-:W-:-:S03]  /*d250*/  IADD3.X R89, R13, UR10, RZ, P1, !PT ;  /* 0x0000000a0d597c10 */ /* 0x004fc60008ffe4ff */
[----:B------:R-:W2:Y:S01]  /*d260*/  LDL R13, [R1+0x314] ;  /* 0x00031400010d7983 */ /* 0x000ea20000100800 */
[----:B----4-:R-:W-:-:S03]  /*d270*/  IADD3 R84, P1, R9, UR5, RZ ;  /* 0x0000000509547c10 */ /* 0x010fc6000ff3e0ff */
[----:B------:R-:W4:Y:S04]  /*d280*/  LDL R9, [R1+0x308] ;  /* 0x0003080001097983 */ /* 0x000f280000100800 */
[----:B------:R0:W4:Y:S01]  /*d290*/  LDG.E.U8 R83, desc[UR12][R88.64] ;  /* 0x0000000c58537981 */ /* 0x000122000c1e1100 */
[----:B---3--:R-:W-:-:S03]  /*d2a0*/  IADD3.X R87, R2, UR10, RZ, P2, !PT ;  /* 0x0000000a02577c10 */ /* 0x008fc600097fe4ff */
[----:B------:R-:W3:Y:S01]  /*d2b0*/  LDL R2, [R1+0x31c] ;  /* 0x00031c0001027983 */ /* 0x000ee20000100800 */
[----:B0-----:R-:W-:-:S03]  /*d2c0*/  IADD3 R88, P2, R21, UR5, RZ ;  /* 0x0000000515587c10 */ /* 0x001fc6000ff5e0ff */
[----:B------:R-:W3:Y:S04]  /*d2d0*/  LDL R21, [R1+0x310] ;  /* 0x0003100001157983 */ /* 0x000ee80000100800 */
[----:B------:R0:W3:Y:S01]  /*d2e0*/  LDG.E.U8 R74, desc[UR12][R86.64] ;  /* 0x0000000c564a7981 */ /* 0x0000e2000c1e1100 */
[----:B------:R-:W-:-:S03]  /*d2f0*/  IADD3.X R85, R7, UR10, RZ, P1, !PT ;  /* 0x0000000a07557c10 */ /* 0x000fc60008ffe4ff */
[----:B------:R-:W3:Y:S01]  /*d300*/  LDL R7, [R1+0x324] ;  /* 0x0003240001077983 */ /* 0x000ee20000100800 */
[----:B0-----:R-:W-:-:S03]  /*d310*/  IADD3 R86, P1, R22, UR5, RZ ;  /* 0x0000000516567c10 */ /* 0x001fc6000ff3e0ff */
[----:B------:R-:W3:Y:S01]  /*d320*/  LDL R22, [R1+0x320] ;  /* 0x0003200001167983 */ /* 0x000ee20000100800 */
[----:B------:R-:W-:-:S03]  /*d330*/  IADD3.X R89, R4, UR10, RZ, P2, !PT ;  /* 0x0000000a04597c10 */ /* 0x000fc600097fe4ff */
[----:B------:R0:W3:Y:S02]  /*d340*/  LDG.E.U8 R4, desc[UR12][R84.64] ;  /* 0x0000000c54047981 */ /* 0x0000e4000c1e1100 */
[----:B0-----:R-:W-:Y:S02]  /*d350*/  IADD3 R84, P2, R12, UR5, RZ ;  /* 0x000000050c547c10 */ /* 0x001fe4000ff5e0ff */
[----:B------:R-:W3:Y:S01]  /*d360*/  LDL R12, [R1+0x338] ;  /* 0x00033800010c7983 */ /* 0x000ee20000100800 */
[----:B------:R-:W-:-:S03]  /*d370*/  IADD3.X R87, R11, UR10, RZ, P1, !PT ;  /* 0x0000000a0b577c10 */ /* 0x000fc60008ffe4ff */
[----:B------:R0:W3:Y:S04]  /*d380*/  LDG.E.U8 R11, desc[UR12][R88.64] ;  /* 0x0000000c580b7981 */ /* 0x0000e8000c1e1100 */
[----:B------:R1:W3:Y:S01]  /*d390*/  LDG.E.U8 R44, desc[UR12][R86.64] ;  /* 0x0000000c562c7981 */ /* 0x0002e2000c1e1100 */
[----:B------:R-:W-:-:S03]  /*d3a0*/  IADD3.X R85, R8, UR10, RZ, P2, !PT ;  /* 0x0000000a08557c10 */ /* 0x000fc600097fe4ff */
[----:B------:R-:W3:Y:S01]  /*d3b0*/  LDL R8, [R1+0x340] ;  /* 0x0003400001087983 */ /* 0x000ee20000100800 */
[----:B0-----:R-:W-:-:S03]  /*d3c0*/  IADD3 R88, P1, R3, UR5, RZ ;  /* 0x0000000503587c10 */ /* 0x001fc6000ff3e0ff */
[----:B------:R-:W3:Y:S01]  /*d3d0*/  LDL R3, [R1+0x328] ;  /* 0x0003280001037983 */ /* 0x000ee20000100800 */
[----:B-1----:R-:W-:Y:S02]  /*d3e0*/  IADD3 R86, P2, R10, UR5, RZ ;  /* 0x000000050a567c10 */ /* 0x002fe4000ff5e0ff */
[----:B------:R-:W-:Y:S01]  /*d3f0*/  IADD3.X R89, R20, UR10, RZ, P1, !PT ;  /* 0x0000000a14597c10 */ /* 0x000fe20008ffe4ff */
[----:B------:R-:W3:Y:S04]  /*d400*/  LDL R10, [R1+0x334] ;  /* 0x00033400010a7983 */ /* 0x000ee80000100800 */
[----:B------:R2:W3:Y:S04]  /*d410*/  LDG.E.U8 R28, desc[UR12][R84.64] ;  /* 0x0000000c541c7981 */ /* 0x0004e8000c1e1100 */
[----:B------:R3:W3:Y:S01]  /*d420*/  LDG.E.U8 R20, desc[UR12][R88.64] ;  /* 0x0000000c58147981 */ /* 0x0006e2000c1e1100 */
[----:B--2---:R-:W-:-:S03]  /*d430*/  IADD3 R84, P1, R13, UR5, RZ ;  /* 0x000000050d547c10 */ /* 0x004fc6000ff3e0ff */
[----:B------:R-:W2:Y:S01]  /*d440*/  LDL R13, [R1+0x33c] ;  /* 0x00033c00010d7983 */ /* 0x000ea20000100800 */
[----:B----4-:R-:W-:-:S03]  /*d450*/  IADD3.X R87, R9, UR10, RZ, P2, !PT ;  /* 0x0000000a09577c10 */ /* 0x010fc600097fe4ff */
[----:B------:R-:W4:Y:S04]  /*d460*/  LDL R9, [R1+0x350] ;  /* 0x0003500001097983 */ /* 0x000f280000100800 */
[----:B------:R0:W4:Y:S01]  /*d470*/  LDG.E.U8 R80, desc[UR12][R86.64] ;  /* 0x0000000c56507981 */ /* 0x000122000c1e1100 */
[----:B---3--:R-:W-:-:S03]  /*d480*/  IADD3 R88, P2, R2, UR5, RZ ;  /* 0x0000000502587c10 */ /* 0x008fc6000ff5e0ff */
[----:B------:R-:W3:Y:S01]  /*d490*/  LDL R2, [R1+0x344] ;  /* 0x0003440001027983 */ /* 0x000ee20000100800 */
[----:B------:R-:W-:-:S03]  /*d4a0*/  IADD3.X R85, R21, UR10, RZ, P1, !PT ;  /* 0x0000000a15557c10 */ /* 0x000fc60008ffe4ff */
[----:B------:R-:W3:Y:S01]  /*d4b0*/  LDL R21, [R1+0x358] ;  /* 0x0003580001157983 */ /* 0x000ee20000100800 */
[----:B------:R-:W-:-:S03]  /*d4c0*/  IADD3.X R89, R41, UR10, RZ, P2, !PT ;  /* 0x0000000a29597c10 */ /* 0x000fc600097fe4ff */
[----:B------:R1:W3:Y:S04]  /*d4d0*/  LDG.E.U8 R52, desc[UR12][R84.64] ;  /* 0x0000000c54347981 */ /* 0x0002e8000c1e1100 */
[----:B------:R1:W3:Y:S01]  /*d4e0*/  LDG.E.U8 R41, desc[UR12][R88.64] ;  /* 0x0000000c58297981 */ /* 0x0002e2000c1e1100 */
[----:B0-----:R-:W-:-:S03]  /*d4f0*/  IADD3 R86, P1, R7, UR5, RZ ;  /* 0x0000000507567c10 */ /* 0x001fc6000ff3e0ff */
[----:B------:R-:W3:Y:S01]  /*d500*/  LDL R7, [R1+0x34c] ;  /* 0x00034c0001077983 */ /* 0x000ee20000100800 */
[----:B------:R-:W-:-:S03]  /*d510*/  IADD3.X R87, R22, UR10, RZ, P1, !PT ;  /* 0x0000000a16577c10 */ /* 0x000fc60008ffe4ff */
[----:B------:R-:W3:Y:S01]  /*d520*/  LDL R22, [R1+0x368] ;  /* 0x0003680001167983 */ /* 0x000ee20000100800 */
[----:B-1----:R-:W-:-:S03]  /*d530*/  IADD3 R84, P2, R23, UR5, RZ ;  /* 0x0000000517547c10 */ /* 0x002fc6000ff5e0ff */
[----:B------:R-:W3:Y:S01]  /*d540*/  LDL R23, [R1+0x370] ;  /* 0x0003700001177983 */ /* 0x000ee20000100800 */
[----:B------:R-:W-:-:S03]  /*d550*/  IADD3 R88, P1, R12, UR5, RZ ;  /* 0x000000050c587c10 */ /* 0x000fc6000ff3e0ff */
        /* <DEDUP_REMOVED lines=8> */
[----:B0-----:R-:W-:Y:S02]  /*d5e0*/  IADD3 R84, P1, R29, UR5, RZ ;  /* 0x000000051d547c10 */ /* 0x001fe4000ff3e0ff */
[----:B--2---:R-:W-:Y:S02]  /*d5f0*/  IADD3.X R87, R13, UR10, RZ, P2, !PT ;  /* 0x0000000a0d577c10 */ /* 0x004fe400097fe4ff */
[----:B------:R-:W2:Y:S01]  /*d600*/  LDL R13, [R1+0x380] ;  /* 0x00038000010d7983 */ /* 0x000ea20000100800 */
[----:B----4-:R-:W-:-:S03]  /*d610*/  IADD3 R88, P2, R9, UR5, RZ ;  /* 0x0000000509587c10 */ /* 0x010fc6000ff5e0ff */
[----:B------:R-:W4:Y:S04]  /*d620*/  LDL R9, [R1+0x374] ;  /* 0x0003740001097983 */ /* 0x000f280000100800 */
[----:B------:R0:W4:Y:S01]  /*d630*/  LDG.E.U8 R29, desc[UR12][R86.64] ;  /* 0x0000000c561d7981 */ /* 0x000122000c1e1100 */
[----:B---3--:R-:W-:-:S03]  /*d640*/  IADD3.X R85, R2, UR10, RZ, P1, !PT ;  /* 0x0000000a02557c10 */ /* 0x008fc60008ffe4ff */
[----:B------:R-:W3:Y:S01]  /*d650*/  LDL R2, [R1+0x388] ;  /* 0x0003880001027983 */ /* 0x000ee20000100800 */
[----:B0-----:R-:W-:-:S03]  /*d660*/  IADD3 R86, P1, R21, UR5, RZ ;  /* 0x0000000515567c10 */ /* 0x001fc6000ff3e0ff */
[----:B------:R0:W3:Y:S01]  /*d670*/  LDG.E.U8 R21, desc[UR12][R84.64] ;  /* 0x0000000c54157981 */ /* 0x0000e2000c1e1100 */
[----:B------:R-:W-:-:S03]  /*d680*/  IADD3.X R87, R47, UR10, RZ, P1, !PT ;  /* 0x0000000a2f577c10 */ /* 0x000fc60008ffe4ff */
[----:B------:R-:W3:Y:S04]  /*d690*/  LDL R47, [R1+0x398] ;  /* 0x00039800012f7983 */ /* 0x000ee80000100800 */
[----:B------:R-:W3:Y:S01]  /*d6a0*/  LDG.E.U8 R53, desc[UR12][R86.64] ;  /* 0x0000000c56357981 */ /* 0x000ee2000c1e1100 */
[----:B------:R-:W-:Y:S02]  /*d6b0*/  IADD3.X R89, R7, UR10, RZ, P2, !PT ;  /* 0x0000000a07597c10 */ /* 0x000fe400097fe4ff */
[----:B0-----:R-:W-:Y:S01]  /*d6c0*/  IADD3 R84, P2, R50, UR5, RZ ;  /* 0x0000000532547c10 */ /* 0x001fe2000ff5e0ff */
[----:B------:R-:W3:Y:S04]  /*d6d0*/  LDL R7, [R1+0x390] ;  /* 0x0003900001077983 */ /* 0x000ee80000100800 */
[----:B------:R-:W3:Y:S04]  /*d6e0*/  LDL R50, [R1+0x384] ;  /* 0x0003840001327983 */ /* 0x000ee80000100800 */
[----:B------:R0:W3:Y:S02]  /*d6f0*/  LDG.E.U8 R81, desc[UR12][R88.64] ;  /* 0x0000000c58517981 */ /* 0x0000e4000c1e1100 */
[----:B0-----:R-:W-:-:S02]  /*d700*/  IADD3 R88, P1, R22, UR5, RZ ;  /* 0x0000000516587c10 */ /* 0x001fc4000ff3e0ff */
[----:B------:R-:W3:Y:S01]  /*d710*/  LDL R22, [R1+0x38c] ;  /* 0x00038c0001167983 */ /* 0x000ee20000100800 */
[----:B------:R-:W-:-:S03]  /*d720*/  IADD3.X R85, R12, UR10, RZ, P2, !PT ;  /* 0x0000000a0c557c10 */ /* 0x000fc600097fe4ff */
[----:B------:R-:W3:Y:S01]  /*d730*/  LDL R12, [R1+0x3a0] ;  /* 0x0003a000010c7983 */ /* 0x000ee20000100800 */
[----:B------:R-:W-:-:S03]  /*d740*/  IADD3 R86, P2, R23, UR5, RZ ;  /* 0x0000000517567c10 */ /* 0x000fc6000ff5e0ff */
[----:B------:R-:W3:Y:S01]  /*d750*/  LDL R23, [R1+0x394] ;  /* 0x0003940001177983 */ /* 0x000ee20000100800 */
[----:B------:R-:W-:-:S03]  /*d760*/  IADD3.X R89, R8, UR10, RZ, P1, !PT ;  /* 0x0000000a08597c10 */ /* 0x000fc60008ffe4ff */
[----:B------:R0:W3:Y:S04]  /*d770*/  LDG.E.U8 R54, desc[UR12][R84.64] ;  /* 0x0000000c54367981 */ /* 0x0000e8000c1e1100 */
[----:B------:R-:W3:Y:S01]  /*d780*/  LDL R8, [R1+0x3a8] ;  /* 0x0003a80001087983 */ /* 0x000ee20000100800 */
[----:B------:R-:W-:-:S03]  /*d790*/  IADD3.X R87, R51, UR10, RZ, P2, !PT ;  /* 0x0000000a33577c10 */ /* 0x000fc600097fe4ff */
[----:B------:R2:W3:Y:S01]  /*d7a0*/  LDG.E.U8 R75, desc[UR12][R88.64] ;  /* 0x0000000c584b7981 */ /* 0x0004e2000c1e1100 */
[----:B0-----:R-:W-:-:S03]  /*d7b0*/  IADD3 R84, P1, R70, UR5, RZ ;  /* 0x0000000546547c10 */ /* 0x001fc6000ff3e0ff */
[----:B------:R-:W3:Y:S01]  /*d7c0*/  LDL R51, [R1+0x3d0] ;  /* 0x0003d00001337983 */ /* 0x000ee20000100800 */
[----:B--2---:R-:W-:-:S03]  /*d7d0*/  IADD3 R88, P2, R13, UR5, RZ ;  /* 0x000000050d587c10 */ /* 0x004fc6000ff5e0ff */
[----:B------:R-:W2:Y:S01]  /*d7e0*/  LDL R13, [R1+0x3a4] ;  /* 0x0003a400010d7983 */ /* 0x000ea20000100800 */
[----:B----4-:R-:W-:-:S03]  /*d7f0*/  IADD3.X R85, R9, UR10, RZ, P1, !PT ;  /* 0x0000000a09557c10 */ /* 0x010fc60008ffe4ff */
[----:B------:R3:W4:Y:S01]  /*d800*/  LDG.E.U8 R9, desc[UR12][R86.64] ;  /* 0x0000000c56097981 */ /* 0x000722000c1e1100 */
[----:B------:R-:W-:-:S03]  /*d810*/  IADD3.X R89, R46, UR10, RZ, P2, !PT ;  /* 0x0000000a2e597c10 */ /* 0x000fc600097fe4ff */
[----:B------:R0:W4:Y:S01]  /*d820*/  LDG.E.U8 R46, desc[UR12][R84.64] ;  /* 0x0000000c542e7981 */ /* 0x000122000c1e1100 */
[----:B---3--:R-:W-:-:S03]  /*d830*/  IADD3 R86, P1, R2, UR5, RZ ;  /* 0x0000000502567c10 */ /* 0x008fc6000ff3e0ff */
[----:B------:R-:W3:Y:S01]  /*d840*/  LDL R2, [R1+0x3ac] ;  /* 0x0003ac0001027983 */ /* 0x000ee20000100800 */
[----:B0-----:R-:W-:-:S03]  /*d850*/  IADD3 R84, P2, R7, UR5, RZ ;  /* 0x0000000507547c10 */ /* 0x001fc6000ff5e0ff */
[----:B------:R-:W4:Y:S01]  /*d860*/  LDL R7, [R1+0x3b4] ;  /* 0x0003b40001077983 */ /* 0x000f220000100800 */
[----:B------:R-:W-:-:S03]  /*d870*/  IADD3.X R87, R50, UR10, RZ, P1, !PT ;  /* 0x0000000a32577c10 */ /* 0x000fc60008ffe4ff */
[----:B------:R0:W4:Y:S01]  /*d880*/  LDG.E.U8 R50, desc[UR12][R88.64] ;  /* 0x0000000c58327981 */ /* 0x000122000c1e1100 */
[----:B------:R-:W-:-:S03]  /*d890*/  IADD3.X R85, R22, UR10, RZ, P2, !PT ;  /* 0x0000000a16557c10 */ /* 0x000fc600097fe4ff */
[----:B------:R1:W4:Y:S01]  /*d8a0*/  LDG.E.U8 R22, desc[UR12][R86.64] ;  /* 0x0000000c56167981 */ /* 0x000322000c1e1100 */
[----:B0-----:R-:W-:-:S03]  /*d8b0*/  IADD3 R88, P1, R47, UR5, RZ ;  /* 0x000000052f587c10 */ /* 0x001fc6000ff3e0ff */
[----:B------:R-:W4:Y:S04]  /*d8c0*/  LDL R47, [R1+0x3bc] ;  /* 0x0003bc00012f7983 */ /* 0x000f280000100800 */
[----:B------:R0:W4:Y:S01]  /*d8d0*/  LDG.E.U8 R70, desc[UR12][R84.64] ;  /* 0x0000000c54467981 */ /* 0x000122000c1e1100 */
[----:B-1----:R-:W-:-:S03]  /*d8e0*/  IADD3 R86, P2, R12, UR5, RZ ;  /* 0x000000050c567c10 */ /* 0x002fc6000ff5e0ff */
[----:B------:R-:W4:Y:S01]  /*d8f0*/  LDL R12, [R1+0x3c4] ;  /* 0x0003c400010c7983 */ /* 0x000f220000100800 */
[----:B------:R-:W-:Y:S02]  /*d900*/  IADD3.X R89, R23, UR10, RZ, P1, !PT ;  /* 0x0000000a17597c10 */ /* 0x000fe40008ffe4ff */
[----:B------:R-:W-:Y:S01]  /*d910*/  IADD3.X R87, R72, UR10, RZ, P2, !PT ;  /* 0x0000000a48577c10 */ /* 0x000fe200097fe4ff */
[----:B------:R-:W4:Y:S04]  /*d920*/  LDL R23, [R1+0x3d8] ;  /* 0x0003d80001177983 */ /* 0x000f280000100800 */
[----:B------:R1:W4:Y:S01]  /*d930*/  LDG.E.U8 R72, desc[UR12][R88.64] ;  /* 0x0000000c58487981 */ /* 0x000322000c1e1100 */
[----:B0-----:R-:W-:-:S03]  /*d940*/  IADD3 R84, P1, R8, UR5, RZ ;  /* 0x0000000508547c10 */ /* 0x001fc6000ff3e0ff */
[----:B------:R-:W4:Y:S01]  /*d950*/  LDL R8, [R1+0x3cc] ;  /* 0x0003cc0001087983 */ /* 0x000f220000100800 */
[----:B-1----:R-:W-:-:S03]  /*d960*/  IADD3 R88, P2, R71, UR5, RZ ;  /* 0x0000000547587c10 */ /* 0x002fc6000ff5e0ff */
[----:B------:R-:W4:Y:S01]  /*d970*/  LDL R71, [R1+0x3d4] ;  /* 0x0003d40001477983 */ /* 0x000f220000100800 */
[----:B--2---:R-:W-:-:S03]  /*d980*/  IADD3.X R85, R13, UR10, RZ, P1, !PT ;  /* 0x0000000a0d557c10 */ /* 0x004fc60008ffe4ff */
[----:B------:R0:W2:Y:S02]  /*d990*/  LDG.E.U8 R13, desc[UR12][R86.64] ;  /* 0x0000000c560d7981 */ /* 0x0000a4000c1e1100 */
[----:B0-----:R-:W-:Y:S02]  /*d9a0*/  IADD3 R86, P1, R73, UR5, RZ ;  /* 0x0000000549567c10 */ /* 0x001fe4000ff3e0ff */
[----:B------:R-:W2:Y:S01]  /*d9b0*/  LDL R73, [R1+0x3dc] ;  /* 0x0003dc0001497983 */ /* 0x000ea20000100800 */
[----:B---3--:R-:W-:-:S03]  /*d9c0*/  IADD3.X R89, R2, UR10, RZ, P2, !PT ;  /* 0x0000000a02597c10 */ /* 0x008fc600097fe4ff */
[----:B------:R0:W3:Y:S01]  /*d9d0*/  LDG.E.U8 R2, desc[UR12][R84.64] ;  /* 0x0000000c54027981 */ /* 0x0000e2000c1e1100 */
[----:B----4-:R-:W-:-:S03]  /*d9e0*/  IADD3.X R87, R7, UR10, RZ, P1, !PT ;  /* 0x0000000a07577c10 */ /* 0x010fc60008ffe4ff */
[----:B------:R1:W4:Y:S01]  /*d9f0*/  LDG.E.U8 R7, desc[UR12][R88.64] ;  /* 0x0000000c58077981 */ /* 0x000322000c1e1100 */
[----:B0-----:R-:W-:-:S03]  /*da00*/  IADD3 R84, P2, R92, UR5, RZ ;  /* 0x000000055c547c10 */ /* 0x001fc6000ff5e0ff */
[----:B------:R-:W3:Y:S01]  /*da10*/  LDL R92, [R1+0x418] ;  /* 0x00041800015c7983 */ /* 0x000ee20000100800 */
[----:B-1----:R-:W-:-:S03]  /*da20*/  IADD3 R88, P1, R91, UR5, RZ ;  /* 0x000000055b587c10 */ /* 0x002fc6000ff3e0ff */
[----:B------:R-:W4:Y:S01]  /*da30*/  LDL R91, [R1+0x40c] ;  /* 0x00040c00015b7983 */ /* 0x000f220000100800 */
[----:B------:R-:W-:-:S03]  /*da40*/  IADD3.X R85, R47, UR10, RZ, P2, !PT ;  /* 0x0000000a2f557c10 */ /* 0x000fc600097fe4ff */
[----:B------:R0:W4:Y:S01]  /*da50*/  LDG.E.U8 R47, desc[UR12][R86.64] ;  /* 0x0000000c562f7981 */ /* 0x000122000c1e1100 */
[----:B------:R-:W-:-:S03]  /*da60*/  IADD3.X R89, R12, UR10, RZ, P1, !PT ;  /* 0x0000000a0c597c10 */ /* 0x000fc60008ffe4ff */
[----:B------:R-:W3:Y:S01]  /*da70*/  LDL R12, [R1+0x408] ;  /* 0x00040800010c7983 */ /* 0x000ee20000100800 */
[----:B0-----:R-:W-:-:S03]  /*da80*/  IADD3 R86, P2, R51, UR5, RZ ;  /* 0x0000000533567c10 */ /* 0x001fc6000ff5e0ff */
[----:B------:R0:W4:Y:S01]  /*da90*/  LDG.E.U8 R51, desc[UR12][R84.64] ;  /* 0x0000000c54337981 */ /* 0x000122000c1e1100 */
[----:B------:R-:W-:-:S03]  /*daa0*/  IADD3.X R87, R8, UR10, RZ, P2, !PT ;  /* 0x0000000a08577c10 */ /* 0x000fc600097fe4ff */
[----:B------:R-:W4:Y:S01]  /*dab0*/  LDL R8, [R1+0x410] ;  /* 0x0004100001087983 */ /* 0x000f220000100800 */
[----:B------:R-:W-:-:S03]  /*dac0*/  IADD3 R164, P2, R79, UR5, RZ ;  /* 0x000000054fa47c10 */ /* 0x000fc6000ff5e0ff */
[----:B------:R-:W4:Y:S01]  /*dad0*/  LDL R79, [R1+0x404] ;  /* 0x00040400014f7983 */ /* 0x000f220000100800 */
[----:B0-----:R-:W-:-:S03]  /*dae0*/  IADD3 R84, P1, R23, UR5, RZ ;  /* 0x0000000517547c10 */ /* 0x001fc6000ff3e0ff */
[----:B------:R-:W4:Y:S01]  /*daf0*/  LDG.E.U8 R23, desc[UR12][R88.64] ;  /* 0x0000000c58177981 */ /* 0x000f22000c1e1100 */
[----:B------:R-:W-:Y:S02]  /*db00*/  IADD3.X R85, R71, UR10, RZ, P1, !PT ;  /* 0x0000000a47557c10 */ /* 0x000fe40008ffe4ff */
[----:B------:R-:W-:Y:S01]  /*db10*/  IADD3 R162, P1, R90, UR5, RZ ;  /* 0x000000055aa27c10 */ /* 0x000fe2000ff3e0ff */
[----:B------:R0:W4:Y:S04]  /*db20*/  LDG.E.U8 R71, desc[UR12][R86.64] ;  /* 0x0000000c56477981 */ /* 0x000128000c1e1100 */
[----:B------:R-:W4:Y:S04]  /*db30*/  LDL R90, [R1+0x420] ;  /* 0x00042000015a7983 */ /* 0x000f280000100800 */
[----:B------:R-:W4:Y:S04]  /*db40*/  LDL R89, [R1+0x414] ;  /* 0x0004140001597983 */ /* 0x000f280000100800 */
[----:B------:R-:W4:Y:S01]  /*db50*/  LDL R88, [R1+0x428] ;  /* 0x0004280001587983 */ /* 0x000f220000100800 */
[----:B------:R-:W-:-:S02]  /*db60*/  IADD3.X R163, R98, UR10, RZ, P1, !PT ;  /* 0x0000000a62a37c10 */ /* 0x000fc40008ffe4ff */
[----:B------:R-:W-:Y:S01]  /*db70*/  IADD3 R156, P1, R97, UR5, RZ ;  /* 0x00000005619c7c10 */ /* 0x000fe2000ff3e0ff */
[----:B------:R-:W4:Y:S04]  /*db80*/  LDL R87, [R1+0x41c] ;  /* 0x00041c0001577983 */ /* 0x000f280000100800 */
[----:B------:R-:W4:Y:S01]  /*db90*/  LDL R86, [R1+0x430] ;  /* 0x0004300001567983 */ /* 0x000f220000100800 */
[----:B------:R-:W-:-:S03]  /*dba0*/  IADD3.X R157, R94, UR10, RZ, P1, !PT ;  /* 0x0000000a5e9d7c10 */ /* 0x000fc60008ffe4ff */
[----:B------:R-:W4:Y:S04]  /*dbb0*/  LDL R94, [R1+0x4a8] ;  /* 0x0004a800015e7983 */ /* 0x000f280000100800 */
[----:B------:R-:W4:Y:S04]  /*dbc0*/  LDL R97, [R1+0x4e8] ;  /* 0x0004e80001617983 */ /* 0x000f280000100800 */
[----:B------:R-:W4:Y:S04]  /*dbd0*/  LDL R98, [R1+0x510] ;  /* 0x0005100001627983 */ /* 0x000f280000100800 */
[----:B------:R-:W4:Y:S04]  /*dbe0*/  LDG.E.U8 R162, desc[UR12][R162.64] ;  /* 0x0000000ca2a27981 */ /* 0x000f28000c1e1100 */
[----:B------:R-:W4:Y:S04]  /*dbf0*/  LDG.E.U8 R156, desc[UR12][R156.64] ;  /* 0x0000000c9c9c7981 */ /* 0x000f28000c1e1100 */
[----:B------:R-:W4:Y:S04]  /*dc00*/  LDL R163, [R1+0x638] ;  /* 0x0006380001a37983 */ /* 0x000f280000100800 */
[----:B------:R-:W4:Y:S01]  /*dc10*/  LDL R157, [R1+0x60c] ;  /* 0x00060c00019d7983 */ /* 0x000f220000100800 */
[----:B--2---:R-:W-:-:S03]  /*dc20*/  IADD3.X R165, R73, UR10, RZ, P2, !PT ;  /* 0x0000000a49a57c10 */ /* 0x004fc600097fe4ff */
[----:B------:R1:W2:Y:S01]  /*dc30*/  LDG.E.U8 R73, desc[UR12][R84.64] ;  /* 0x0000000c54497981 */ /* 0x0002a2000c1e1100 */
[----:B------:R-:W-:-:S03]  /*dc40*/  IADD3 R158, P2, R99, UR5, RZ ;  /* 0x00000005639e7c10 */ /* 0x000fc6000ff5e0ff */
[----:B------:R-:W2:Y:S04]  /*dc50*/  LDL R99, [R1+0x540] ;  /* 0x0005400001637983 */ /* 0x000ea80000100800 */
[----:B------:R-:W2:Y:S04]  /*dc60*/  LDG.E.U8 R164, desc[UR12][R164.64] ;  /* 0x0000000ca4a47981 */ /* 0x000ea8000c1e1100 */
[----:B------:R-:W2:Y:S04]  /*dc70*/  LDL R85, [R1+0x424] ;  /* 0x0004240001557983 */ /* 0x000ea80000100800 */
[----:B------:R-:W2:Y:S01]  /*dc80*/  LDL R84, [R1+0x438] ;  /* 0x0004380001547983 */ /* 0x000ea20000100800 */
[----:B------:R-:W-:-:S02]  /*dc90*/  IADD3.X R159, R96, UR10, RZ, P2, !PT ;  /* 0x0000000a609f7c10 */ /* 0x000fc400097fe4ff */
[----:B------:R-:W-:Y:S01]  /*dca0*/  IADD3 R154, P2, R95, UR5, RZ ;  /* 0x000000055f9a7c10 */ /* 0x000fe2000ff5e0ff */
[----:B------:R-:W2:Y:S03]  /*dcb0*/  LDL R96, [R1+0x4f4] ;  /* 0x0004f40001607983 */ /* 0x000ea60000100800 */
[----:B------:R-:W-:Y:S01]  /*dcc0*/  IADD3.X R155, R93, UR10, RZ, P2, !PT ;  /* 0x0000000a5d9b7c10 */ /* 0x000fe200097fe4ff */
[----:B------:R-:W2:Y:S04]  /*dcd0*/  LDL R95, [R1+0x4e4] ;  /* 0x0004e400015f7983 */ /* 0x000ea80000100800 */
[----:B------:R-:W2:Y:S04]  /*dce0*/  LDL R93, [R1+0x440] ;  /* 0x00044000015d7983 */ /* 0x000ea80000100800 */
[----:B------:R-:W2:Y:S04]  /*dcf0*/  LDL R165, [R1+0x608] ;  /* 0x0006080001a57983 */ /* 0x000ea80000100800 */
[----:B------:R-:W2:Y:S04]  /*dd00*/  LDG.E.U8 R154, desc[UR12][R154.64] ;  /* 0x0000000c9a9a7981 */ /* 0x000ea8000c1e1100 */
[----:B------:R-:W2:Y:S04]  /*dd10*/  LDG.E.U8 R158, desc[UR12][R158.64] ;  /* 0x0000000c9e9e7981 */ /* 0x000ea8000c1e1100 */
[----:B------:R-:W2:Y:S04]  /*dd20*/  LDL R155, [R1+0x634] ;  /* 0x00063400019b7983 */ /* 0x000ea80000100800 */
[----:B------:R-:W2:Y:S01]  /*dd30*/  LDL R159, [R1+0x610] ;  /* 0x00061000019f7983 */ /* 0x000ea20000100800 */
[----:B---3--:R-:W-:-:S03]  /*dd40*/  IADD3 R152, P1, R12, UR5, RZ ;  /* 0x000000050c987c10 */ /* 0x008fc6000ff3e0ff */
[----:B------:R-:W3:Y:S01]  /*dd50*/  LDL R12, [R1+0x42c] ;  /* 0x00042c00010c7983 */ /* 0x000ee20000100800 */
[----:B----4-:R-:W-:-:S03]  /*dd60*/  IADD3 R150, P2, R8, UR5, RZ ;  /* 0x0000000508967c10 */ /* 0x010fc6000ff5e0ff */
[----:B------:R-:W4:Y:S01]  /*dd70*/  LDL R8, [R1+0x434] ;  /* 0x0004340001087983 */ /* 0x000f220000100800 */
[----:B------:R-:W-:-:S03]  /*dd80*/  IADD3.X R153, R79, UR10, RZ, P1, !PT ;  /* 0x0000000a4f997c10 */ /* 0x000fc60008ffe4ff */
[----:B------:R-:W4:Y:S01]  /*dd90*/  LDL R79, [R1+0x448] ;  /* 0x00044800014f7983 */ /* 0x000f220000100800 */
[----:B------:R-:W-:-:S03]  /*dda0*/  IADD3 R148, P1, R92, UR5, RZ ;  /* 0x000000055c947c10 */ /* 0x000fc6000ff3e0ff */
        /* <DEDUP_REMOVED lines=12> */
[----:B------:R-:W4:Y:S04]  /*de70*/  LDL R86, [R1+0x454] ;  /* 0x0004540001567983 */ /* 0x000f280000100800 */
[----:B------:R-:W4:Y:S04]  /*de80*/  LDG.E.U8 R146, desc[UR12][R146.64] ;  /* 0x0000000c92927981 */ /* 0x000f28000c1e1100 */
[----:B------:R-:W4:Y:S04]  /*de90*/  LDG.E.U8 R150, desc[UR12][R150.64] ;  /* 0x0000000c96967981 */ /* 0x000f28000c1e1100 */
[----:B------:R-:W4:Y:S04]  /*dea0*/  LDG.E.U8 R148, desc[UR12][R148.64] ;  /* 0x0000000c94947981 */ /* 0x000f28000c1e1100 */
[----:B------:R-:W4:Y:S04]  /*deb0*/  LDL R147, [R1+0x5e8] ;  /* 0x0005e80001937983 */ /* 0x000f280000100800 */
[----:B------:R-:W4:Y:S04]  /*dec0*/  LDL R151, [R1+0x620] ;  /* 0x0006200001977983 */ /* 0x000f280000100800 */
[----:B------:R-:W4:Y:S04]  /*ded0*/  LDL R149, [R1+0x600] ;  /* 0x0006000001957983 */ /* 0x000f280000100800 */
[----:B------:R-:W4:Y:S04]  /*dee0*/  LDG.E.U8 R152, desc[UR12][R152.64] ;  /* 0x0000000c98987981 */ /* 0x000f28000c1e1100 */
[----:B------:R-:W4:Y:S01]  /*def0*/  LDL R153, [R1+0x62c] ;  /* 0x00062c0001997983 */ /* 0x000f220000100800 */
[----:B--2---:R-:W-:-:S03]  /*df00*/  IADD3.X R145, R85, UR10, RZ, P1, !PT ;  /* 0x0000000a55917c10 */ /* 0x004fc60008ffe4ff */
[----:B------:R-:W2:Y:S01]  /*df10*/  LDL R85, [R1+0x468] ;  /* 0x0004680001557983 */ /* 0x000ea20000100800 */
[----:B------:R-:W-:-:S03]  /*df20*/  IADD3 R140, P1, R84, UR5, RZ ;  /* 0x00000005548c7c10 */ /* 0x000fc6000ff3e0ff */
[----:B------:R-:W2:Y:S04]  /*df30*/  LDL R84, [R1+0x45c] ;  /* 0x00045c0001547983 */ /* 0x000ea80000100800 */
[----:B------:R-:W2:Y:S04]  /*df40*/  LDG.E.U8 R144, desc[UR12][R144.64] ;  /* 0x0000000c90907981 */ /* 0x000ea8000c1e1100 */
[----:B------:R-:W2:Y:S01]  /*df50*/  LDL R145, [R1+0x5e0] ;  /* 0x0005e00001917983 */ /* 0x000ea20000100800 */
[----:B---3--:R-:W-:-:S03]  /*df60*/  IADD3.X R143, R12, UR10, RZ, P2, !PT ;  /* 0x0000000a0c8f7c10 */ /* 0x008fc600097fe4ff */
[----:B------:R-:W3:Y:S01]  /*df70*/  LDL R12, [R1+0x470] ;  /* 0x00047000010c7983 */ /* 0x000ee20000100800 */
[----:B------:R-:W-:-:S03]  /*df80*/  IADD3 R138, P2, R93, UR5, RZ ;  /* 0x000000055d8a7c10 */ /* 0x000fc6000ff5e0ff */
[----:B------:R-:W3:Y:S04]  /*df90*/  LDL R93, [R1+0x464] ;  /* 0x00046400015d7983 */ /* 0x000ee80000100800 */
[----:B------:R-:W3:Y:S04]  /*dfa0*/  LDG.E.U8 R142, desc[UR12][R142.64] ;  /* 0x0000000c8e8e7981 */ /* 0x000ee8000c1e1100 */
[----:B------:R-:W3:Y:S01]  /*dfb0*/  LDL R143, [R1+0x5f8] ;  /* 0x0005f800018f7983 */ /* 0x000ee20000100800 */
[----:B----4-:R-:W-:-:S03]  /*dfc0*/  IADD3.X R141, R8, UR10, RZ, P1, !PT ;  /* 0x0000000a088d7c10 */ /* 0x010fc60008ffe4ff */
        /* <DEDUP_REMOVED lines=24> */
[----:B------:R-:W4:Y:S04]  /*e150*/  LDG.E.U8 R140, desc[UR12][R140.64] ;  /* 0x0000000c8c8c7981 */ /* 0x000f28000c1e1100 */
[----:B------:R-:W4:Y:S04]  /*e160*/  LDL R137, [R1+0x5c0] ;  /* 0x0005c00001897983 */ /* 0x000f280000100800 */
[----:B------:R-:W4:Y:S01]  /*e170*/  LDL R141, [R1+0x5c8] ;  /* 0x0005c800018d7983 */ /* 0x000f220000100800 */
[----:B--2---:R-:W-:-:S03]  /*e180*/  IADD3 R128, P1, R85, UR5, RZ ;  /* 0x0000000555807c10 */ /* 0x004fc6000ff3e0ff */
[----:B------:R-:W2:Y:S01]  /*e190*/  LDL R85, [R1+0x48c] ;  /* 0x00048c0001557983 */ /* 0x000ea20000100800 */
[----:B------:R-:W-:-:S03]  /*e1a0*/  IADD3.X R131, R84, UR10, RZ, P2, !PT ;  /* 0x0000000a54837c10 */ /* 0x000fc600097fe4ff */
[----:B------:R-:W2:Y:S04]  /*e1b0*/  LDL R84, [R1+0x4a0] ;  /* 0x0004a00001547983 */ /* 0x000ea80000100800 */
[----:B------:R-:W2:Y:S04]  /*e1c0*/  LDG.E.U8 R130, desc[UR12][R130.64] ;  /* 0x0000000c82827981 */ /* 0x000ea8000c1e1100 */
[----:B------:R-:W2:Y:S01]  /*e1d0*/  LDL R131, [R1+0x598] ;  /* 0x0005980001837983 */ /* 0x000ea20000100800 */
[----:B---3--:R-:W-:-:S03]  /*e1e0*/  IADD3 R126, P2, R12, UR5, RZ ;  /* 0x000000050c7e7c10 */ /* 0x008fc6000ff5e0ff */
[----:B------:R-:W3:Y:S01]  /*e1f0*/  LDL R12, [R1+0x494] ;  /* 0x00049400010c7983 */ /* 0x000ee20000100800 */
[----:B------:R-:W-:-:S03]  /*e200*/  IADD3.X R129, R93, UR10, RZ, P1, !PT ;  /* 0x0000000a5d817c10 */ /* 0x000fc60008ffe4ff */
[----:B------:R-:W3:Y:S04]  /*e210*/  LDL R93, [R1+0x4a4] ;  /* 0x0004a400015d7983 */ /* 0x000ee80000100800 */
[----:B------:R-:W3:Y:S04]  /*e220*/  LDG.E.U8 R128, desc[UR12][R128.64] ;  /* 0x0000000c80807981 */ /* 0x000ee8000c1e1100 */
        /* <DEDUP_REMOVED lines=8> */
[----:B------:R-:W4:Y:S04]  /*e2b0*/  LDL R91, [R1+0x4ac] ;  /* 0x0004ac00015b7983 */ /* 0x000f280000100800 */
[----:B------:R-:W4:Y:S01]  /*e2c0*/  LDG.E.U8 R126, desc[UR12][R126.64] ;  /* 0x0000000c7e7e7981 */ /* 0x000f22000c1e1100 */
[----:B------:R-:W-:-:S03]  /*e2d0*/  IADD3.X R123, R89, UR10, RZ, P2, !PT ;  /* 0x0000000a597b7c10 */ /* 0x000fc600097fe4ff */
[----:B------:R-:W4:Y:S01]  /*e2e0*/  LDL R89, [R1+0x4b4] ;  /* 0x0004b40001597983 */ /* 0x000f220000100800 */
[----:B------:R-:W-:-:S03]  /*e2f0*/  IADD3 R118, P2, R88, UR5, RZ ;  /* 0x0000000558767c10 */ /* 0x000fc6000ff5e0ff */
[----:B------:R-:W4:Y:S01]  /*e300*/  LDL R88, [R1+0x4c8] ;  /* 0x0004c80001587983 */ /* 0x000f220000100800 */
[----:B------:R-:W-:-:S03]  /*e310*/  IADD3 R120, P1, R90, UR5, RZ ;  /* 0x000000055a787c10 */ /* 0x000fc6000ff3e0ff */
[----:B------:R-:W4:Y:S01]  /*e320*/  LDL R90, [R1+0x4c0] ;  /* 0x0004c000015a7983 */ /* 0x000f220000100800 */
[----:B------:R-:W-:Y:S02]  /*e330*/  IADD3.X R121, R87, UR10, RZ, P1, !PT ;  /* 0x0000000a57797c10 */ /* 0x000fe40008ffe4ff */
[----:B------:R-:W-:Y:S01]  /*e340*/  IADD3 R116, P1, R86, UR5, RZ ;  /* 0x0000000556747c10 */ /* 0x000fe2000ff3e0ff */
[----:B------:R-:W4:Y:S04]  /*e350*/  LDL R87, [R1+0x4bc] ;  /* 0x0004bc0001577983 */ /* 0x000f280000100800 */
[----:B------:R-:W4:Y:S04]  /*e360*/  LDL R86, [R1+0x4d0] ;  /* 0x0004d00001567983 */ /* 0x000f280000100800 */
[----:B------:R-:W4:Y:S04]  /*e370*/  LDG.E.U8 R124, desc[UR12][R124.64] ;  /* 0x0000000c7c7c7981 */ /* 0x000f28000c1e1100 */
[----:B------:R-:W4:Y:S04]  /*e380*/  LDL R127, [R1+0x588] ;  /* 0x00058800017f7983 */ /* 0x000f280000100800 */
[----:B------:R-:W4:Y:S04]  /*e390*/  LDG.E.U8 R120, desc[UR12][R120.64] ;  /* 0x0000000c78787981 */ /* 0x000f28000c1e1100 */
[----:B------:R-:W4:Y:S04]  /*e3a0*/  LDL R125, [R1+0x578] ;  /* 0x00057800017d7983 */ /* 0x000f280000100800 */
[----:B------:R-:W4:Y:S04]  /*e3b0*/  LDG.E.U8 R122, desc[UR12][R122.64] ;  /* 0x0000000c7a7a7981 */ /* 0x000f28000c1e1100 */
[----:B------:R-:W4:Y:S04]  /*e3c0*/  LDL R121, [R1+0x59c] ;  /* 0x00059c0001797983 */ /* 0x000f280000100800 */
        /* <DEDUP_REMOVED lines=8> */
[----:B------:R-:W0:Y:S01]  /*e450*/  LDL R12, [R1+0x4d8] ;  /* 0x0004d800010c7983 */ /* 0x000e220000100800 */
[----:B----4-:R-:W-:-:S03]  /*e460*/  IADD3.X R113, R8, UR10, RZ, P2, !PT ;  /* 0x0000000a08717c10 */ /* 0x010fc600097fe4ff */
[----:B------:R-:W3:Y:S04]  /*e470*/  LDG.E.U8 R116, desc[UR12][R116.64] ;  /* 0x0000000c74747981 */ /* 0x000ee8000c1e1100 */
[----:B------:R-:W4:Y:S01]  /*e480*/  LDL R8, [R1+0x4d4] ;  /* 0x0004d40001087983 */ /* 0x000f220000100800 */
[----:B------:R-:W-:Y:S02]  /*e490*/  IADD3 R110, P1, R94, UR5, RZ ;  /* 0x000000055e6e7c10 */ /* 0x000fe4000ff3e0ff */
[----:B------:R-:W-:Y:S01]  /*e4a0*/  IADD3 R108, P2, R79, UR5, RZ ;  /* 0x000000054f6c7c10 */ /* 0x000fe2000ff5e0ff */
[----:B------:R-:W3:Y:S01]  /*e4b0*/  LDL R94, [R1+0x4f0] ;  /* 0x0004f000015e7983 */ /* 0x000ee20000100800 */
[----:B------:R-:W-:-:S03]  /*e4c0*/  IADD3.X R111, R93, UR10, RZ, P1, !PT ;  /* 0x0000000a5d6f7c10 */ /* 0x000fc60008ffe4ff */
[----:B------:R-:W1:Y:S01]  /*e4d0*/  LDL R79, [R1+0x4e0] ;  /* 0x0004e000014f7983 */ /* 0x000e620000100800 */
[----:B------:R-:W-:-:S03]  /*e4e0*/  IADD3 R106, P1, R92, UR5, RZ ;  /* 0x000000055c6a7c10 */ /* 0x000fc6000ff3e0ff */
[----:B------:R-:W3:Y:S01]  /*e4f0*/  LDL R92, [R1+0x4dc] ;  /* 0x0004dc00015c7983 */ /* 0x000ee20000100800 */
[----:B------:R-:W-:-:S03]  /*e500*/  IADD3.X R107, R89, UR10, RZ, P1, !PT ;  /* 0x0000000a596b7c10 */ /* 0x000fc60008ffe4ff */
[----:B------:R-:W3:Y:S01]  /*e510*/  LDL R93, [R1+0x50c] ;  /* 0x00050c00015d7983 */ /* 0x000ee20000100800 */
[----:B------:R-:W-:-:S03]  /*e520*/  IADD3 R102, P1, R88, UR5, RZ ;  /* 0x0000000558667c10 */ /* 0x000fc6000ff3e0ff */
[----:B------:R-:W3:Y:S04]  /*e530*/  LDL R89, [R1+0x4ec] ;  /* 0x0004ec0001597983 */ /* 0x000ee80000100800 */
[----:B------:R-:W3:Y:S01]  /*e540*/  LDL R88, [R1+0x4f8] ;  /* 0x0004f80001587983 */ /* 0x000ee20000100800 */
[----:B------:R-:W-:Y:S02]  /*e550*/  IADD3.X R109, R91, UR10, RZ, P2, !PT ;  /* 0x0000000a5b6d7c10 */ /* 0x000fe400097fe4ff */
[----:B------:R-:W-:Y:S01]  /*e560*/  IADD3 R104, P2, R90, UR5, RZ ;  /* 0x000000055a687c10 */ /* 0x000fe2000ff5e0ff */
[----:B------:R-:W3:Y:S03]  /*e570*/  LDL R91, [R1+0x500] ;  /* 0x00050000015b7983 */ /* 0x000ee60000100800 */
[----:B------:R-:W-:Y:S01]  /*e580*/  IADD3.X R105, R87, UR10, RZ, P2, !PT ;  /* 0x0000000a57697c10 */ /* 0x000fe200097fe4ff */
[----:B------:R-:W3:Y:S01]  /*e590*/  LDL R90, [R1+0x508] ;  /* 0x00050800015a7983 */ /* 0x000ee20000100800 */
[----:B------:R-:W-:-:S03]  /*e5a0*/  IADD3 R100, P2, R86, UR5, RZ ;  /* 0x0000000556647c10 */ /* 0x000fc6000ff5e0ff */
[----:B------:R-:W3:Y:S04]  /*e5b0*/  LDG.E.U8 R104, desc[UR12][R104.64] ;  /* 0x0000000c68687981 */ /* 0x000ee8000c1e1100 */
[----:B------:R-:W3:Y:S04]  /*e5c0*/  LDG.E.U8 R108, desc[UR12][R108.64] ;  /* 0x0000000c6c6c7981 */ /* 0x000ee8000c1e1100 */
[----:B------:R-:W3:Y:S04]  /*e5d0*/  LDG.E.U8 R112, desc[UR12][R112.64] ;  /* 0x0000000c70707981 */ /* 0x000ee8000c1e1100 */
[----:B------:R-:W3:Y:S04]  /*e5e0*/  LDL R105, [R1+0x524] ;  /* 0x0005240001697983 */ /* 0x000ee80000100800 */
[----:B------:R-:W3:Y:S04]  /*e5f0*/  LDL R109, [R1+0x534] ;  /* 0x00053400016d7983 */ /* 0x000ee80000100800 */
[----:B------:R-:W3:Y:S04]  /*e600*/  LDL R113, [R1+0x550] ;  /* 0x0005500001717983 */ /* 0x000ee80000100800 */
[----:B------:R-:W3:Y:S04]  /*e610*/  LDL R117, [R1+0x560] ;  /* 0x0005600001757983 */ /* 0x000ee80000100800 */
[----:B------:R-:W3:Y:S04]  /*e620*/  LDG.E.U8 R106, desc[UR12][R106.64] ;  /* 0x0000000c6a6a7981 */ /* 0x000ee8000c1e1100 */
[----:B------:R-:W3:Y:S04]  /*e630*/  LDG.E.U8 R110, desc[UR12][R110.64] ;  /* 0x0000000c6e6e7981 */ /* 0x000ee8000c1e1100 */
[----:B------:R-:W3:Y:S04]  /*e640*/  LDL R107, [R1+0x568] ;  /* 0x00056800016b7983 */ /* 0x000ee80000100800 */
[----:B------:R-:W3:Y:S01]  /*e650*/  LDL R111, [R1+0x574] ;  /* 0x00057400016f7983 */ /* 0x000ee20000100800 */
[----:B--2---:R-:W-:-:S02]  /*e660*/  IADD3.X R103, R85, UR10, RZ, P1, !PT ;  /* 0x0000000a55677c10 */ /* 0x004fc40008ffe4ff */
[----:B------:R-:W-:-:S03]  /*e670*/  IADD3.X R101, R84, UR10, RZ, P2, !PT ;  /* 0x0000000a54657c10 */ /* 0x000fc600097fe4ff */
[----:B------:R-:W2:Y:S04]  /*e680*/  LDG.E.U8 R102, desc[UR12][R102.64] ;  /* 0x0000000c66667981 */ /* 0x000ea8000c1e1100 */
[----:B------:R-:W2:Y:S04]  /*e690*/  LDG.E.U8 R100, desc[UR12][R100.64] ;  /* 0x0000000c64647981 */ /* 0x000ea8000c1e1100 */
[----:B------:R-:W2:Y:S04]  /*e6a0*/  LDL R103, [R1+0x514] ;  /* 0x0005140001677983 */ /* 0x000ea80000100800 */
[----:B------:R-:W2:Y:S01]  /*e6b0*/  LDL R101, [R1+0x520] ;  /* 0x0005200001657983 */ /* 0x000ea20000100800 */
[----:B0-----:R-:W-:-:S03]  /*e6c0*/  IADD3 R86, P1, R12, UR5, RZ ;  /* 0x000000050c567c10 */ /* 0x001fc6000ff3e0ff */
[----:B------:R-:W2:Y:S01]  /*e6d0*/  LDL R12, [R1+0x4fc] ;  /* 0x0004fc00010c7983 */ /* 0x000ea20000100800 */
[----:B----4-:R-:W-:-:S03]  /*e6e0*/  IADD3.X R87, R8, UR10, RZ, P1, !PT ;  /* 0x0000000a08577c10 */ /* 0x010fc60008ffe4ff */
[----:B------:R-:W4:Y:S01]  /*e6f0*/  LDL R8, [R1+0x504] ;  /* 0x0005040001087983 */ /* 0x000f220000100800 */
[----:B-1----:R-:W-:-:S03]  /*e700*/  IADD3 R84, P1, R79, UR5, RZ ;  /* 0x000000054f547c10 */ /* 0x002fc6000ff3e0ff */
[----:B------:R0:W4:Y:S01]  /*e710*/  LDG.E.U8 R79, desc[UR12][R86.64] ;  /* 0x0000000c564f7981 */ /* 0x000122000c1e1100 */
[----:B---3--:R-:W-:-:S03]  /*e720*/  IADD3.X R85, R92, UR10, RZ, P1, !PT ;  /* 0x0000000a5c557c10 */ /* 0x008fc60008ffe4ff */
[----:B------:R-:W3:Y:S04]  /*e730*/  LDL R92, [R1+0x518] ;  /* 0x00051800015c7983 */ /* 0x000ee80000100800 */
[----:B------:R-:W3:Y:S01]  /*e740*/  LDG.E.U8 R84, desc[UR12][R84.64] ;  /* 0x0000000c54547981 */ /* 0x000ee2000c1e1100 */
[----:B0-----:R-:W-:-:S03]  /*e750*/  IADD3 R86, P2, R97, UR5, RZ ;  /* 0x0000000561567c10 */ /* 0x001fc6000ff5e0ff */
[----:B------:R-:W3:Y:S01]  /*e760*/  LDL R97, [R1+0x530] ;  /* 0x0005300001617983 */ /* 0x000ee20000100800 */
[----:B------:R-:W-:-:S03]  /*e770*/  IADD3.X R87, R95, UR10, RZ, P2, !PT ;  /* 0x0000000a5f577c10 */ /* 0x000fc600097fe4ff */
[----:B------:R-:W3:Y:S04]  /*e780*/  LDL R95, [R1+0x51c] ;  /* 0x00051c00015f7983 */ /* 0x000ee80000100800 */
[----:B------:R0:W3:Y:S02]  /*e790*/  LDG.E.U8 R85, desc[UR12][R86.64] ;  /* 0x0000000c56557981 */ /* 0x0000e4000c1e1100 */
[----:B0-----:R-:W-:Y:S02]  /*e7a0*/  IADD3 R86, P1, R94, UR5, RZ ;  /* 0x000000055e567c10 */ /* 0x001fe4000ff3e0ff */
[----:B------:R-:W3:Y:S02]  /*e7b0*/  LDL R94, [R1+0x528] ;  /* 0x00052800015e7983 */ /* 0x000ee40000100800 */
[----:B------:R-:W-:-:S02]  /*e7c0*/  IADD3.X R87, R89, UR10, RZ, P1, !PT ;  /* 0x0000000a59577c10 */ /* 0x000fc40008ffe4ff */
[----:B------:R-:W-:-:S03]  /*e7d0*/  IADD3 R88, P1, R88, UR5, RZ ;  /* 0x0000000558587c10 */ /* 0x000fc6000ff3e0ff */
[----:B------:R-:W3:Y:S01]  /*e7e0*/  LDG.E.U8 R86, desc[UR12][R86.64] ;  /* 0x0000000c56567981 */ /* 0x000ee2000c1e1100 */
[----:B------:R-:W-:-:S03]  /*e7f0*/  IADD3.X R89, R96, UR10, RZ, P1, !PT ;  /* 0x0000000a60597c10 */ /* 0x000fc60008ffe4ff */
[----:B------:R-:W3:Y:S04]  /*e800*/  LDL R96, [R1+0x52c] ;  /* 0x00052c0001607983 */ /* 0x000ee80000100800 */
[----:B------:R0:W3:Y:S02]  /*e810*/  LDG.E.U8 R87, desc[UR12][R88.64] ;  /* 0x0000000c58577981 */ /* 0x0000e4000c1e1100 */
[----:B0-----:R-:W-:-:S04]  /*e820*/  IADD3 R88, P1, R91, UR5, RZ ;  /* 0x000000055b587c10 */ /* 0x001fc8000ff3e0ff */
[----:B--2---:R-:W-:Y:S02]  /*e830*/  IADD3.X R89, R12, UR10, RZ, P1, !PT ;  /* 0x0000000a0c597c10 */ /* 0x004fe40008ffe4ff */
[----:B------:R-:W2:Y:S01]  /*e840*/  LDL R12, [R1+0x538] ;  /* 0x00053800010c7983 */ /* 0x000ea20000100800 */
[----:B------:R-:W-:-:S03]  /*e850*/  IADD3 R90, P1, R90, UR5, RZ ;  /* 0x000000055a5a7c10 */ /* 0x000fc6000ff3e0ff */
[----:B------:R-:W2:Y:S01]  /*e860*/  LDG.E.U8 R88, desc[UR12][R88.64] ;  /* 0x0000000c58587981 */ /* 0x000ea2000c1e1100 */
[----:B----4-:R-:W-:-:S03]  /*e870*/  IADD3.X R91, R8, UR10, RZ, P1, !PT ;  /* 0x0000000a085b7c10 */ /* 0x010fc60008ffe4ff */
[----:B------:R-:W4:Y:S04]  /*e880*/  LDL R8, [R1+0x53c] ;  /* 0x00053c0001087983 */ /* 0x000f280000100800 */
[----:B------:R0:W4:Y:S02]  /*e890*/  LDG.E.U8 R89, desc[UR12][R90.64] ;  /* 0x0000000c5a597981 */ /* 0x000124000c1e1100 */
[----:B0-----:R-:W-:Y:S02]  /*e8a0*/  IADD3 R90, P1, R98, UR5, RZ ;  /* 0x00000005625a7c10 */ /* 0x001fe4000ff3e0ff */
[----:B------:R-:W4:Y:S02]  /*e8b0*/  LDL R98, [R1+0x548] ;  /* 0x0005480001627983 */ /* 0x000f240000100800 */
[----:B------:R-:W-:-:S02]  /*e8c0*/  IADD3.X R91, R93, UR10, RZ, P1, !PT ;  /* 0x0000000a5d5b7c10 */ /* 0x000fc40008ffe4ff */
[----:B---3--:R-:W-:-:S03]  /*e8d0*/  IADD3 R92, P1, R92, UR5, RZ ;  /* 0x000000055c5c7c10 */ /* 0x008fc6000ff3e0ff */
[----:B------:R-:W3:Y:S01]  /*e8e0*/  LDG.E.U8 R90, desc[UR12][R90.64] ;  /* 0x0000000c5a5a7981 */ /* 0x000ee2000c1e1100 */
        /* <DEDUP_REMOVED lines=12> */
[----:B------:R-:W-:-:S05]  /*e9b0*/  IADD3.X R95, R96, UR10, RZ, P1, !PT ;  /* 0x0000000a605f7c10 */ /* 0x000fca0008ffe4ff */
[----:B------:R-:W3:Y:S01]  /*e9c0*/  LDG.E.U8 R94, desc[UR12][R94.64] ;  /* 0x0000000c5e5e7981 */ /* 0x000ee2000c1e1100 */
[----:B--2---:R-:W-:-:S03]  /*e9d0*/  IADD3 R96, P1, R12, UR5, RZ ;  /* 0x000000050c607c10 */ /* 0x004fc6000ff3e0ff */
[----:B------:R-:W2:Y:S01]  /*e9e0*/  LDL R12, [R1+0x564] ;  /* 0x00056400010c7983 */ /* 0x000ea20000100800 */
[----:B------:R-:W-:-:S03]  /*e9f0*/  IADD3.X R97, R109, UR10, RZ, P1, !PT ;  /* 0x0000000a6d617c10 */ /* 0x000fc60008ffe4ff */
[----:B------:R-:W2:Y:S04]  /*ea00*/  LDL R109, [R1+0x570] ;  /* 0x00057000016d7983 */ /* 0x000ea80000100800 */
[----:B------:R0:W2:Y:S02]  /*ea10*/  LDG.E.U8 R95, desc[UR12][R96.64] ;  /* 0x0000000c605f7981 */ /* 0x0000a4000c1e1100 */
[----:B0-----:R-:W-:-:S04]  /*ea20*/  IADD3 R96, P1, R99, UR5, RZ ;  /* 0x0000000563607c10 */ /* 0x001fc8000ff3e0ff */
[----:B----4-:R-:W-:Y:S02]  /*ea30*/  IADD3.X R97, R8, UR10, RZ, P1, !PT ;  /* 0x0000000a08617c10 */ /* 0x010fe40008ffe4ff */
[----:B------:R-:W4:Y:S04]  /*ea40*/  LDL R8, [R1+0x56c] ;  /* 0x00056c0001087983 */ /* 0x000f280000100800 */
[----:B------:R-:W4:Y:S01]  /*ea50*/  LDG.E.U8 R96, desc[UR12][R96.64] ;  /* 0x0000000c60607981 */ /* 0x000f22000c1e1100 */
[----:B------:R-:W-:-:S04]  /*ea60*/  IADD3 R98, P1, R98, UR5, RZ ;  /* 0x0000000562627c10 */ /* 0x000fc8000ff3e0ff */
[----:B------:R-:W-:Y:S02]  /*ea70*/  IADD3.X R99, R119, UR10, RZ, P1, !PT ;  /* 0x0000000a77637c10 */ /* 0x000fe40008ffe4ff */
[----:B------:R-:W4:Y:S04]  /*ea80*/  LDL R119, [R1+0x594] ;  /* 0x0005940001777983 */ /* 0x000f280000100800 */
[----:B------:R0:W4:Y:S02]  /*ea90*/  LDG.E.U8 R97, desc[UR12][R98.64] ;  /* 0x0000000c62617981 */ /* 0x000124000c1e1100 */
[----:B0-----:R-:W-:Y:S02]  /*eaa0*/  IADD3 R98, P1, R113, UR5, RZ ;  /* 0x0000000571627c10 */ /* 0x001fe4000ff3e0ff */
[----:B------:R-:W4:Y:S02]  /*eab0*/  LDL R113, [R1+0x57c] ;  /* 0x00057c0001717983 */ /* 0x000f240000100800 */
[----:B---3--:R-:W-:-:S05]  /*eac0*/  IADD3.X R99, R101, UR10, RZ, P1, !PT ;  /* 0x0000000a65637c10 */ /* 0x008fca0008ffe4ff */
[----:B------:R0:W3:Y:S02]  /*ead0*/  LDG.E.U8 R101, desc[UR12][R98.64] ;  /* 0x0000000c62657981 */ /* 0x0000e4000c1e1100 */
[----:B0-----:R-:W-:Y:S02]  /*eae0*/  IADD3 R98, P1, R114, UR5, RZ ;  /* 0x0000000572627c10 */ /* 0x001fe4000ff3e0ff */
[----:B------:R-:W3:Y:S02]  /*eaf0*/  LDL R114, [R1+0x584] ;  /* 0x0005840001727983 */ /* 0x000ee40000100800 */
[----:B------:R-:W-:-:S05]  /*eb00*/  IADD3.X R99, R103, UR10, RZ, P1, !PT ;  /* 0x0000000a67637c10 */ /* 0x000fca0008ffe4ff */
[----:B------:R0:W3:Y:S02]  /*eb10*/  LDG.E.U8 R103, desc[UR12][R98.64] ;  /* 0x0000000c62677981 */ /* 0x0000e4000c1e1100 */
[----:B0-----:R-:W-:Y:S02]  /*eb20*/  IADD3 R98, P1, R117, UR5, RZ ;  /* 0x0000000575627c10 */ /* 0x001fe4000ff3e0ff */
[----:B------:R-:W3:Y:S02]  /*eb30*/  LDL R117, [R1+0x58c] ;  /* 0x00058c0001757983 */ /* 0x000ee40000100800 */
[----:B------:R-:W-:-:S05]  /*eb40*/  IADD3.X R99, R105, UR10, RZ, P1, !PT ;  /* 0x0000000a69637c10 */ /* 0x000fca0008ffe4ff */
[----:B------:R0:W3:Y:S02]  /*eb50*/  LDG.E.U8 R105, desc[UR12][R98.64] ;  /* 0x0000000c62697981 */ /* 0x0000e4000c1e1100 */
[----:B0-----:R-:W-:-:S04]  /*eb60*/  IADD3 R98, P1, R107, UR5, RZ ;  /* 0x000000056b627c10 */ /* 0x001fc8000ff3e0ff */
[----:B--2---:R-:W-:Y:S02]  /*eb70*/  IADD3.X R99, R12, UR10, RZ, P1, !PT ;  /* 0x0000000a0c637c10 */ /* 0x004fe40008ffe4ff */
[----:B------:R-:W2:Y:S04]  /*eb80*/  LDL R12, [R1+0x5a0] ;  /* 0x0005a000010c7983 */ /* 0x000ea80000100800 */
[----:B------:R0:W2:Y:S02]  /*eb90*/  LDG.E.U8 R107, desc[UR12][R98.64] ;  /* 0x0000000c626b7981 */ /* 0x0000a4000c1e1100 */
[----:B0-----:R-:W-:-:S04]  /*eba0*/  IADD3 R98, P1, R109, UR5, RZ ;  /* 0x000000056d627c10 */ /* 0x001fc8000ff3e0ff */
[----:B----4-:R-:W-:Y:S02]  /*ebb0*/  IADD3.X R99, R8, UR10, RZ, P1, !PT ;  /* 0x0000000a08637c10 */ /* 0x010fe40008ffe4ff */
[----:B------:R-:W4:Y:S04]  /*ebc0*/  LDL R8, [R1+0x5a4] ;  /* 0x0005a40001087983 */ /* 0x000f280000100800 */
[----:B------:R0:W4:Y:S02]  /*ebd0*/  LDG.E.U8 R109, desc[UR12][R98.64] ;  /* 0x0000000c626d7981 */ /* 0x000124000c1e1100 */
[----:B0-----:R-:W-:Y:S02]  /*ebe0*/  IADD3 R98, P1, R125, UR5, RZ ;  /* 0x000000057d627c10 */ /* 0x001fe4000ff3e0ff */
[----:B------:R-:W4:Y:S02]  /*ebf0*/  LDL R125, [R1+0x5ac] ;  /* 0x0005ac00017d7983 */ /* 0x000f240000100800 */
[----:B------:R-:W-:-:S05]  /*ec00*/  IADD3.X R99, R111, UR10, RZ, P1, !PT ;  /* 0x0000000a6f637c10 */ /* 0x000fca0008ffe4ff */
[----:B------:R0:W4:Y:S02]  /*ec10*/  LDG.E.U8 R111, desc[UR12][R98.64] ;  /* 0x0000000c626f7981 */ /* 0x000124000c1e1100 */
[----:B0-----:R-:W-:Y:S02]  /*ec20*/  IADD3 R98, P1, R133, UR5, RZ ;  /* 0x0000000585627c10 */ /* 0x001fe4000ff3e0ff */
[----:B------:R-:W4:Y:S02]  /*ec30*/  LDL R133, [R1+0x5cc] ;  /* 0x0005cc0001857983 */ /* 0x000f240000100800 */
[----:B------:R-:W-:-:S05]  /*ec40*/  IADD3.X R99, R113, UR10, RZ, P1, !PT ;  /* 0x0000000a71637c10 */ /* 0x000fca0008ffe4ff */
        /* <DEDUP_REMOVED lines=13> */
[----:B--2---:R-:W-:Y:S02]  /*ed20*/  IADD3 R98, P1, R12, UR5, RZ ;  /* 0x000000050c627c10 */ /* 0x004fe4000ff3e0ff */
[----:B------:R-:W2:Y:S02]  /*ed30*/  LDL R12, [R1+0x5d0] ;  /* 0x0005d000010c7983 */ /* 0x000ea40000100800 */
[----:B------:R-:W-:-:S05]  /*ed40*/  IADD3.X R99, R121, UR10, RZ, P1, !PT ;  /* 0x0000000a79637c10 */ /* 0x000fca0008ffe4ff */
        /* <DEDUP_REMOVED lines=25> */
[----:B----4-:R-:W-:Y:S02]  /*eee0*/  IADD3 R98, P1, R8, UR5, RZ ;  /* 0x0000000508627c10 */ /* 0x010fe4000ff3e0ff */
        /* <DEDUP_REMOVED lines=11> */
[----:B---3--:R-:W-:-:S04]  /*efa0*/  IADD3 R98, P1, R141, UR5, RZ ;  /* 0x000000058d627c10 */ /* 0x008fc8000ff3e0ff */
[----:B--2---:R-:W-:Y:S02]  /*efb0*/  IADD3.X R99, R12, UR10, RZ, P1, !PT ;  /* 0x0000000a0c637c10 */ /* 0x004fe40008ffe4ff */
[----:B------:R-:W2:Y:S04]  /*efc0*/  LDL R12, [R1+0x628] ;  /* 0x00062800010c7983 */ /* 0x000ea80000100800 */
[----:B------:R0:W3:Y:S02]  /*efd0*/  LDG.E.U8 R141, desc[UR12][R98.64] ;  /* 0x0000000c628d7981 */ /* 0x0000e4000c1e1100 */
[----:B0-----:R-:W-:-:S04]  /*efe0*/  IADD3 R98, P1, R143, UR5, RZ ;  /* 0x000000058f627c10 */ /* 0x001fc8000ff3e0ff */
[----:B----4-:R-:W-:Y:S02]  /*eff0*/  IADD3.X R99, R8, UR10, RZ, P1, !PT ;  /* 0x0000000a08637c10 */ /* 0x010fe40008ffe4ff */
[----:B------:R-:W4:Y:S04]  /*f000*/  LDL R8, [R1+0x624] ;  /* 0x0006240001087983 */ /* 0x000f280000100800 */
[----:B------:R0:W3:Y:S02]  /*f010*/  LDG.E.U8 R143, desc[UR12][R98.64] ;  /* 0x0000000c628f7981 */ /* 0x0000e4000c1e1100 */
[----:B0-----:R-:W-:Y:S02]  /*f020*/  IADD3 R98, P1, R151, UR5, RZ ;  /* 0x0000000597627c10 */ /* 0x001fe4000ff3e0ff */
[----:B------:R-:W3:Y:S02]  /*f030*/  LDL R151, [R1+0x604] ;  /* 0x0006040001977983 */ /* 0x000ee40000100800 */
[----:B------:R-:W-:-:S05]  /*f040*/  IADD3.X R99, R145, UR10, RZ, P1, !PT ;  /* 0x0000000a91637c10 */ /* 0x000fca0008ffe4ff */
[----:B------:R0:W3:Y:S02]  /*f050*/  LDG.E.U8 R145, desc[UR12][R98.64] ;  /* 0x0000000c62917981 */ /* 0x0000e4000c1e1100 */
[----:B0-----:R-:W-:-:S04]  /*f060*/  IADD3 R98, P1, R149, UR5, RZ ;  /* 0x0000000595627c10 */ /* 0x001fc8000ff3e0ff */
[----:B------:R-:W-:-:S05]  /*f070*/  IADD3.X R99, R147, UR10, RZ, P1, !PT ;  /* 0x0000000a93637c10 */ /* 0x000fca0008ffe4ff */
[----:B------:R2:W3:Y:S02]  /*f080*/  LDG.E.U8 R147, desc[UR12][R98.64] ;  /* 0x0000000c62937981 */ /* 0x0004e4000c1e1100 */
[----:B--2---:R-:W-:Y:S02]  /*f090*/  IADD3 R98, P1, R12, UR5, RZ ;  /* 0x000000050c627c10 */ /* 0x004fe4000ff3e0ff */
[----:B------:R-:W2:Y:S02]  /*f0a0*/  LDL R12, [R1+0x640] ;  /* 0x00064000010c7983 */ /* 0x000ea40000100800 */
[----:B----4-:R-:W-:Y:S02]  /*f0b0*/  IADD3.X R99, R8, UR10, RZ, P1, !PT ;  /* 0x0000000a08637c10 */ /* 0x010fe40008ffe4ff */
[----:B------:R-:W4:Y:S04]  /*f0c0*/  LDL R8, [R1+0x63c] ;  /* 0x00063c0001087983 */ /* 0x000f280000100800 */
[----:B------:R0:W4:Y:S02]  /*f0d0*/  LDG.E.U8 R149, desc[UR12][R98.64] ;  /* 0x0000000c62957981 */ /* 0x000124000c1e1100 */
[----:B0-----:R-:W-:-:S02]  /*f0e0*/  IADD3 R98, P1, R165, UR5, RZ ;  /* 0x00000005a5627c10 */ /* 0x001fc4000ff3e0ff */
        /* <DEDUP_REMOVED lines=18> */
[----:B------:R0:W4:Y:S04]  /*f210*/  LDG.E.U8 R159, desc[UR12][R98.64] ;  /* 0x0000000c629f7981 */ /* 0x000128000c1e1100 */
[----:B------:R-:W0:Y:S02]  /*f220*/  LDL R99, [R1+0x648] ;  /* 0x0006480001637983 */ /* 0x000e240000100800 */
[----:B0-----:R-:W-:-:S04]  /*f230*/  IADD3 R98, P1, R99, UR5, RZ ;  /* 0x0000000563627c10 */ /* 0x001fc8000ff3e0ff */
[----:B---3--:R-:W-:-:S05]  /*f240*/  IADD3.X R99, R161, UR10, RZ, P1, !PT ;  /* 0x0000000aa1637c10 */ /* 0x008fca0008ffe4ff */
[----:B------:R0:W3:Y:S04]  /*f250*/  LDG.E.U8 R161, desc[UR12][R98.64] ;  /* 0x0000000c62a17981 */ /* 0x0000e8000c1e1100 */
[----:B------:R-:W0:Y:S02]  /*f260*/  LDL R99, [R1+0x618] ;  /* 0x0006180001637983 */ /* 0x000e240000100800 */
[----:B0-----:R-:W-:-:S04]  /*f270*/  IADD3 R98, P1, R99, UR5, RZ ;  /* 0x0000000563627c10 */ /* 0x001fc8000ff3e0ff */
[----:B------:R-:W-:-:S05]  /*f280*/  IADD3.X R99, R163, UR10, RZ, P1, !PT ;  /* 0x0000000aa3637c10 */ /* 0x000fca0008ffe4ff */
[----:B------:R0:W3:Y:S04]  /*f290*/  LDG.E.U8 R163, desc[UR12][R98.64] ;  /* 0x0000000c62a37981 */ /* 0x0000e8000c1e1100 */
[----:B------:R-:W0:Y:S01]  /*f2a0*/  LDL R99, [R1+0x650] ;  /* 0x0006500001637983 */ /* 0x000e220000100800 */
[----:B------:R-:W-:-:S04]  /*f2b0*/  FADD R115, -R0, R115 ;  /* 0x0000007300737221 */ /* 0x000fc80000000100 */
[----:B------:R-:W-:Y:S01]  /*f2c0*/  FMUL R115, R115, 1.4426950216293334961 ;  /* 0x3fb8aa3b73737820 */ /* 0x000fe20000400000 */
[----:B0-----:R-:W-:-:S04]  /*f2d0*/  IADD3 R98, P1, R99, UR5, RZ ;  /* 0x0000000563627c10 */ /* 0x001fc8000ff3e0ff */
[----:B------:R-:W-:-:S05]  /*f2e0*/  IADD3.X R99, R165, UR10, RZ, P1, !PT ;  /* 0x0000000aa5637c10 */ /* 0x000fca0008ffe4ff */
[----:B------:R2:W3:Y:S04]  /*f2f0*/  LDG.E.U8 R165, desc[UR12][R98.64] ;  /* 0x0000000c62a57981 */ /* 0x0004e8000c1e1100 */
[----:B------:R-:W4:Y:S01]  /*f300*/  LDL.LU R99, [R1+0x20] ;  /* 0x0000200001637983 */ /* 0x000f220000300800 */
[----:B------:R-:W4:Y:S01]  /*f310*/  MUFU.EX2 R115, R115 ;  /* 0x0000007300737308 */ /* 0x000f220000000800 */
[----:B------:R-:W-:Y:S02]  /*f320*/  F2FP.SATFINITE.E4M3.F32.PACK_AB_MERGE_C R42, R5, R42, RZ ;  /* 0x0000002a052a723e */ /* 0x000fe400048070ff */
[----:B--2---:R-:W-:Y:S02]  /*f330*/  IADD3 R98, P1, R12, UR5, RZ ;  /* 0x000000050c627c10 */ /* 0x004fe4000ff3e0ff */
[----:B------:R-:W-:Y:S01]  /*f340*/  LDS R12, [R34] ;  /* 0x00000000220c7984 */ /* 0x000fe20000000800 */
[----:B----4-:R-:W-:-:S03]  /*f350*/  FFMA R99, R115, R99, R160 ;  /* 0x0000006373637223 */ /* 0x010fc600000000a0 */
[----:B------:R-:W-:Y:S04]  /*f360*/  LDS R160, [R14] ;  /* 0x000000000ea07984 */ /* 0x000fe80000000800 */
[----:B------:R0:W-:Y:S04]  /*f370*/  STL [R1+0x20], R99 ;  /* 0x0000206301007387 */ /* 0x0001e80000100800 */
[----:B------:R-:W2:Y:S01]  /*f380*/  LDL.LU R5, [R1] ;  /* 0x0000000001057983 */ /* 0x000ea20000300800 */
[----:B0-----:R-:W-:-:S03]  /*f390*/  IADD3.X R99, R8, UR10, RZ, P1, !PT ;  /* 0x0000000a08637c10 */ /* 0x001fc60008ffe4ff */
[----:B------:R-:W-:Y:S04]  /*f3a0*/  LDS R8, [R33] ;  /* 0x0000000021087984 */ /* 0x000fe80000000800 */
[----:B------:R0:W4:Y:S02]  /*f3b0*/  LDG.E.U8 R98, desc[UR12][R98.64] ;  /* 0x0000000c62627981 */ /* 0x000124000c1e1100 */
[----:B0-----:R-:W0:Y:S02]  /*f3c0*/  S2R R99, SR_TID.X ;  /* 0x0000000000637919 */ /* 0x001e240000002100 */
[----:B0-----:R-:W-:Y:S01]  /*f3d0*/  LOP3.LUT R99, R99, 0x7f, RZ, 0xc0, !PT ;  /* 0x0000007f63637812 */ /* 0x001fe200078ec0ff */
[----:B------:R-:W-:Y:S06]  /*f3e0*/  BAR.SYNC.DEFER_BLOCKING 0x0 ;  /* 0x0000000000007b1d */ /* 0x000fec0000010000 */
[----:B--2---:R-:W-:Y:S04]  /*f3f0*/  STS.U8 [R99+UR8], R5 ;  /* 0x0000000563007988 */ /* 0x004fe80008000008 */
[----:B------:R0:W-:Y:S04]  /*f400*/  STS.U8 [R99+UR8+0x400], R64 ;  /* 0x0004004063007988 */ /* 0x0001e80008000008 */
[----:B------:R1:W-:Y:S04]  /*f410*/  STS.U8 [R99+UR8+0x800], R74 ;  /* 0x0008004a63007988 */ /* 0x0003e80008000008 */
[----:B------:R2:W-:Y:S04]  /*f420*/  STS.U8 [R99+UR8+0xc00], R41 ;  /* 0x000c002963007988 */ /* 0x0005e80008000008 */
[----:B0-----:R-:W3:Y:S04]  /*f430*/  LDL.LU R64, [R1+0x8b0] ;  /* 0x0008b00001407983 */ /* 0x001ee80000300800 */
[----:B-1----:R-:W4:Y:S04]  /*f440*/  LDL.LU R74, [R1+0x8ac] ;  /* 0x0008ac00014a7983 */ /* 0x002f280000300800 */
[----:B--2---:R-:W2:Y:S04]  /*f450*/  LDL.LU R41, [R1+0x8a8] ;  /* 0x0008a80001297983 */ /* 0x004ea80000300800 */
[----:B------:R0:W-:Y:S04]  /*f460*/  STS.U8 [R99+UR8+0x1000], R54 ;  /* 0x0010003663007988 */ /* 0x0001e80008000008 */
[----:B------:R1:W-:Y:S04]  /*f470*/  STS.U8 [R99+UR8+0x1400], R13 ;  /* 0x0014000d63007988 */ /* 0x0003e80008000008 */
[----:B------:R-:W-:Y:S04]  /*f480*/  STS.U8 [R99+UR8+0x1800], R164 ;  /* 0x001800a463007988 */ /* 0x000fe80008000008 */
[----:B------:R-:W-:Y:S01]  /*f490*/  STS.U8 [R99+UR8+0x1c00], R146 ;  /* 0x001c009263007988 */ /* 0x000fe20008000008 */
[----:B------:R-:W-:-:S03]  /*f4a0*/  LOP3.LUT R5, R99, 0x10, RZ, 0x3c, !PT ;  /* 0x0000001063057812 */ /* 0x000fc600078e3cff */
        /* <DEDUP_REMOVED lines=8> */
[----:B0-----:R-:W3:Y:S04]  /*f530*/  LDL.LU R54, [R1+0x8a4] ;  /* 0x0008a40001367983 */ /* 0x001ee80000300800 */
[----:B------:R-:W-:Y:S04]  /*f540*/  STS.U8 [R99+UR8+0x3c00], R145 ;  /* 0x003c009163007988 */ /* 0x000fe80008000008 */
[----:B-1----:R0:W5:Y:S04]  /*f550*/  LDL.LU R13, [R1+0x8a0] ;  /* 0x0008a000010d7983 */ /* 0x0021680000300800 */
        /* <DEDUP_REMOVED lines=15> */
[----:B------:R-:W-:-:S02]  /*f650*/  F2FP.SATFINITE.E4M3.F32.PACK_AB_MERGE_C R39, R61, R39, RZ ;  /* 0x000000273d27723e */ /* 0x000fc400048070ff */
[----:B------:R-:W1:Y:S01]  /*f660*/  S2R R61, SR_TID.X ;  /* 0x00000000003d7919 */ /* 0x000e620000002100 */
[----:B------:R-:W-:Y:S02]  /*f670*/  F2FP.SATFINITE.E4M3.F32.PACK_AB_MERGE_C R37, R58, R37, RZ ;  /* 0x000000253a25723e */ /* 0x000fe400048070ff */
[----:B-1----:R-:W-:-:S04]  /*f680*/  LOP3.LUT R61, R61, 0x7f, RZ, 0xc0, !PT ;  /* 0x0000007f3d3d7812 */ /* 0x002fc800078ec0ff */
[----:B------:R-:W-:Y:S01]  /*f690*/  LOP3.LUT R58, R61, 0x50, RZ, 0x3c, !PT ;  /* 0x000000503d3a7812 */ /* 0x000fe200078e3cff */
[----:B--2---:R1:W-:Y:S04]  /*f6a0*/  STS.U8 [R5+UR8+0x80], R41 ;  /* 0x0000802905007988 */ /* 0x0043e80008000008 */
[----:B----4-:R2:W-:Y:S04]  /*f6b0*/  STS.U8 [R14+UR8+0x100], R74 ;  /* 0x0001004a0e007988 */ /* 0x0105e80008000008 */
[----:B-1----:R-:W4:Y:S04]  /*f6c0*/  LDL.LU R41, [R1+0x89c] ;  /* 0x00089c0001297983 */ /* 0x002f280000300800 */
[----:B------:R0:W5:Y:S04]  /*f6d0*/  LDL.LU R6, [R1+0x898] ;  /* 0x0008980001067983 */ /* 0x0001680000300800 */
[----:B------:R-:W4:Y:S01]  /*f6e0*/  LDL.LU R4, [R1+0x894] ;  /* 0x0008940001047983 */ /* 0x000f220000300800 */
[----:B------:R-:W-:-:S03]  /*f6f0*/  LOP3.LUT R5, R99, 0x30, RZ, 0x3c, !PT ;  /* 0x0000003063057812 */ /* 0x000fc600078e3cff */
[----:B------:R-:W4:Y:S04]  /*f700*/  LDL.LU R3, [R1+0x890] ;  /* 0x0008900001037983 */ /* 0x000f280000300800 */
[----:B------:R-:W4:Y:S04]  /*f710*/  LDL.LU R75, [R1+0x88c] ;  /* 0x00088c00014b7983 */ /* 0x000f280000300800 */
[----:B------:R-:W4:Y:S04]  /*f720*/  LDL.LU R2, [R1+0x888] ;  /* 0x0008880001027983 */ /* 0x000f280000300800 */
[----:B--2---:R-:W2:Y:S04]  /*f730*/  LDL.LU R74, [R1+0x884] ;  /* 0x00088400014a7983 */ /* 0x004ea80000300800 */
[----:B------:R1:W-:Y:S04]  /*f740*/  STS.U8 [R14+UR8+0x500], R55 ;  /* 0x000500370e007988 */ /* 0x0003e80008000008 */
[----:B------:R0:W-:Y:S04]  /*f750*/  STS.U8 [R14+UR8+0x900], R11 ;  /* 0x0009000b0e007988 */ /* 0x0001e80008000008 */
[----:B------:R3:W-:Y:S04]  /*f760*/  STS.U8 [R14+UR8+0xd00], R10 ;  /* 0x000d000a0e007988 */ /* 0x0007e80008000008 */
[----:B-1----:R-:W2:Y:S04]  /*f770*/  LDL.LU R55, [R1+0x880] ;  /* 0x0008800001377983 */ /* 0x002ea80000300800 */
[----:B0-----:R0:W5:Y:S04]  /*f780*/  LDL.LU R11, [R1+0x87c] ;  /* 0x00087c00010b7983 */ /* 0x0011680000300800 */
[----:B---3--:R0:W5:Y:S04]  /*f790*/  LDL.LU R10, [R1+0x878] ;  /* 0x00087800010a7983 */ /* 0x0081680000300800 */
[----:B------:R1:W-:Y:S04]  /*f7a0*/  STS.U8 [R14+UR8+0x1100], R9 ;  /* 0x001100090e007988 */ /* 0x0003e80008000008 */
[----:B------:R3:W-:Y:S04]  /*f7b0*/  STS.U8 [R14+UR8+0x1500], R7 ;  /* 0x001500070e007988 */ /* 0x0007e80008000008 */
        /* <DEDUP_REMOVED lines=11> */
[----:B---3--:R0:W5:Y:S04]  /*f870*/  LDL.LU R7, [R1+0x870] ;  /* 0x0008700001077983 */ /* 0x0081680000300800 */
[----:B------:R1:W-:Y:S04]  /*f880*/  STS.U8 [R5+UR8+0x180], R64 ;  /* 0x0001804005007988 */ /* 0x0003e80008000008 */
[----:B------:R3:W-:Y:S04]  /*f890*/  STS.U8 [R5+UR8+0x580], R36 ;  /* 0x0005802405007988 */ /* 0x0007e80008000008 */
[----:B-1----:R-:W2:Y:S04]  /*f8a0*/  LDL.LU R64, [R1+0x86c] ;  /* 0x00086c0001407983 */ /* 0x002ea80000300800 */
[----:B---3--:R-:W3:Y:S01]  /*f8b0*/  LDL.LU R36, [R1+0x868] ;  /* 0x0008680001247983 */ /* 0x008ee20000300800 */
[----:B------:R-:W-:-:S03]  /*f8c0*/  LOP3.LUT R14, R99, 0x40, RZ, 0x3c, !PT ;  /* 0x00000040630e7812 */ /* 0x000fc600078e3cff */
[----:B------:R1:W-:Y:S04]  /*f8d0*/  STS.U8 [R5+UR8+0x980], R44 ;  /* 0x0009802c05007988 */ /* 0x0003e80008000008 */
[----:B------:R0:W-:Y:S04]  /*f8e0*/  STS.U8 [R5+UR8+0xd80], R45 ;  /* 0x000d802d05007988 */ /* 0x0001e80008000008 */
[----:B------:R0:W-:Y:S04]  /*f8f0*/  STS.U8 [R5+UR8+0x1180], R46 ;  /* 0x0011802e05007988 */ /* 0x0001e80008000008 */
[----:B-1----:R-:W2:Y:S04]  /*f900*/  LDL.LU R44, [R1+0x864] ;  /* 0x00086400012c7983 */ /* 0x002ea80000300800 */
[----:B0-----:R-:W2:Y:S04]  /*f910*/  LDL.LU R45, [R1+0x860] ;  /* 0x00086000012d7983 */ /* 0x001ea80000300800 */
[----:B------:R-:W2:Y:S04]  /*f920*/  LDL.LU R46, [R1+0x85c] ;  /* 0x00085c00012e7983 */ /* 0x000ea80000300800 */
        /* <DEDUP_REMOVED lines=11> */
[----:B0-----:R-:W2:Y:S04]  /*f9e0*/  LDL.LU R47, [R1+0x858] ;  /* 0x00085800012f7983 */ /* 0x001ea80000300800 */
[----:B------:R0:W-:Y:S04]  /*f9f0*/  STS.U8 [R14+UR8+0x200], R48 ;  /* 0x000200300e007988 */ /* 0x0001e80008000008 */
[----:B------:R1:W-:Y:S04]  /*fa00*/  STS.U8 [R14+UR8+0x600], R49 ;  /* 0x000600310e007988 */ /* 0x0003e80008000008 */
[----:B------:R1:W-:Y:S04]  /*fa10*/  STS.U8 [R14+UR8+0xa00], R28 ;  /* 0x000a001c0e007988 */ /* 0x0003e80008000008 */
[----:B0-----:R-:W2:Y:S04]  /*fa20*/  LDL.LU R48, [R1+0x854] ;  /* 0x0008540001307983 */ /* 0x001ea80000300800 */
[----:B-1----:R-:W2:Y:S04]  /*fa30*/  LDL.LU R49, [R1+0x850] ;  /* 0x0008500001317983 */ /* 0x002ea80000300800 */
[----:B------:R-:W2:Y:S04]  /*fa40*/  LDL.LU R28, [R1+0x84c] ;  /* 0x00084c00011c7983 */ /* 0x000ea80000300800 */
[----:B------:R0:W-:Y:S04]  /*fa50*/  STS.U8 [R14+UR8+0xe00], R29 ;  /* 0x000e001d0e007988 */ /* 0x0001e80008000008 */
[----:B------:R1:W-:Y:S04]  /*fa60*/  STS.U8 [R14+UR8+0x1200], R50 ;  /* 0x001200320e007988 */ /* 0x0003e80008000008 */
[----:B------:R1:W-:Y:S04]  /*fa70*/  STS.U8 [R14+UR8+0x1600], R51 ;  /* 0x001600330e007988 */ /* 0x0003e80008000008 */
[----:B0-----:R-:W2:Y:S04]  /*fa80*/  LDL.LU R29, [R1+0x848] ;  /* 0x00084800011d7983 */ /* 0x001ea80000300800 */
[----:B-1----:R-:W2:Y:S04]  /*fa90*/  LDL.LU R50, [R1+0x844] ;  /* 0x0008440001327983 */ /* 0x002ea80000300800 */
[----:B------:R-:W2:Y:S04]  /*faa0*/  LDL.LU R51, [R1+0x840] ;  /* 0x0008400001337983 */ /* 0x000ea80000300800 */
        /* <DEDUP_REMOVED lines=18> */
[----:B0-----:R-:W2:Y:S04]  /*fbd0*/  LDL.LU R21, [R1+0x830] ;  /* 0x0008300001157983 */ /* 0x001ea80000300800 */
[----:B-1----:R-:W2:Y:S04]  /*fbe0*/  LDL.LU R22, [R1+0x82c] ;  /* 0x00082c0001167983 */ /* 0x002ea80000300800 */
        /* <DEDUP_REMOVED lines=44> */
[----:B------:R-:W-:Y:S01]  /*feb0*/  STS.U8 [R99+UR8+0x3f80], R98 ;  /* 0x003f806263007988 */ /* 0x000fe20008000008 */
[----:B------:R-:W-:-:S02]  /*fec0*/  F2FP.SATFINITE.E4M3.F32.PACK_AB_MERGE_C R35, R65, R35, RZ ;  /* 0x000000234123723e */ /* 0x000fc400048070ff */
[----:B------:R-:W-:Y:S02]  /*fed0*/  F2FP.SATFINITE.E4M3.F32.PACK_AB_MERGE_C R25, R62, R25, RZ ;  /* 0x000000193e19723e */ /* 0x000fe400048070ff */
[----:B------:R-:W-:Y:S02]  /*fee0*/  F2FP.SATFINITE.E4M3.F32.PACK_AB_MERGE_C R26, R63, R26, RZ ;  /* 0x0000001a3f1a723e */ /* 0x000fe400048070ff */
[----:B------:R-:W-:Y:S02]  /*fef0*/  F2FP.SATFINITE.E4M3.F32.PACK_AB_MERGE_C R40, R56, R40, RZ ;  /* 0x000000283828723e */ /* 0x000fe400048070ff */
[----:B------:R-:W-:Y:S02]  /*ff00*/  F2FP.SATFINITE.E4M3.F32.PACK_AB_MERGE_C R24, R67, R24, RZ ;  /* 0x000000184318723e */ /* 0x000fe400048070ff */
[----:B------:R-:W-:Y:S02]  /*ff10*/  F2FP.SATFINITE.E4M3.F32.PACK_AB_MERGE_C R32, R78, R32, RZ ;  /* 0x000000204e20723e */ /* 0x000fe400048070ff */
[----:B------:R-:W-:-:S02]  /*ff20*/  F2FP.SATFINITE.E4M3.F32.PACK_AB_MERGE_C R77, R77, R17, RZ ;  /* 0x000000114d4d723e */ /* 0x000fc400048070ff */
[----:B------:R-:W-:Y:S02]  /*ff30*/  F2FP.SATFINITE.E4M3.F32.PACK_AB_MERGE_C R27, R43, R27, RZ ;  /* 0x0000001b2b1b723e */ /* 0x000fe400048070ff */
[----:B------:R-:W-:Y:S02]  /*ff40*/  F2FP.SATFINITE.E4M3.F32.PACK_AB_MERGE_C R60, R60, R19, RZ ;  /* 0x000000133c3c723e */ /* 0x000fe400048070ff */
[----:B------:R-:W-:Y:S02]  /*ff50*/  F2FP.SATFINITE.E4M3.F32.PACK_AB_MERGE_C R38, R57, R38, RZ ;  /* 0x000000263926723e */ /* 0x000fe400048070ff */
[----:B------:R-:W-:Y:S01]  /*ff60*/  F2FP.SATFINITE.E4M3.F32.PACK_AB_MERGE_C R66, R66, R16, RZ ;  /* 0x000000104242723e */ /* 0x000fe200048070ff */
[----:B----4-:R-:W-:Y:S01]  /*ff70*/  IMAD.SHL.U32 R5, R41, 0x8, RZ ;  /* 0x0000000829057824 */ /* 0x010fe200078e00ff */
[----:B------:R-:W-:Y:S01]  /*ff80*/  BAR.SYNC.DEFER_BLOCKING 0x0 ;  /* 0x0000000000007b1d */ /* 0x000fe20000010000 */
[----:B------:R-:W-:Y:S02]  /*ff90*/  F2FP.SATFINITE.E4M3.F32.PACK_AB_MERGE_C R18, R59, R18, RZ ;  /* 0x000000123b12723e */ /* 0x000fe400048070ff */
[----:B------:R-:W-:-:S02]  /*ffa0*/  F2FP.SATFINITE.E4M3.F32.PACK_AB_MERGE_C R15, R76, R15, RZ ;  /* 0x0000000f4c0f723e */ /* 0x000fc400048070ff */
[----:B------:R-:W-:Y:S02]  /*ffb0*/  F2FP.F16.E4M3.UNPACK_B R84, R42 ;  /* 0x0000002aff54723e */ /* 0x000fe400020006ff */
[----:B------:R-:W-:Y:S02]  /*ffc0*/  F2FP.F16.E4M3.UNPACK_B R85, R35 ;  /* 0x00000023ff55723e */ /* 0x000fe400020006ff */
[----:B------:R-:W-:Y:S01]  /*ffd0*/  F2FP.F16.E4M3.UNPACK_B R86, R39 ;  /* 0x00000027ff56723e */ /* 0x000fe200020006ff */
[----:B------:R-:W-:Y:S01]  /*ffe0*/  VIADD R96, R54, UR9 ;  /* 0x0000000936607c36 */ /* 0x000fe20008000000 */
[----:B------:R-:W-:Y:S01]  /*fff0*/  F2FP.F16.E4M3.UNPACK_B R17, R25 ;  /* 0x00000019ff11723e */ /* 0x000fe200020006ff */
[----:B0-----:R-:W4:Y:S01]  /*10000*/  LDL.LU R23, [R1+0x828] ;  /* 0x0008280001177983 */ /* 0x001f220000300800 */
[----:B------:R-:W-:Y:S02]  /*10010*/  F2FP.F16.E4M3.UNPACK_B R88, R26 ;  /* 0x0000001aff58723e */ /* 0x000fe400020006ff */
[----:B-1----:R-:W-:Y:S01]  /*10020*/  F2FP.F16.E4M3.UNPACK_B R90, R40 ;  /* 0x00000028ff5a723e */ /* 0x002fe200020006ff */
[----:B------:R-:W4:Y:S01]  /*10030*/  LDL.LU R68, [R1+0x824] ;  /* 0x0008240001447983 */ /* 0x000f220000300800 */
[----:B------:R-:W-:-:S02]  /*10040*/  F2FP.F16.E4M3.UNPACK_B R92, R24 ;  /* 0x00000018ff5c723e */ /* 0x000fc400020006ff */
[----:B------:R-:W-:Y:S01]  /*10050*/  F2FP.F16.E4M3.UNPACK_B R94, R32 ;  /* 0x00000020ff5e723e */ /* 0x000fe200020006ff */
[----:B------:R-:W4:Y:S01]  /*10060*/  LDL.LU R69, [R1+0x820] ;  /* 0x0008200001457983 */ /* 0x000f220000300800 */
[----:B------:R-:W-:Y:S02]  /*10070*/  F2FP.F16.E4M3.UNPACK_B R89, R77 ;  /* 0x0000004dff59723e */ /* 0x000fe400020006ff */
[----:B------:R-:W-:Y:S01]  /*10080*/  F2FP.F16.E4M3.UNPACK_B R93, R27 ;  /* 0x0000001bff5d723e */ /* 0x000fe200020006ff */
[----:B---3--:R-:W-:Y:S01]  /*10090*/  LDSM.16.M88.4 R32, [R36+UR9] ;  /* 0x000000092420783b */ /* 0x008fe20008000200 */
[----:B------:R-:W-:Y:S02]  /*100a0*/  F2FP.F16.E4M3.UNPACK_B R95, R60 ;  /* 0x0000003cff5f723e */ /* 0x000fe400020006ff */
[----:B------:R-:W-:Y:S01]  /*100b0*/  F2FP.F16.E4M3.UNPACK_B R16, R37 ;  /* 0x00000025ff10723e */ /* 0x000fe200020006ff */
[----:B------:R-:W0:Y:S01]  /*100c0*/  LDSM.16.M88.4 R24, [R36+UR9+0x1000] ;  /* 0x001000092418783b */ /* 0x000e220008000200 */
[----:B------:R-:W-:-:S02]  /*100d0*/  F2FP.F16.E4M3.UNPACK_B R19, R38 ;  /* 0x00000026ff13723e */ /* 0x000fc400020006ff */
[----:B------:R-:W-:Y:S01]  /*100e0*/  F2FP.F16.E4M3.UNPACK_B R91, R66 ;  /* 0x00000042ff5b723e */ /* 0x000fe200020006ff */
[----:B------:R-:W-:Y:S04]  /*100f0*/  LDSM.16.M88.4 R40, [R36+UR9+0x2000] ;  /* 0x002000092428783b */ /* 0x000fe80008000200 */
[----:B--2---:R-:W-:Y:S04]  /*10100*/  LDSM.16.M88.4 R56, [R64+UR9] ;  /* 0x000000094038783b */ /* 0x004fe80008000200 */
[----:B------:R-:W-:Y:S04]  /*10110*/  LDSM.16.M88.4 R60, [R64+UR9+0x1000] ;  /* 0x00100009403c783b */ /* 0x000fe80008000200 */
[----:B------:R-:W-:Y:S04]  /*10120*/  LDSM.16.M88.4 R76, [R64+UR9+0x2000] ;  /* 0x00200009404c783b */ /* 0x000fe80008000200 */
[----:B------:R-:W-:Y:S04]  /*10130*/  LDSM.16.M88.4 R36, [R36+UR9+0x3000] ;  /* 0x003000092424783b */ /* 0x000fe80008000200 */
[----:B------:R-:W-:Y:S01]  /*10140*/  LDSM.16.M88.4 R64, [R64+UR9+0x3000] ;  /* 0x003000094040783b */ /* 0x000fe20008000200 */
[----:B------:R-:W-:Y:S01]  /*10150*/  F2FP.F16.E4M3.UNPACK_B R87, R15 ;  /* 0x0000000fff57723e */ /* 0x000fe200020006ff */
[----:B------:R-:W-:Y:S01]  /*10160*/  BAR.SYNC.DEFER_BLOCKING 0x0 ;  /* 0x0000000000007b1d */ /* 0x000fe20000010000 */
[----:B------:R-:W-:-:S02]  /*10170*/  F2FP.F16.E4M3.UNPACK_B R18, R18 ;  /* 0x00000012ff12723e */ /* 0x000fc400020006ff */
[----:B------:R-:W-:-:S03]  /*10180*/  LOP3.LUT R14, R5, 0x20, RZ, 0x3c, !PT ;  /* 0x00000020050e7812 */ /* 0x000fc600078e3cff */
[----:B------:R-:W2:Y:S01]  /*10190*/  LDL.LU R80, [R1+0x81c] ;  /* 0x00081c0001507983 */ /* 0x000ea20000300800 */
[----:B------:R-:W-:-:S03]  /*101a0*/  FADD R15, -R2, R55 ;  /* 0x00000037020f7221 */ /* 0x000fc60000000100 */
[----:B------:R-:W3:Y:S04]  /*101b0*/  LDL.LU R81, [R1+0x818] ;  /* 0x0008180001517983 */ /* 0x000ee80000300800 */
[----:B------:R-:W-:Y:S04]  /*101c0*/  STSM.16.M88.4 [R96], R84 ;  /* 0x0000005460007844 */ /* 0x000fe80000000200 */
[----:B------:R-:W-:Y:S04]  /*101d0*/  STSM.16.M88.4 [R96+0x80], R16 ;  /* 0x0000801060007844 */ /* 0x000fe80000000200 */
[----:B------:R-:W-:Y:S04]  /*101e0*/  STSM.16.M88.4 [R96+0x1000], R88 ;  /* 0x0010005860007844 */ /* 0x000fe80000000200 */
[----:B------:R-:W-:Y:S01]  /*101f0*/  STSM.16.M88.4 [R96+0x1080], R92 ;  /* 0x0010805c60007844 */ /* 0x000fe20000000200 */
[----:B------:R-:W-:Y:S01]  /*10200*/  BAR.SYNC.DEFER_BLOCKING 0x0 ;  /* 0x0000000000007b1d */ /* 0x000fe20000010000 */
[----:B------:R-:W-:-:S05]  /*10210*/  FMUL R15, R15, 1.4426950216293334961 ;  /* 0x3fb8aa3b0f0f7820 */ /* 0x000fca0000400000 */
[----:B------:R-:W3:Y:S04]  /*10220*/  LDL.LU R70, [R1+0x814] ;  /* 0x0008140001467983 */ /* 0x000ee80000300800 */
[----:B------:R-:W1:Y:S04]  /*10230*/  LDS.64 R106, [R5+UR8] ;  /* 0x00000008056a7984 */ /* 0x000e680008000a00 */
[----:B------:R-:W1:Y:S04]  /*10240*/  LDS.64 R84, [R5+UR8+0x800] ;  /* 0x0008000805547984 */ /* 0x000e680008000a00 */
[----:B------:R-:W1:Y:S04]  /*10250*/  LDS.64 R104, [R14+UR8] ;  /* 0x000000080e687984 */ /* 0x000e680008000a00 */
[----:B------:R-:W1:Y:S01]  /*10260*/  LDS.64 R86, [R14+UR8+0x800] ;  /* 0x000800080e567984 */ /* 0x000e620008000a00 */
[----:B------:R-:W0:Y:S03]  /*10270*/  MUFU.EX2 R116, R15 ;  /* 0x0000000f00747308 */ /* 0x000e260000000800 */
[----:B------:R-:W3:Y:S04]  /*10280*/  LDL.LU R71, [R1+0x810] ;  /* 0x0008100001477983 */ /* 0x000ee80000300800 */
[----:B------:R-:W3:Y:S04]  /*10290*/  LDL.LU R82, [R1+0x80c] ;  /* 0x00080c0001527983 */ /* 0x000ee80000300800 */
[----:B------:R-:W3:Y:S01]  /*102a0*/  LDL.LU R83, [R1+0x808] ;  /* 0x0008080001537983 */ /* 0x000ee20000300800 */
[C---:B------:R-:W-:Y:S01]  /*102b0*/  FMUL R48, R115.reuse, R48 ;  /* 0x0000003073307220 */ /* 0x040fe20000400000 */
[----:B------:R-:W-:Y:S01]  /*102c0*/  FMUL R49, R115, R49 ;  /* 0x0000003173317220 */ /* 0x000fe20000400000 */
[----:B0-----:R-:W-:Y:S01]  /*102d0*/  F2FP.F16.E4M3.UNPACK_B R100, R24 ;  /* 0x00000018ff64723e */ /* 0x001fe200020006ff */
[----:B------:R-:W3:Y:S01]  /*102e0*/  LDL.LU R52, [R1+0x804] ;  /* 0x0008040001347983 */ /* 0x000ee20000300800 */
[----:B------:R-:W-:Y:S01]  /*102f0*/  F2FP.F16.E4M3.UNPACK_B R101, R25 ;  /* 0x00000019ff65723e */ /* 0x000fe200020006ff */
[C---:B------:R-:W-:Y:S01]  /*10300*/  FMUL R50, R116.reuse, R50 ;  /* 0x0000003274327220 */ /* 0x040fe20000400000 */
[----:B------:R-:W-:Y:S01]  /*10310*/  FMUL R51, R116, R51 ;  /* 0x0000003374337220 */ /* 0x000fe20000400000 */
[----:B------:R-:W3:Y:S01]  /*10320*/  LDL.LU R53, [R1+0x800] ;  /* 0x0008000001357983 */ /* 0x000ee20000300800 */
[----:B-1----:R-:W-:-:S03]  /*10330*/  IMAD.MOV.U32 R88, RZ, RZ, R106 ;  /* 0x000000ffff587224 */ /* 0x002fc600078e006a */
[----:B------:R-:W3:Y:S01]  /*10340*/  LDL.LU R72, [R1+0x7fc] ;  /* 0x0007fc0001487983 */ /* 0x000ee20000300800 */
[----:B------:R-:W-:-:S03]  /*10350*/  IMAD.MOV.U32 R89, RZ, RZ, R84 ;  /* 0x000000ffff597224 */ /* 0x000fc600078e0054 */
[----:B------:R-:W3:Y:S01]  /*10360*/  LDL.LU R73, [R1+0x7f8] ;  /* 0x0007f80001497983 */ /* 0x000ee20000300800 */
[----:B------:R-:W-:Y:S02]  /*10370*/  IMAD.MOV.U32 R90, RZ, RZ, R104 ;  /* 0x000000ffff5a7224 */ /* 0x000fe400078e0068 */
[----:B------:R-:W-:Y:S02]  /*10380*/  IMAD.MOV.U32 R91, RZ, RZ, R86 ;  /* 0x000000ffff5b7224 */ /* 0x000fe400078e0056 */
[----:B------:R-:W-:Y:S01]  /*10390*/  FMUL R94, R116, R30 ;  /* 0x0000001e745e7220 */ /* 0x000fe20000400000 */
[----:B------:R-:W3:Y:S01]  /*103a0*/  LDL.LU R54, [R1+0x7f4] ;  /* 0x0007f40001367983 */ /* 0x000ee20000300800 */
[--C-:B------:R-:W-:Y:S02]  /*103b0*/  IMAD.MOV.U32 R18, RZ, RZ, R104.reuse ;  /* 0x000000ffff127224 */ /* 0x100fe400078e0068 */
[----:B------:R-:W-:Y:S01]  /*103c0*/  IMAD.MOV.U32 R30, RZ, RZ, R104 ;  /* 0x000000ffff1e7224 */ /* 0x000fe200078e0068 */
[----:B------:R-:W3:Y:S01]  /*103d0*/  LDL.LU R55, [R1+0x7f0] ;  /* 0x0007f00001377983 */ /* 0x000ee20000300800 */
[----:B------:R-:W-:Y:S01]  /*103e0*/  HMMA.16816.F32 R48, R88, R100, R48 ;  /* 0x000000645830723c */ /* 0x000fe20000001830 */
[----:B------:R-:W-:-:S06]  /*103f0*/  FADD R15, -R4, R75 ;  /* 0x0000004b040f7221 */ /* 0x000fcc0000000100 */
[C---:B------:R-:W-:Y:S01]  /*10400*/  FMUL R90, R116.reuse, R22 ;  /* 0x00000016745a7220 */ /* 0x040fe20000400000 */
[----:B------:R-:W-:Y:S02]  /*10410*/  IMAD.MOV.U32 R22, RZ, RZ, R104 ;  /* 0x000000ffff167224 */ /* 0x000fe400078e0068 */
[----:B------:R-:W-:Y:S02]  /*10420*/  FADD R104, -R3, R74 ;  /* 0x0000004a03687221 */ /* 0x000fe40000000100 */
[----:B------:R-:W3:Y:S04]  /*10430*/  LDL.LU R74, [R1+0x7ec] ;  /* 0x0007ec00014a7983 */ /* 0x000ee80000300800 */
[----:B------:R-:W3:Y:S01]  /*10440*/  LDL.LU R75, [R1+0x7e8] ;  /* 0x0007e800014b7983 */ /* 0x000ee20000300800 */
[C---:B------:R-:W-:Y:S01]  /*10450*/  FMUL R44, R115.reuse, R44 ;  /* 0x0000002c732c7220 */ /* 0x040fe20000400000 */
[----:B------:R-:W-:Y:S01]  /*10460*/  FMUL R45, R115, R45 ;  /* 0x0000002d732d7220 */ /* 0x000fe20000400000 */
[C---:B------:R-:W-:Y:S01]  /*10470*/  FMUL R46, R116.reuse, R46 ;  /* 0x0000002e742e7220 */ /* 0x040fe20000400000 */
[----:B------:R-:W-:Y:S01]  /*10480*/  FMUL R47, R116, R47 ;  /* 0x0000002f742f7220 */ /* 0x000fe20000400000 */
[----:B------:R-:W-:Y:S01]  /*10490*/  F2FP.F16.E4M3.UNPACK_B R102, R32 ;  /* 0x00000020ff66723e */ /* 0x000fe200020006ff */
[----:B------:R-:W-:Y:S01]  /*104a0*/  IMAD.MOV.U32 R16, RZ, RZ, R106 ;  /* 0x000000ffff107224 */ /* 0x000fe200078e006a */
[----:B------:R-:W-:Y:S01]  /*104b0*/  F2FP.F16.E4M3.UNPACK_B R103, R33 ;  /* 0x00000021ff67723e */ /* 0x000fe200020006ff */
[----:B------:R-:W-:-:S02]  /*104c0*/  IMAD.MOV.U32 R17, RZ, RZ, R84 ;  /* 0x000000ffff117224 */ /* 0x000fc400078e0054 */
[----:B------:R-:W-:Y:S02]  /*104d0*/  IMAD.MOV.U32 R19, RZ, RZ, R86 ;  /* 0x000000ffff137224 */ /* 0x000fe400078e0056 */
[C---:B------:R-:W-:Y:S01]  /*104e0*/  FMUL R88, R115.reuse, R20 ;  /* 0x0000001473587220 */ /* 0x040fe20000400000 */
[C---:B------:R-:W-:Y:S01]  /*104f0*/  FMUL R89, R115.reuse, R21 ;  /* 0x0000001573597220 */ /* 0x040fe20000400000 */
[C---:B------:R-:W-:Y:S01]  /*10500*/  FMUL R92, R115.reuse, R28 ;  /* 0x0000001c735c7220 */ /* 0x040fe20000400000 */
[----:B------:R-:W-:Y:S01]  /*10510*/  FMUL R93, R115, R29 ;  /* 0x0000001d735d7220 */ /* 0x000fe20000400000 */
[----:B------:R-:W-:Y:S01]  /*10520*/  FMUL R95, R116, R31 ;  /* 0x0000001f745f7220 */ /* 0x000fe20000400000 */
[----:B------:R-:W-:Y:S01]  /*10530*/  IMAD.MOV.U32 R20, RZ, RZ, R106 ;  /* 0x000000ffff147224 */ /* 0x000fe200078e006a */
[----:B------:R-:W-:Y:S01]  /*10540*/  HMMA.16816.F32 R44, R16, R102, R44 ;  /* 0x00000066102c723c */ /* 0x000fe2000000182c */
[----:B------:R-:W-:Y:S02]  /*10550*/  IMAD.MOV.U32 R21, RZ, RZ, R84 ;  /* 0x000000ffff157224 */ /* 0x000fe400078e0054 */
[----:B------:R-:W-:Y:S01]  /*10560*/  FMUL R104, R104, 1.4426950216293334961 ;  /* 0x3fb8aa3b68687820 */ /* 0x000fe20000400000 */
[----:B------:R-:W-:-:S02]  /*10570*/  IMAD.MOV.U32 R28, RZ, RZ, R106 ;  /* 0x000000ffff1c7224 */ /* 0x000fc400078e006a */
[----:B------:R-:W-:Y:S01]  /*10580*/  FMUL R15, R15, 1.4426950216293334961 ;  /* 0x3fb8aa3b0f0f7820 */ /* 0x000fe20000400000 */
[----:B------:R-:W-:Y:S01]  /*10590*/  IMAD.MOV.U32 R29, RZ, RZ, R84 ;  /* 0x000000ffff1d7224 */ /* 0x000fe200078e0054 */
[----:B------:R-:W3:Y:S01]  /*105a0*/  LDL.LU R120, [R1+0x1c] ;  /* 0x00001c0001787983 */ /* 0x000ee20000300800 */
[----:B------:R-:W-:Y:S01]  /*105b0*/  F2FP.F16.E4M3.UNPACK_B R16, R36 ;  /* 0x00000024ff10723e */ /* 0x000fe200020006ff */
[----:B------:R-:W-:Y:S01]  /*105c0*/  IMAD.MOV.U32 R31, RZ, RZ, R86 ;  /* 0x000000ffff1f7224 */ /* 0x000fe200078e0056 */
[----:B------:R-:W-:Y:S02]  /*105d0*/  F2FP.F16.E4M3.UNPACK_B R17, R37 ;  /* 0x00000025ff11723e */ /* 0x000fe400020006ff */
[----:B------:R-:W-:Y:S02]  /*105e0*/  F2FP.F16.E4M3.UNPACK_B R18, R40 ;  /* 0x00000028ff12723e */ /* 0x000fe400020006ff */
[----:B------:R-:W-:Y:S01]  /*105f0*/  F2FP.F16.E4M3.UNPACK_B R19, R41 ;  /* 0x00000029ff13723e */ /* 0x000fe200020006ff */
[----:B------:R-:W0:Y:S01]  /*10600*/  MUFU.EX2 R104, R104 ;  /* 0x0000006800687308 */ /* 0x000e220000000800 */
[----:B------:R-:W3:Y:S04]  /*10610*/  LDL.LU R119, [R1+0x18] ;  /* 0x0000180001777983 */ /* 0x000ee80000300800 */
[----:B------:R-:W3:Y:S01]  /*10620*/  LDL.LU R117, [R1+0x14] ;  /* 0x0000140001757983 */ /* 0x000ee20000300800 */
[----:B------:R-:W-:Y:S03]  /*10630*/  HMMA.16816.F32 R92, R28, R18, R92 ;  /* 0x000000121c5c723c */ /* 0x000fe6000000185c */
[----:B------:R-:W-:Y:S04]  /*10640*/  LDS.64 R28, [R5+UR8+0x1800] ;  /* 0x00180008051c7984 */ /* 0x000fe80008000a00 */
[----:B------:R-:W-:Y:S01]  /*10650*/  LDS.64 R30, [R14+UR8+0x1000] ;  /* 0x001000080e1e7984 */ /* 0x000fe20008000a00 */
[----:B------:R-:W1:Y:S01]  /*10660*/  MUFU.EX2 R15, R15 ;  /* 0x0000000f000f7308 */ /* 0x000e620000000800 */
[----:B------:R-:W-:Y:S01]  /*10670*/  F2FP.F16.E4M3.UNPACK_B R24, R24.H1 ;  /* 0x00000018ff18723e */ /* 0x000fe200030006ff */
[----:B------:R-:W-:Y:S01]  /*10680*/  IMAD.MOV.U32 R84, RZ, RZ, R107 ;  /* 0x000000ffff547224 */ /* 0x000fe200078e006b */
[----:B------:R-:W-:-:S02]  /*10690*/  F2FP.F16.E4M3.UNPACK_B R25, R25.H1 ;  /* 0x00000019ff19723e */ /* 0x000fc400030006ff */
[----:B------:R-:W-:Y:S02]  /*106a0*/  F2FP.F16.E4M3.UNPACK_B R36, R36.H1 ;  /* 0x00000024ff24723e */ /* 0x000fe400030006ff */
[----:B------:R-:W-:Y:S01]  /*106b0*/  F2FP.F16.E4M3.UNPACK_B R37, R37.H1 ;  /* 0x00000025ff25723e */ /* 0x000fe200030006ff */
[----:B------:R-:W-:Y:S01]  /*106c0*/  IMAD.MOV.U32 R96, RZ, RZ, R107 ;  /* 0x000000ffff607224 */ /* 0x000fe200078e006b */
[----:B------:R-:W-:Y:S01]  /*106d0*/  F2FP.F16.E4M3.UNPACK_B R40, R40.H1 ;  /* 0x00000028ff28723e */ /* 0x000fe200030006ff */
[----:B------:R-:W-:Y:S01]  /*106e0*/  IMAD.MOV.U32 R97, RZ, RZ, R85 ;  /* 0x000000ffff617224 */ /* 0x000fe200078e0055 */
[----:B------:R-:W-:Y:S01]  /*106f0*/  F2FP.F16.E4M3.UNPACK_B R41, R41.H1 ;  /* 0x00000029ff29723e */ /* 0x000fe200030006ff */
[----:B------:R-:W-:Y:S02]  /*10700*/  IMAD.MOV.U32 R98, RZ, RZ, R105 ;  /* 0x000000ffff627224 */ /* 0x000fe400078e0069 */
[----:B------:R-:W-:Y:S02]  /*10710*/  IMAD.MOV.U32 R99, RZ, RZ, R87 ;  /* 0x000000ffff637224 */ /* 0x000fe400078e0057 */
[----:B----4-:R-:W-:Y:S01]  /*10720*/  FMUL R91, R116, R23 ;  /* 0x00000017745b7220 */ /* 0x010fe20000400000 */
[----:B------:R-:W-:-:S07]  /*10730*/  IMAD.MOV.U32 R23, RZ, RZ, R86 ;  /* 0x000000ffff177224 */ /* 0x000fce00078e0056 */
[----:B------:R-:W-:Y:S01]  /*10740*/  HMMA.16816.F32 R88, R20, R16, R88 ;  /* 0x000000101458723c */ /* 0x000fe20000001858 */
[----:B------:R-:W4:Y:S06]  /*10750*/  LDS.64 R22, [R5+UR8+0x1000] ;  /* 0x0010000805167984 */ /* 0x000f2c0008000a00 */
[----:B------:R-:W-:Y:S02]  /*10760*/  F2FP.F16.E4M3.UNPACK_B R20, R32.H1 ;  /* 0x00000020ff14723e */ /* 0x000fe400030006ff */
[----:B------:R-:W-:Y:S02]  /*10770*/  F2FP.F16.E4M3.UNPACK_B R21, R33.H1 ;  /* 0x00000021ff15723e */ /* 0x000fe400030006ff */
[----:B------:R-:W1:Y:S01]  /*10780*/  LDS.64 R32, [R14+UR8+0x1800] ;  /* 0x001800080e207984 */ /* 0x000e620008000a00 */
[----:B------:R-:W-:-:S07]  /*10790*/  IMAD.MOV.U32 R86, RZ, RZ, R105 ;  /* 0x000000ffff567224 */ /* 0x000fce00078e0069 */
[C---:B------:R-:W-:Y:S06]  /*107a0*/  HMMA.16816.F32 R48, R84.reuse, R24, R48 ;  /* 0x000000185430723c */ /* 0x040fec0000001830 */
[----:B------:R-:W-:Y:S01]  /*107b0*/  HMMA.16816.F32 R84, R84, R36, R88 ;  /* 0x000000245454723c */ /* 0x000fe20000001858 */
[C---:B0-----:R-:W-:Y:S01]  /*107c0*/  FMUL R68, R104.reuse, R68 ;  /* 0x0000004468447220 */ /* 0x041fe20000400000 */
[----:B------:R-:W-:-:S04]  /*107d0*/  FMUL R69, R104, R69 ;  /* 0x0000004568457220 */ /* 0x000fc80000400000 */
[C---:B------:R-:W-:Y:S06]  /*107e0*/  HMMA.16816.F32 R44, R96.reuse, R20, R44 ;  /* 0x00000014602c723c */ /* 0x040fec000000182c */
[----:B------:R-:W-:Y:S01]  /*107f0*/  HMMA.16816.F32 R92, R96, R40, R92 ;  /* 0x00000028605c723c */ /* 0x000fe2000000185c */
[C---:B--2---:R-:W-:Y:S01]  /*10800*/  FMUL R88, R104.reuse, R80 ;  /* 0x0000005068587220 */ /* 0x044fe20000400000 */
[----:B----4-:R-:W-:Y:S02]  /*10810*/  IMAD.MOV.U32 R80, RZ, RZ, R22 ;  /* 0x000000ffff507224 */ /* 0x010fe400078e0016 */
[----:B---3--:R-:W-:Y:S01]  /*10820*/  FMUL R89, R104, R81 ;  /* 0x0000005168597220 */ /* 0x008fe20000400000 */
[----:B------:R-:W-:-:S02]  /*10830*/  IMAD.MOV.U32 R81, RZ, RZ, R28 ;  /* 0x000000ffff517224 */ /* 0x000fc400078e001c */
[----:B------:R-:W-:Y:S02]  /*10840*/  IMAD.MOV.U32 R96, RZ, RZ, R22 ;  /* 0x000000ffff607224 */ /* 0x000fe400078e0016 */
[----:B------:R-:W-:Y:S02]  /*10850*/  IMAD.MOV.U32 R97, RZ, RZ, R28 ;  /* 0x000000ffff617224 */ /* 0x000fe400078e001c */
[----:B------:R-:W-:Y:S02]  /*10860*/  IMAD.MOV.U32 R98, RZ, RZ, R30 ;  /* 0x000000ffff627224 */ /* 0x000fe400078e001e */
[----:B-1----:R-:W-:Y:S02]  /*10870*/  IMAD.MOV.U32 R99, RZ, RZ, R32 ;  /* 0x000000ffff637224 */ /* 0x002fe400078e0020 */
[C---:B------:R-:W-:Y:S01]  /*10880*/  FMUL R70, R15.reuse, R70 ;  /* 0x000000460f467220 */ /* 0x040fe20000400000 */
[----:B------:R-:W-:Y:S01]  /*10890*/  FMUL R90, R15, R82 ;  /* 0x000000520f5a7220 */ /* 0x000fe20000400000 */
[----:B------:R-:W-:-:S02]  /*108a0*/  IMAD.MOV.U32 R82, RZ, RZ, R30 ;  /* 0x000000ffff527224 */ /* 0x000fc400078e001e */
[C---:B------:R-:W-:Y:S01]  /*108b0*/  FMUL R91, R15.reuse, R83 ;  /* 0x000000530f5b7220 */ /* 0x040fe20000400000 */
[----:B------:R-:W-:Y:S02]  /*108c0*/  IMAD.MOV.U32 R83, RZ, RZ, R32 ;  /* 0x000000ffff537224 */ /* 0x000fe400078e0020 */
[----:B------:R-:W-:-:S05]  /*108d0*/  FMUL R71, R15, R71 ;  /* 0x000000470f477220 */ /* 0x000fca0000400000 */
[----:B------:R-:W-:Y:S07]  /*108e0*/  HMMA.16816.F32 R88, R80, R100, R88 ;  /* 0x000000645058723c */ /* 0x000fee0000001858 */
[C---:B------:R-:W-:Y:S02]  /*108f0*/  LOP3.LUT R101, R5.reuse, 0x40, RZ, 0x3c, !PT ;  /* 0x0000004005657812 */ /* 0x040fe400078e3cff */
[----:B------:R-:W-:Y:S01]  /*10900*/  LOP3.LUT R100, R5, 0x60, RZ, 0x3c, !PT ;  /* 0x0000006005647812 */ /* 0x000fe200078e3cff */
[----:B------:R-:W-:Y:S02]  /*10910*/  HMMA.16816.F32 R68, R96, R102, R68 ;  /* 0x000000666044723c */ /* 0x000fe40000001844 */
[----:B------:R-:W0:Y:S04]  /*10920*/  LDS.64 R102, [R101+UR8] ;  /* 0x0000000865667984 */ /* 0x000e280008000a00 */
[----:B------:R-:W1:Y:S04]  /*10930*/  LDS.64 R108, [R101+UR8+0x800] ;  /* 0x00080008656c7984 */ /* 0x000e680008000a00 */
[----:B------:R-:W2:Y:S04]  /*10940*/  LDS.64 R106, [R100+UR8] ;  /* 0x00000008646a7984 */ /* 0x000ea80008000a00 */
[----:B------:R-:W3:Y:S01]  /*10950*/  LDS.64 R110, [R100+UR8+0x800] ;  /* 0x00080008646e7984 */ /* 0x000ee20008000a00 */
[C---:B------:R-:W-:Y:S01]  /*10960*/  FMUL R80, R104.reuse, R52 ;  /* 0x0000003468507220 */ /* 0x040fe20000400000 */
[C---:B------:R-:W-:Y:S01]  /*10970*/  FMUL R81, R104.reuse, R53 ;  /* 0x0000003568517220 */ /* 0x040fe20000400000 */
[C---:B------:R-:W-:Y:S01]  /*10980*/  FMUL R82, R15.reuse, R54 ;  /* 0x000000360f527220 */ /* 0x040fe20000400000 */
[----:B------:R-:W-:Y:S01]  /*10990*/  FMUL R83, R15, R55 ;  /* 0x000000370f537220 */ /* 0x000fe20000400000 */
[C---:B------:R-:W-:Y:S01]  /*109a0*/  FMUL R72, R104.reuse, R72 ;  /* 0x0000004868487220 */ /* 0x040fe20000400000 */
[----:B------:R-:W-:Y:S01]  /*109b0*/  FMUL R73, R104, R73 ;  /* 0x0000004968497220 */ /* 0x000fe20000400000 */
[----:B------:R-:W-:Y:S01]  /*109c0*/  IMAD.MOV.U32 R52, RZ, RZ, R22 ;  /* 0x000000ffff347224 */ /* 0x000fe200078e0016 */
[----:B------:R-:W-:Y:S01]  /*109d0*/  LDS.64 R112, [R100+UR8+0x1800] ;  /* 0x0018000864707984 */ /* 0x000fe20008000a00 */
[----:B------:R-:W-:-:S02]  /*109e0*/  IMAD.MOV.U32 R53, RZ, RZ, R28 ;  /* 0x000000ffff357224 */ /* 0x000fc400078e001c */
[----:B------:R-:W-:Y:S02]  /*109f0*/  IMAD.MOV.U32 R54, RZ, RZ, R30 ;  /* 0x000000ffff367224 */ /* 0x000fe400078e001e */
[----:B------:R-:W-:Y:S02]  /*10a00*/  IMAD.MOV.U32 R55, RZ, RZ, R32 ;  /* 0x000000ffff377224 */ /* 0x000fe400078e0020 */
[C---:B------:R-:W-:Y:S01]  /*10a10*/  FMUL R74, R15.reuse, R74 ;  /* 0x0000004a0f4a7220 */ /* 0x040fe20000400000 */
[----:B------:R-:W-:-:S04]  /*10a20*/  FMUL R75, R15, R75 ;  /* 0x0000004b0f4b7220 */ /* 0x000fc80000400000 */
[----:B------:R-:W-:Y:S06]  /*10a30*/  HMMA.16816.F32 R52, R52, R18, R80 ;  /* 0x000000123434723c */ /* 0x000fec0000001850 */
[----:B------:R-:W-:Y:S01]  /*10a40*/  HMMA.16816.F32 R72, R96, R16, R72 ;  /* 0x000000106048723c */ /* 0x000fe20000001848 */
[----:B------:R-:W-:Y:S01]  /*10a50*/  IMAD.MOV.U32 R18, RZ, RZ, R31 ;  /* 0x000000ffff127224 */ /* 0x000fe200078e001f */
[----:B------:R-:W4:Y:S01]  /*10a60*/  LDS.64 R96, [R101+UR8+0x1000] ;  /* 0x0010000865607984 */ /* 0x000f220008000a00 */
[----:B------:R-:W-:Y:S02]  /*10a70*/  IMAD.MOV.U32 R19, RZ, RZ, R33 ;  /* 0x000000ffff137224 */ /* 0x000fe400078e0021 */
[--C-:B------:R-:W-:Y:S01]  /*10a80*/  IMAD.MOV.U32 R80, RZ, RZ, R23.reuse ;  /* 0x000000ffff507224 */ /* 0x100fe200078e0017 */
[----:B------:R-:W4:Y:S01]  /*10a90*/  LDS.64 R98, [R101+UR8+0x1800] ;  /* 0x0018000865627984 */ /* 0x000f220008000a00 */
[----:B------:R-:W-:-:S02]  /*10aa0*/  IMAD.MOV.U32 R16, RZ, RZ, R23 ;  /* 0x000000ffff107224 */ /* 0x000fc400078e0017 */
[--C-:B------:R-:W-:Y:S02]  /*10ab0*/  IMAD.MOV.U32 R17, RZ, RZ, R29.reuse ;  /* 0x000000ffff117224 */ /* 0x100fe400078e001d */
[----:B------:R-:W-:Y:S02]  /*10ac0*/  IMAD.MOV.U32 R81, RZ, RZ, R29 ;  /* 0x000000ffff517224 */ /* 0x000fe400078e001d */
[----:B------:R-:W-:Y:S02]  /*10ad0*/  IMAD.MOV.U32 R82, RZ, RZ, R31 ;  /* 0x000000ffff527224 */ /* 0x000fe400078e001f */
[----:B------:R-:W-:Y:S01]  /*10ae0*/  IMAD.MOV.U32 R83, RZ, RZ, R33 ;  /* 0x000000ffff537224 */ /* 0x000fe200078e0021 */
[----:B------:R-:W-:Y:S01]  /*10af0*/  HMMA.16816.F32 R68, R16, R20, R68 ;  /* 0x000000141044723c */ /* 0x000fe20000001844 */
[----:B------:R-:W-:-:S05]  /*10b00*/  IMAD.MOV.U32 R22, RZ, RZ, R31 ;  /* 0x000000ffff167224 */ /* 0x000fca00078e001f */
[----:B------:R-:W-:Y:S01]  /*10b10*/  HMMA.16816.F32 R88, R80, R24, R88 ;  /* 0x000000185058723c */ /* 0x000fe20000001858 */
[----:B------:R-:W-:Y:S01]  /*10b20*/  IMAD.MOV.U32 R20, RZ, RZ, R23 ;  /* 0x000000ffff147224 */ /* 0x000fe200078e0017 */
[----:B------:R-:W4:Y:S01]  /*10b30*/  LDS.64 R82, [R100+UR8+0x1000] ;  /* 0x0010000864527984 */ /* 0x000f220008000a00 */
[----:B------:R-:W-:Y:S02]  /*10b40*/  IMAD.MOV.U32 R21, RZ, RZ, R29 ;  /* 0x000000ffff157224 */ /* 0x000fe400078e001d */
[----:B------:R-:W-:Y:S01]  /*10b50*/  IMAD.MOV.U32 R23, RZ, RZ, R33 ;  /* 0x000000ffff177224 */ /* 0x000fe200078e0021 */
[----:B------:R-:W-:Y:S01]  /*10b60*/  HMMA.16816.F32 R16, R16, R40, R52 ;  /* 0x000000281010723c */ /* 0x000fe20000001834 */
[----:B------:R-:W-:Y:S01]  /*10b70*/  F2FP.F16.E4M3.UNPACK_B R24, R26 ;  /* 0x0000001aff18723e */ /* 0x000fe200020006ff */
[----:B0-----:R-:W-:Y:S01]  /*10b80*/  IMAD.MOV.U32 R28, RZ, RZ, R102 ;  /* 0x000000ffff1c7224 */ /* 0x001fe200078e0066 */
[----:B------:R-:W-:Y:S01]  /*10b90*/  F2FP.F16.E4M3.UNPACK_B R25, R27 ;  /* 0x0000001bff19723e */ /* 0x000fe200020006ff */
[----:B-1----:R-:W-:-:S02]  /*10ba0*/  IMAD.MOV.U32 R29, RZ, RZ, R108 ;  /* 0x000000ffff1d7224 */ /* 0x002fc400078e006c */
[----:B------:R-:W-:Y:S01]  /*10bb0*/  HMMA.16816.F32 R20, R20, R36, R72 ;  /* 0x000000241414723c */ /* 0x000fe20000001848 */
[----:B------:R-:W-:Y:S02]  /*10bc0*/  IMAD.MOV.U32 R52, RZ, RZ, R102 ;  /* 0x000000ffff347224 */ /* 0x000fe400078e0066 */
[----:B--2---:R-:W-:Y:S02]  /*10bd0*/  IMAD.MOV.U32 R30, RZ, RZ, R106 ;  /* 0x000000ffff1e7224 */ /* 0x004fe400078e006a */
[----:B---3--:R-:W-:Y:S02]  /*10be0*/  IMAD.MOV.U32 R31, RZ, RZ, R110 ;  /* 0x000000ffff1f7224 */ /* 0x008fe400078e006e */
[----:B------:R-:W-:Y:S01]  /*10bf0*/  F2FP.F16.E4M3.UNPACK_B R36, R34 ;  /* 0x00000022ff24723e */ /* 0x000fe200020006ff */
[----:B------:R-:W-:Y:S01]  /*10c00*/  IMAD.MOV.U32 R53, RZ, RZ, R108 ;  /* 0x000000ffff357224 */ /* 0x000fe200078e006c */
[----:B------:R-:W-:Y:S01]  /*10c10*/  F2FP.F16.E4M3.UNPACK_B R37, R35 ;  /* 0x00000023ff25723e */ /* 0x000fe200020006ff */
[----:B------:R-:W-:-:S02]  /*10c20*/  IMAD.MOV.U32 R54, RZ, RZ, R106 ;  /* 0x000000ffff367224 */ /* 0x000fc400078e006a */
[----:B------:R-:W-:-:S04]  /*10c30*/  IMAD.MOV.U32 R55, RZ, RZ, R110 ;  /* 0x000000ffff377224 */ /* 0x000fc800078e006e */
[----:B------:R-:W-:Y:S06]  /*10c40*/  HMMA.16816.F32 R44, R28, R36, R44 ;  /* 0x000000241c2c723c */ /* 0x000fec000000182c */
[----:B------:R-:W-:Y:S01]  /*10c50*/  HMMA.16816.F32 R48, R52, R24, R48 ;  /* 0x000000183430723c */ /* 0x000fe20000001830 */
[----:B------:R-:W-:Y:S01]  /*10c60*/  F2FP.F16.E4M3.UNPACK_B R40, R34.H1 ;  /* 0x00000022ff28723e */ /* 0x000fe200030006ff */
[----:B------:R-:W-:Y:S01]  /*10c70*/  IMAD.MOV.U32 R32, RZ, RZ, R102 ;  /* 0x000000ffff207224 */ /* 0x000fe200078e0066 */
[----:B------:R-:W-:Y:S01]  /*10c80*/  F2FP.F16.E4M3.UNPACK_B R41, R35.H1 ;  /* 0x00000023ff29723e */ /* 0x000fe200030006ff */
[----:B------:R-:W-:Y:S01]  /*10c90*/  IMAD.MOV.U32 R33, RZ, RZ, R108 ;  /* 0x000000ffff217224 */ /* 0x000fe200078e006c */
[----:B------:R-:W-:Y:S01]  /*10ca0*/  F2FP.F16.E4M3.UNPACK_B R114, R42 ;  /* 0x0000002aff72723e */ /* 0x000fe200020006ff */
[----:B------:R-:W-:Y:S01]  /*10cb0*/  IMAD.MOV.U32 R34, RZ, RZ, R106 ;  /* 0x000000ffff227224 */ /* 0x000fe200078e006a */
[----:B------:R-:W-:Y:S01]  /*10cc0*/  F2FP.F16.E4M3.UNPACK_B R115, R43 ;  /* 0x0000002bff73723e */ /* 0x000fe200020006ff */
[----:B------:R-:W-:Y:S01]  /*10cd0*/  IMAD.MOV.U32 R35, RZ, RZ, R110 ;  /* 0x000000ffff237224 */ /* 0x000fe200078e006e */
[----:B------:R-:W-:Y:S01]  /*10ce0*/  F2FP.F16.E4M3.UNPACK_B R26, R26.H1 ;  /* 0x0000001aff1a723e */ /* 0x000fe200030006ff */
[----:B------:R-:W-:Y:S01]  /*10cf0*/  IMAD.MOV.U32 R52, RZ, RZ, R103 ;  /* 0x000000ffff347224 */ /* 0x000fe200078e0067 */
[----:B------:R-:W-:Y:S01]  /*10d00*/  F2FP.F16.E4M3.UNPACK_B R27, R27.H1 ;  /* 0x0000001bff1b723e */ /* 0x000fe200030006ff */
[----:B------:R-:W-:-:S02]  /*10d10*/  IMAD.MOV.U32 R53, RZ, RZ, R109 ;  /* 0x000000ffff357224 */ /* 0x000fc400078e006d */
[----:B------:R-:W-:Y:S01]  /*10d20*/  IMAD.MOV.U32 R54, RZ, RZ, R107 ;  /* 0x000000ffff367224 */ /* 0x000fe200078e006b */
[----:B------:R-:W-:Y:S01]  /*10d30*/  HMMA.16816.F32 R32, R32, R114, R92 ;  /* 0x000000722020723c */ /* 0x000fe2000000185c */
[----:B------:R-:W-:Y:S01]  /*10d40*/  IMAD.MOV.U32 R55, RZ, RZ, R111 ;  /* 0x000000ffff377224 */ /* 0x000fe200078e006f */
[----:B------:R-:W-:Y:S02]  /*10d50*/  F2FP.F16.E4M3.UNPACK_B R80, R38 ;  /* 0x00000026ff50723e */ /* 0x000fe400020006ff */
[----:B------:R-:W-:Y:S01]  /*10d60*/  F2FP.F16.E4M3.UNPACK_B R81, R39 ;  /* 0x00000027ff51723e */ /* 0x000fe200020006ff */
[----:B------:R-:W-:Y:S01]  /*10d70*/  IMAD.MOV.U32 R72, RZ, RZ, R103 ;  /* 0x000000ffff487224 */ /* 0x000fe200078e0067 */
[----:B------:R-:W-:Y:S01]  /*10d80*/  F2FP.F16.E4M3.UNPACK_B R42, R42.H1 ;  /* 0x0000002aff2a723e */ /* 0x000fe200030006ff */
[----:B------:R-:W-:Y:S01]  /*10d90*/  IMAD.MOV.U32 R73, RZ, RZ, R109 ;  /* 0x000000ffff497224 */ /* 0x000fe200078e006d */
[C---:B------:R-:W-:Y:S01]  /*10da0*/  HMMA.16816.F32 R44, R52.reuse, R40, R44 ;  /* 0x00000028342c723c */ /* 0x040fe2000000182c */
[----:B------:R-:W-:Y:S01]  /*10db0*/  F2FP.F16.E4M3.UNPACK_B R43, R43.H1 ;  /* 0x0000002bff2b723e */ /* 0x000fe200030006ff */
[----:B------:R-:W-:Y:S01]  /*10dc0*/  IMAD.MOV.U32 R74, RZ, RZ, R107 ;  /* 0x000000ffff4a7224 */ /* 0x000fe200078e006b */
[----:B------:R-:W-:Y:S03]  /*10dd0*/  LDS.64 R92, [R5+UR8+0x1880] ;  /* 0x00188008055c7984 */ /* 0x000fe60008000a00 */
[----:B------:R-:W-:Y:S01]  /*10de0*/  HMMA.16816.F32 R48, R52, R26, R48 ;  /* 0x0000001a3430723c */ /* 0x000fe20000001830 */
[----:B------:R-:W-:Y:S01]  /*10df0*/  IMAD.MOV.U32 R75, RZ, RZ, R111 ;  /* 0x000000ffff4b7224 */ /* 0x000fe200078e006f */
[----:B------:R-:W-:Y:S05]  /*10e00*/  LDS.64 R94, [R14+UR8+0x1880] ;  /* 0x001880080e5e7984 */ /* 0x000fea0008000a00 */
[----:B----4-:R-:W-:-:S02]  /*10e10*/  IMAD.MOV.U32 R52, RZ, RZ, R96 ;  /* 0x000000ffff347224 */ /* 0x010fc400078e0060 */
[----:B------:R-:W-:Y:S02]  /*10e20*/  IMAD.MOV.U32 R53, RZ, RZ, R98 ;  /* 0x000000ffff357224 */ /* 0x000fe400078e0062 */
[----:B------:R-:W-:Y:S02]  /*10e30*/  IMAD.MOV.U32 R54, RZ, RZ, R82 ;  /* 0x000000ffff367224 */ /* 0x000fe400078e0052 */
[----:B------:R-:W-:Y:S01]  /*10e40*/  IMAD.MOV.U32 R55, RZ, RZ, R112 ;  /* 0x000000ffff377224 */ /* 0x000fe200078e0070 */
[----:B------:R-:W-:Y:S01]  /*10e50*/  HMMA.16816.F32 R28, R28, R80, R84 ;  /* 0x000000501c1c723c */ /* 0x000fe20000001854 */
[----:B------:R-:W0:Y:S05]  /*10e60*/  LDS.64 R86, [R5+UR8+0x80] ;  /* 0x0000800805567984 */ /* 0x000e2a0008000a00 */
[----:B------:R-:W-:Y:S01]  /*10e70*/  HMMA.16816.F32 R68, R52, R36, R68 ;  /* 0x000000243444723c */ /* 0x000fe20000001844 */
[----:B------:R-:W-:Y:S01]  /*10e80*/  F2FP.F16.E4M3.UNPACK_B R84, R38.H1 ;  /* 0x00000026ff54723e */ /* 0x000fe200030006ff */
[----:B------:R-:W-:Y:S01]  /*10e90*/  IMAD.MOV.U32 R38, RZ, RZ, R82 ;  /* 0x000000ffff267224 */ /* 0x000fe200078e0052 */
[----:B------:R-:W-:Y:S01]  /*10ea0*/  F2FP.F16.E4M3.UNPACK_B R85, R39.H1 ;  /* 0x00000027ff55723e */ /* 0x000fe200030006ff */
[----:B------:R-:W-:-:S03]  /*10eb0*/  IMAD.MOV.U32 R39, RZ, RZ, R112 ;  /* 0x000000ffff277224 */ /* 0x000fc600078e0070 */
[----:B------:R-:W-:Y:S02]  /*10ec0*/  IMAD.MOV.U32 R36, RZ, RZ, R96 ;  /* 0x000000ffff247224 */ /* 0x000fe400078e0060 */
[----:B------:R-:W-:Y:S01]  /*10ed0*/  IMAD.MOV.U32 R37, RZ, RZ, R98 ;  /* 0x000000ffff257224 */ /* 0x000fe200078e0062 */
[----:B------:R-:W-:Y:S01]  /*10ee0*/  HMMA.16816.F32 R32, R72, R42, R32 ;  /* 0x0000002a4820723c */ /* 0x000fe20000001820 */
[----:B------:R-:W-:Y:S04]  /*10ef0*/  LDS.64 R72, [R14+UR8+0x80] ;  /* 0x000080080e487984 */ /* 0x000fe80008000a00 */
[----:B------:R-:W-:Y:S01]  /*10f00*/  LDS.64 R74, [R14+UR8+0x880] ;  /* 0x000880080e4a7984 */ /* 0x000fe20008000a00 */
[----:B------:R-:W-:Y:S03]  /*10f10*/  HMMA.16816.F32 R88, R36, R24, R88 ;  /* 0x000000182458723c */ /* 0x000fe60000001858 */
[----:B------:R-:W1:Y:S03]  /*10f20*/  LDS.64 R24, [R5+UR8+0x880] ;  /* 0x0008800805187984 */ /* 0x000e660008000a00 */
[----:B------:R-:W-:Y:S06]  /*10f30*/  HMMA.16816.F32 R16, R52, R114, R16 ;  /* 0x000000723410723c */ /* 0x000fec0000001810 */
[----:B------:R-:W-:Y:S01]  /*10f40*/  HMMA.16816.F32 R20, R36, R80, R20 ;  /* 0x000000502414723c */ /* 0x000fe20000001814 */
        /* <DEDUP_REMOVED lines=8> */
[----:B------:R-:W-:Y:S02]  /*10fd0*/  IMAD.MOV.U32 R108, RZ, RZ, R103 ;  /* 0x000000ffff6c7224 */ /* 0x000fe400078e0067 */
[----:B------:R-:W-:Y:S01]  /*10fe0*/  IMAD.MOV.U32 R110, RZ, RZ, R107 ;  /* 0x000000ffff6e7224 */ /* 0x000fe200078e006b */
[----:B------:R-:W-:Y:S06]  /*10ff0*/  HMMA.16816.F32 R88, R36, R26, R88 ;  /* 0x0000001a2458723c */ /* 0x000fec0000001858 */
[----:B------:R-:W-:Y:S01]  /*11000*/  HMMA.16816.F32 R68, R52, R40, R68 ;  /* 0x000000283444723c */ /* 0x000fe20000001844 */
[----:B------:R-:W-:-:S02]  /*11010*/  F2FP.F16.E4M3.UNPACK_B R26, R56 ;  /* 0x00000038ff1a723e */ /* 0x000fc400020006ff */
[----:B------:R-:W-:-:S03]  /*11020*/  F2FP.F16.E4M3.UNPACK_B R27, R57 ;  /* 0x00000039ff1b723e */ /* 0x000fc600020006ff */
[----:B------:R-:W-:Y:S01]  /*11030*/  HMMA.16816.F32 R16, R52, R42, R16 ;  /* 0x0000002a3410723c */ /* 0x000fe20000001810 */
[----:B0-----:R-:W-:Y:S02]  /*11040*/  IMAD.MOV.U32 R40, RZ, RZ, R86 ;  /* 0x000000ffff287224 */ /* 0x001fe400078e0056 */
[----:B-1----:R-:W-:-:S03]  /*11050*/  IMAD.MOV.U32 R41, RZ, RZ, R24 ;  /* 0x000000ffff297224 */ /* 0x002fc600078e0018 */
[-C--:B------:R-:W-:Y:S01]  /*11060*/  HMMA.16816.F32 R36, R36, R84.reuse, R20 ;  /* 0x000000542424723c */ /* 0x080fe20000001814 */
[----:B------:R-:W-:Y:S02]  /*11070*/  IMAD.MOV.U32 R42, RZ, RZ, R72 ;  /* 0x000000ffff2a7224 */ /* 0x000fe400078e0048 */
[----:B------:R-:W-:Y:S02]  /*11080*/  IMAD.MOV.U32 R43, RZ, RZ, R74 ;  /* 0x000000ffff2b7224 */ /* 0x000fe400078e004a */
[----:B------:R-:W-:Y:S01]  /*11090*/  IMAD.MOV.U32 R52, RZ, RZ, R86 ;  /* 0x000000ffff347224 */ /* 0x000fe200078e0056 */
[----:B------:R-:W-:Y:S01]  /*110a0*/  HMMA.16816.F32 R28, R108, R84, R28 ;  /* 0x000000546c1c723c */ /* 0x000fe2000000181c */
[----:B------:R-:W-:Y:S01]  /*110b0*/  F2FP.F16.E4M3.UNPACK_B R22, R60 ;  /* 0x0000003cff16723e */ /* 0x000fe200020006ff */
[----:B------:R-:W-:Y:S01]  /*110c0*/  IMAD.MOV.U32 R53, RZ, RZ, R24 ;  /* 0x000000ffff357224 */ /* 0x000fe200078e0018 */
[----:B------:R-:W-:Y:S01]  /*110d0*/  F2FP.F16.E4M3.UNPACK_B R23, R61 ;  /* 0x0000003dff17723e */ /* 0x000fe200020006ff */
[----:B------:R-:W-:Y:S01]  /*110e0*/  IMAD.MOV.U32 R54, RZ, RZ, R72 ;  /* 0x000000ffff367224 */ /* 0x000fe200078e0048 */
[----:B------:R-:W-:Y:S01]  /*110f0*/  F2FP.F16.E4M3.UNPACK_B R20, R76 ;  /* 0x0000004cff14723e */ /* 0x000fe200020006ff */
[----:B------:R-:W-:Y:S01]  /*11100*/  IMAD.MOV.U32 R55, RZ, RZ, R74 ;  /* 0x000000ffff377224 */ /* 0x000fe200078e004a */
[----:B------:R-:W-:Y:S01]  /*11110*/  F2FP.F16.E4M3.UNPACK_B R21, R77 ;  /* 0x0000004dff15723e */ /* 0x000fe200020006ff */
[C---:B------:R-:W-:Y:S01]  /*11120*/  HMMA.16816.F32 R44, R40.reuse, R26, R44 ;  /* 0x0000001a282c723c */ /* 0x040fe2000000182c */
[----:B------:R-:W0:Y:S05]  /*11130*/  LDS.64 R84, [R14+UR8+0x1080] ;  /* 0x001080080e547984 */ /* 0x000e2a0008000a00 */
[----:B------:R-:W-:Y:S06]  /*11140*/  HMMA.16816.F32 R48, R40, R22, R48 ;  /* 0x000000162830723c */ /* 0x000fec0000001830 */
[----:B------:R-:W-:Y:S01]  /*11150*/  HMMA.16816.F32 R40, R52, R20, R32 ;  /* 0x000000143428723c */ /* 0x000fe20000001820 */
[----:B------:R-:W1:Y:S01]  /*11160*/  LDS.64 R34, [R5+UR8+0x1080] ;  /* 0x0010800805227984 */ /* 0x000e620008000a00 */
[----:B------:R-:W-:-:S02]  /*11170*/  IMAD.MOV.U32 R80, RZ, RZ, R86 ;  /* 0x000000ffff507224 */ /* 0x000fc400078e0056 */
[----:B------:R-:W-:Y:S02]  /*11180*/  IMAD.MOV.U32 R81, RZ, RZ, R24 ;  /* 0x000000ffff517224 */ /* 0x000fe400078e0018 */
[----:B------:R-:W-:Y:S01]  /*11190*/  IMAD.MOV.U32 R82, RZ, RZ, R72 ;  /* 0x000000ffff527224 */ /* 0x000fe200078e0048 */
[----:B------:R-:W-:Y:S01]  /*111a0*/  F2FP.F16.E4M3.UNPACK_B R32, R64 ;  /* 0x00000040ff20723e */ /* 0x000fe200020006ff */
[----:B------:R-:W-:Y:S01]  /*111b0*/  IMAD.MOV.U32 R83, RZ, RZ, R74 ;  /* 0x000000ffff537224 */ /* 0x000fe200078e004a */
[----:B------:R-:W-:-:S07]  /*111c0*/  F2FP.F16.E4M3.UNPACK_B R33, R65 ;  /* 0x00000041ff21723e */ /* 0x000fce00020006ff */
[----:B------:R-:W-:Y:S01]  /*111d0*/  HMMA.16816.F32 R28, R80, R32, R28 ;  /* 0x00000020501c723c */ /* 0x000fe2000000181c */
[----:B------:R-:W-:Y:S01]  /*111e0*/  F2FP.F16.E4M3.UNPACK_B R56, R56.H1 ;  /* 0x00000038ff38723e */ /* 0x000fe200030006ff */
[----:B------:R-:W-:Y:S01]  /*111f0*/  IMAD.MOV.U32 R52, RZ, RZ, R87 ;  /* 0x000000ffff347224 */ /* 0x000fe200078e0057 */
[----:B------:R-:W-:Y:S01]  /*11200*/  F2FP.F16.E4M3.UNPACK_B R57, R57.H1 ;  /* 0x00000039ff39723e */ /* 0x000fe200030006ff */
[----:B------:R-:W-:Y:S01]  /*11210*/  IMAD.MOV.U32 R53, RZ, RZ, R25 ;  /* 0x000000ffff357224 */ /* 0x000fe200078e0019 */
[----:B------:R-:W-:Y:S01]  /*11220*/  F2FP.F16.E4M3.UNPACK_B R60, R60.H1 ;  /* 0x0000003cff3c723e */ /* 0x000fe200030006ff */
[----:B------:R-:W-:Y:S01]  /*11230*/  IMAD.MOV.U32 R54, RZ, RZ, R73 ;  /* 0x000000ffff367224 */ /* 0x000fe200078e0049 */
[----:B------:R-:W-:Y:S01]  /*11240*/  F2FP.F16.E4M3.UNPACK_B R61, R61.H1 ;  /* 0x0000003dff3d723e */ /* 0x000fe200030006ff */
[----:B------:R-:W-:Y:S01]  /*11250*/  IMAD.MOV.U32 R55, RZ, RZ, R75 ;  /* 0x000000ffff377224 */ /* 0x000fe200078e004b */
[----:B------:R-:W-:Y:S02]  /*11260*/  F2FP.F16.E4M3.UNPACK_B R64, R64.H1 ;  /* 0x00000040ff40723e */ /* 0x000fe400030006ff */
[----:B------:R-:W-:Y:S01]  /*11270*/  F2FP.F16.E4M3.UNPACK_B R65, R65.H1 ;  /* 0x00000041ff41723e */ /* 0x000fe200030006ff */
[----:B------:R-:W-:-:S02]  /*11280*/  IMAD.MOV.U32 R82, RZ, RZ, R73 ;  /* 0x000000ffff527224 */ /* 0x000fc400078e0049 */
[----:B------:R-:W-:Y:S01]  /*11290*/  IMAD.MOV.U32 R83, RZ, RZ, R75 ;  /* 0x000000ffff537224 */ /* 0x000fe200078e004b */
[C---:B------:R-:W-:Y:S01]  /*112a0*/  HMMA.16816.F32 R44, R52.reuse, R56, R44 ;  /* 0x00000038342c723c */ /* 0x040fe2000000182c */
[----:B------:R-:W-:Y:S02]  /*112b0*/  IMAD.MOV.U32 R73, RZ, RZ, R92 ;  /* 0x000000ffff497224 */ /* 0x000fe400078e005c */
[----:B0-----:R-:W-:Y:S02]  /*112c0*/  IMAD.MOV.U32 R74, RZ, RZ, R84 ;  /* 0x000000ffff4a7224 */ /* 0x001fe400078e0054 */
[----:B------:R-:W-:Y:S01]  /*112d0*/  IMAD.MOV.U32 R75, RZ, RZ, R94 ;  /* 0x000000ffff4b7224 */ /* 0x000fe200078e005e */
[----:B------:R-:W-:Y:S01]  /*112e0*/  HMMA.16816.F32 R48, R52, R60, R48 ;  /* 0x0000003c3430723c */ /* 0x000fe20000001830 */
[----:B-1----:R-:W-:-:S05]  /*112f0*/  IMAD.MOV.U32 R72, RZ, RZ, R34 ;  /* 0x000000ffff487224 */ /* 0x002fca00078e0022 */
[----:B------:R-:W-:Y:S07]  /*11300*/  HMMA.16816.F32 R28, R52, R64, R28 ;  /* 0x00000040341c723c */ /* 0x000fee000000181c */
[----:B------:R-:W-:Y:S02]  /*11310*/  IMAD.MOV.U32 R52, RZ, RZ, R34 ;  /* 0x000000ffff347224 */ /* 0x000fe400078e0022 */
[----:B------:R-:W-:Y:S02]  /*11320*/  IMAD.MOV.U32 R53, RZ, RZ, R92 ;  /* 0x000000ffff357224 */ /* 0x000fe400078e005c */
[----:B------:R-:W-:-:S02]  /*11330*/  IMAD.MOV.U32 R54, RZ, RZ, R84 ;  /* 0x000000ffff367224 */ /* 0x000fc400078e0054 */
[----:B------:R-:W-:Y:S01]  /*11340*/  IMAD.MOV.U32 R55, RZ, RZ, R94 ;  /* 0x000000ffff377224 */ /* 0x000fe200078e005e */
[----:B------:R-:W-:Y:S01]  /*11350*/  HMMA.16816.F32 R68, R72, R26, R68 ;  /* 0x0000001a4844723c */ /* 0x000fe20000001844 */
[----:B------:R-:W-:Y:S01]  /*11360*/  IMAD.MOV.U32 R81, RZ, RZ, R25 ;  /* 0x000000ffff517224 */ /* 0x000fe200078e0019 */
[----:B------:R-:W-:Y:S01]  /*11370*/  LDS.64 R74, [R101+UR8+0x880] ;  /* 0x00088008654a7984 */ /* 0x000fe20008000a00 */
[----:B------:R-:W-:Y:S02]  /*11380*/  IMAD.MOV.U32 R24, RZ, RZ, R34 ;  /* 0x000000ffff187224 */ /* 0x000fe400078e0022 */
[----:B------:R-:W-:Y:S01]  /*11390*/  IMAD.MOV.U32 R25, RZ, RZ, R92 ;  /* 0x000000ffff197224 */ /* 0x000fe200078e005c */
[----:B------:R-:W-:Y:S01]  /*113a0*/  HMMA.16816.F32 R16, R52, R20, R16 ;  /* 0x000000143410723c */ /* 0x000fe20000001810 */
[----:B------:R-:W-:Y:S01]  /*113b0*/  IMAD.MOV.U32 R26, RZ, RZ, R84 ;  /* 0x000000ffff1a7224 */ /* 0x000fe200078e0054 */
[----:B------:R-:W0:Y:S01]  /*113c0*/  LDS.64 R52, [R101+UR8+0x80] ;  /* 0x0000800865347984 */ /* 0x000e220008000a00 */
[----:B------:R-:W-:-:S03]  /*113d0*/  IMAD.MOV.U32 R27, RZ, RZ, R94 ;  /* 0x000000ffff1b7224 */ /* 0x000fc600078e005e */
[----:B------:R-:W1:Y:S04]  /*113e0*/  LDS.64 R72, [R100+UR8+0x80] ;  /* 0x0000800864487984 */ /* 0x000e680008000a00 */
[----:B------:R-:W2:Y:S01]  /*113f0*/  LDS.64 R54, [R100+UR8+0x880] ;  /* 0x0008800864367984 */ /* 0x000ea20008000a00 */
[----:B------:R-:W-:Y:S01]  /*11400*/  HMMA.16816.F32 R88, R24, R22, R88 ;  /* 0x000000161858723c */ /* 0x000fe20000001858 */
[----:B------:R-:W-:Y:S02]  /*11410*/  IMAD.MOV.U32 R20, RZ, RZ, R34 ;  /* 0x000000ffff147224 */ /* 0x000fe400078e0022 */
[----:B------:R-:W-:-:S04]  /*11420*/  IMAD.MOV.U32 R21, RZ, RZ, R92 ;  /* 0x000000ffff157224 */ /* 0x000fc800078e005c */
[----:B------:R-:W-:Y:S02]  /*11430*/  IMAD.MOV.U32 R22, RZ, RZ, R84 ;  /* 0x000000ffff167224 */ /* 0x000fe400078e0054 */
[----:B------:R-:W-:Y:S01]  /*11440*/  IMAD.MOV.U32 R23, RZ, RZ, R94 ;  /* 0x000000ffff177224 */ /* 0x000fe200078e005e */
[----:B------:R-:W-:Y:S01]  /*11450*/  F2FP.F16.E4M3.UNPACK_B R76, R76.H1 ;  /* 0x0000004cff4c723e */ /* 0x000fe200030006ff */
[----:B------:R-:W-:Y:S01]  /*11460*/  IMAD.MOV.U32 R80, RZ, RZ, R87 ;  /* 0x000000ffff507224 */ /* 0x000fe200078e0057 */
[----:B------:R-:W-:-:S04]  /*11470*/  F2FP.F16.E4M3.UNPACK_B R77, R77.H1 ;  /* 0x0000004dff4d723e */ /* 0x000fc800030006ff */
[----:B------:R-:W-:Y:S01]  /*11480*/  HMMA.16816.F32 R20, R20, R32, R36 ;  /* 0x000000201414723c */ /* 0x000fe20000001824 */
[----:B------:R-:W-:Y:S02]  /*11490*/  IMAD.MOV.U32 R24, RZ, RZ, R35 ;  /* 0x000000ffff187224 */ /* 0x000fe400078e0023 */
[----:B------:R-:W-:Y:S02]  /*114a0*/  IMAD.MOV.U32 R25, RZ, RZ, R93 ;  /* 0x000000ffff197224 */ /* 0x000fe400078e005d */
[----:B------:R-:W-:Y:S01]  /*114b0*/  IMAD.MOV.U32 R26, RZ, RZ, R85 ;  /* 0x000000ffff1a7224 */ /* 0x000fe200078e0055 */
[----:B------:R-:W-:Y:S01]  /*114c0*/  HMMA.16816.F32 R40, R80, R76, R40 ;  /* 0x0000004c5028723c */ /* 0x000fe20000001828 */
[----:B------:R-:W-:Y:S02]  /*114d0*/  IMAD.MOV.U32 R27, RZ, RZ, R95 ;  /* 0x000000ffff1b7224 */ /* 0x000fe400078e005f */
[----:B------:R-:W-:Y:S02]  /*114e0*/  IMAD.MOV.U32 R36, RZ, RZ, R35 ;  /* 0x000000ffff247224 */ /* 0x000fe400078e0023 */
[----:B------:R-:W-:-:S02]  /*114f0*/  IMAD.MOV.U32 R37, RZ, RZ, R93 ;  /* 0x000000ffff257224 */ /* 0x000fc400078e005d */
[----:B------:R-:W-:Y:S02]  /*11500*/  IMAD.MOV.U32 R38, RZ, RZ, R85 ;  /* 0x000000ffff267224 */ /* 0x000fe400078e0055 */
[----:B------:R-:W-:Y:S01]  /*11510*/  IMAD.MOV.U32 R39, RZ, RZ, R95 ;  /* 0x000000ffff277224 */ /* 0x000fe200078e005f */
[----:B------:R-:W-:Y:S01]  /*11520*/  HMMA.16816.F32 R68, R24, R56, R68 ;  /* 0x000000381844723c */ /* 0x000fe20000001844 */
[----:B------:R-:W-:Y:S01]  /*11530*/  IMAD.MOV.U32 R92, RZ, RZ, R35 ;  /* 0x000000ffff5c7224 */ /* 0x000fe200078e0023 */
[----:B------:R-:W-:Y:S01]  /*11540*/  LDS.64 R56, [R100+UR8+0x1080] ;  /* 0x0010800864387984 */ /* 0x000fe20008000a00 */
[----:B------:R-:W-:-:S03]  /*11550*/  IMAD.MOV.U32 R94, RZ, RZ, R85 ;  /* 0x000000ffff5e7224 */ /* 0x000fc600078e0055 */
[----:B------:R-:W-:Y:S01]  /*11560*/  HMMA.16816.F32 R88, R36, R60, R88 ;  /* 0x0000003c2458723c */ /* 0x000fe20000001858 */
[----:B------:R-:W3:Y:S04]  /*11570*/  LDS.64 R38, [R101+UR8+0x1080] ;  /* 0x0010800865267984 */ /* 0x000ee80008000a00 */
[----:B------:R-:W4:Y:S04]  /*11580*/  LDS.64 R60, [R101+UR8+0x1880] ;  /* 0x00188008653c7984 */ /* 0x000f280008000a00 */
[----:B------:R-:W4:Y:S01]  /*11590*/  LDS.64 R100, [R100+UR8+0x1880] ;  /* 0x0018800864647984 */ /* 0x000f220008000a00 */
[----:B------:R-:W-:Y:S01]  /*115a0*/  HMMA.16816.F32 R16, R24, R76, R16 ;  /* 0x0000004c1810723c */ /* 0x000fe20000001810 */
[----:B------:R-:W-:-:S02]  /*115b0*/  F2FP.F16.E4M3.UNPACK_B R34, R62 ;  /* 0x0000003eff22723e */ /* 0x000fc400020006ff */
[----:B------:R-:W-:Y:S02]  /*115c0*/  F2FP.F16.E4M3.UNPACK_B R35, R63 ;  /* 0x0000003fff23723e */ /* 0x000fe400020006ff */
[----:B------:R-:W-:Y:S01]  /*115d0*/  F2FP.F16.E4M3.UNPACK_B R36, R78 ;  /* 0x0000004eff24723e */ /* 0x000fe200020006ff */
[----:B------:R-:W-:Y:S01]  /*115e0*/  HMMA.16816.F32 R92, R92, R64, R20 ;  /* 0x000000405c5c723c */ /* 0x000fe20000001814 */
[----:B0-----:R-:W-:Y:S01]  /*115f0*/  IMAD.MOV.U32 R24, RZ, RZ, R52 ;  /* 0x000000ffff187224 */ /* 0x001fe200078e0034 */
[----:B------:R-:W-:Y:S01]  /*11600*/  F2FP.F16.E4M3.UNPACK_B R37, R79 ;  /* 0x0000004fff25723e */ /* 0x000fe200020006ff */
[----:B------:R-:W-:Y:S01]  /*11610*/  IMAD.MOV.U32 R25, RZ, RZ, R74 ;  /* 0x000000ffff197224 */ /* 0x000fe200078e004a */
[----:B------:R-:W-:Y:S01]  /*11620*/  F2FP.F16.E4M3.UNPACK_B R32, R58 ;  /* 0x0000003aff20723e */ /* 0x000fe200020006ff */
[----:B-1----:R-:W-:Y:S01]  /*11630*/  IMAD.MOV.U32 R26, RZ, RZ, R72 ;  /* 0x000000ffff1a7224 */ /* 0x002fe200078e0048 */
[----:B------:R-:W-:Y:S01]  /*11640*/  F2FP.F16.E4M3.UNPACK_B R33, R59 ;  /* 0x0000003bff21723e */ /* 0x000fe200020006ff */
[----:B--2---:R-:W-:Y:S01]  /*11650*/  IMAD.MOV.U32 R27, RZ, RZ, R54 ;  /* 0x000000ffff1b7224 */ /* 0x004fe200078e0036 */
[----:B------:R-:W-:Y:S01]  /*11660*/  F2FP.F16.E4M3.UNPACK_B R64, R66 ;  /* 0x00000042ff40723e */ /* 0x000fe200020006ff */
[----:B------:R-:W-:Y:S01]  /*11670*/  IMAD.MOV.U32 R20, RZ, RZ, R52 ;  /* 0x000000ffff147224 */ /* 0x000fe200078e0034 */
[----:B------:R-:W-:Y:S01]  /*11680*/  F2FP.F16.E4M3.UNPACK_B R65, R67 ;  /* 0x00000043ff41723e */ /* 0x000fe200020006ff */
[----:B------:R-:W-:-:S02]  /*11690*/  IMAD.MOV.U32 R21, RZ, RZ, R74 ;  /* 0x000000ffff157224 */ /* 0x000fc400078e004a */
[----:B------:R-:W-:Y:S02]  /*116a0*/  IMAD.MOV.U32 R22, RZ, RZ, R72 ;  /* 0x000000ffff167224 */ /* 0x000fe400078e0048 */
[----:B------:R-:W-:Y:S01]  /*116b0*/  IMAD.MOV.U32 R23, RZ, RZ, R54 ;  /* 0x000000ffff177224 */ /* 0x000fe200078e0036 */
[----:B------:R-:W-:Y:S06]  /*116c0*/  HMMA.16816.F32 R48, R24, R34, R48 ;  /* 0x000000221830723c */ /* 0x000fec0000001830 */
[----:B------:R-:W-:Y:S06]  /*116d0*/  HMMA.16816.F32 R40, R20, R36, R40 ;  /* 0x000000241428723c */ /* 0x000fec0000001828 */
[----:B------:R-:W-:Y:S06]  /*116e0*/  HMMA.16816.F32 R44, R24, R32, R44 ;  /* 0x00000020182c723c */ /* 0x000fec000000182c */
[----:B------:R-:W-:Y:S01]  /*116f0*/  HMMA.16816.F32 R20, R20, R64, R28 ;  /* 0x000000401414723c */ /* 0x000fe2000000181c */
[----:B------:R-:W0:Y:S01]  /*11700*/  S2R R118, SR_CTAID.X ;  /* 0x0000000000767919 */ /* 0x000e220000002500 */
        /* <DEDUP_REMOVED lines=15> */
[----:B------:R-:W-:-:S03]  /*11800*/  IMAD.MOV.U32 R27, RZ, RZ, R55 ;  /* 0x000000ffff1b7224 */ /* 0x000fc600078e0037 */
[----:B------:R-:W-:Y:S06]  /*11810*/  HMMA.16816.F32 R48, R28, R62, R48 ;  /* 0x0000003e1c30723c */ /* 0x000fec0000001830 */
[----:B------:R-:W-:Y:S06]  /*11820*/  HMMA.16816.F32 R44, R24, R58, R44 ;  /* 0x0000003a182c723c */ /* 0x000fec000000182c */
[----:B------:R-:W-:Y:S06]  /*11830*/  HMMA.16816.F32 R28, R28, R78, R40 ;  /* 0x0000004e1c1c723c */ /* 0x000fec0000001828 */
[----:B------:R-:W-:Y:S01]  /*11840*/  HMMA.16816.F32 R20, R24, R66, R20 ;  /* 0x000000421814723c */ /* 0x000fe20000001814 */
[----:B---3--:R-:W-:-:S02]  /*11850*/  IMAD.MOV.U32 R40, RZ, RZ, R38 ;  /* 0x000000ffff287224 */ /* 0x008fc400078e0026 */
[----:B----4-:R-:W-:Y:S02]  /*11860*/  IMAD.MOV.U32 R41, RZ, RZ, R60 ;  /* 0x000000ffff297224 */ /* 0x010fe400078e003c */
[----:B------:R-:W-:Y:S02]  /*11870*/  IMAD.MOV.U32 R42, RZ, RZ, R56 ;  /* 0x000000ffff2a7224 */ /* 0x000fe400078e0038 */
[----:B------:R-:W-:Y:S02]  /*11880*/  IMAD.MOV.U32 R24, RZ, RZ, R38 ;  /* 0x000000ffff187224 */ /* 0x000fe400078e0026 */
[----:B------:R-:W-:Y:S02]  /*11890*/  IMAD.MOV.U32 R25, RZ, RZ, R60 ;  /* 0x000000ffff197224 */ /* 0x000fe400078e003c */
[----:B------:R-:W-:Y:S02]  /*118a0*/  IMAD.MOV.U32 R26, RZ, RZ, R56 ;  /* 0x000000ffff1a7224 */ /* 0x000fe400078e0038 */
[----:B------:R-:W-:-:S02]  /*118b0*/  IMAD.MOV.U32 R27, RZ, RZ, R100 ;  /* 0x000000ffff1b7224 */ /* 0x000fc400078e0064 */
[----:B------:R-:W-:Y:S02]  /*118c0*/  IMAD.MOV.U32 R43, RZ, RZ, R100 ;  /* 0x000000ffff2b7224 */ /* 0x000fe400078e0064 */
[----:B------:R-:W-:Y:S01]  /*118d0*/  FFMA R120, R116, R120, R8 ;  /* 0x0000007874787223 */ /* 0x000fe20000000008 */
[----:B------:R-:W-:Y:S01]  /*118e0*/  FFMA R119, R104, R119, R12 ;  /* 0x0000007768777223 */ /* 0x000fe2000000000c */
[----:B------:R2:W5:Y:S01]  /*118f0*/  LDL.LU R8, [R1+0x7e4] ;  /* 0x0007e40001087983 */ /* 0x0005620000300800 */
[----:B------:R-:W-:Y:S01]  /*11900*/  HMMA.16816.F32 R68, R24, R32, R68 ;  /* 0x000000201844723c */ /* 0x000fe20000001844 */
[----:B------:R-:W-:Y:S02]  /*11910*/  FFMA R117, R15, R117, R160 ;  /* 0x000000750f757223 */ /* 0x000fe400000000a0 */
[----:B------:R2:W5:Y:S03]  /*11920*/  LDL.LU R12, [R1+0x7e0] ;  /* 0x0007e000010c7983 */ /* 0x0005660000300800 */
[----:B------:R-:W-:Y:S01]  /*11930*/  HMMA.16816.F32 R88, R40, R34, R88 ;  /* 0x000000222858723c */ /* 0x000fe20000001858 */
[----:B------:R-:W-:-:S02]  /*11940*/  IMAD.MOV.U32 R32, RZ, RZ, R38 ;  /* 0x000000ffff207224 */ /* 0x000fc400078e0026 */
[----:B------:R-:W-:-:S04]  /*11950*/  IMAD.MOV.U32 R33, RZ, RZ, R60 ;  /* 0x000000ffff217224 */ /* 0x000fc800078e003c */
[----:B------:R-:W-:Y:S02]  /*11960*/  IMAD.MOV.U32 R34, RZ, RZ, R56 ;  /* 0x000000ffff227224 */ /* 0x000fe400078e0038 */
[----:B------:R-:W-:Y:S01]  /*11970*/  IMAD.MOV.U32 R35, RZ, RZ, R100 ;  /* 0x000000ffff237224 */ /* 0x000fe200078e0064 */
[----:B------:R-:W-:Y:S01]  /*11980*/  HMMA.16816.F32 R24, R24, R64, R92 ;  /* 0x000000401818723c */ /* 0x000fe2000000185c */
[----:B------:R2:W-:Y:S01]  /*11990*/  STL [R1+0x1c], R120 ;  /* 0x00001c7801007387 */ /* 0x0005e20000100800 */
[----:B0-----:R-:W-:-:S04]  /*119a0*/  IMAD.SHL.U32 R118, R118, 0x20, RZ ;  /* 0x0000002076767824 */ /* 0x001fc800078e00ff */
[----:B------:R-:W-:Y:S01]  /*119b0*/  HMMA.16816.F32 R16, R32, R36, R16 ;  /* 0x000000242010723c */ /* 0x000fe20000001810 */
[----:B------:R2:W-:Y:S01]  /*119c0*/  STL [R1+0x18], R119 ;  /* 0x0000187701007387 */ /* 0x0005e20000100800 */
[----:B------:R-:W-:-:S03]  /*119d0*/  UIADD3 UR6, UR6, 0x80, URZ ;  /* 0x0000008006067890 */ /* 0x000fc6000fffe03f */
[----:B------:R2:W-:Y:S01]  /*119e0*/  STL [R1+0x4], R0 ;  /* 0x0000040001007387 */ /* 0x0005e20000100800 */
[----:B------:R-:W-:-:S03]  /*119f0*/  VIADD R118, R118, 0x20 ;  /* 0x0000002076767836 */ /* 0x000fc60000000000 */
[----:B------:R2:W-:Y:S04]  /*11a00*/  STL [R1+0x14], R117 ;  /* 0x0000147501007387 */ /* 0x0005e80000100800 */
[----:B------:R2:W-:Y:S04]  /*11a10*/  STL [R1+0x8], R2 ;  /* 0x0000080201007387 */ /* 0x0005e80000100800 */
[----:B------:R2:W-:Y:S04]  /*11a20*/  STL [R1+0xc], R3 ;  /* 0x00000c0301007387 */ /* 0x0005e80000100800 */
[----:B------:R2:W-:Y:S01]  /*11a30*/  STL [R1+0x10], R4 ;  /* 0x0000100401007387 */ /* 0x0005e20000100800 */
[----:B------:R-:W-:Y:S01]  /*11a40*/  ISETP.LE.AND P1, PT, R118, UR6, PT ;  /* 0x0000000676007c0c */ /* 0x000fe2000bf23270 */
[----:B------:R-:W-:-:S02]  /*11a50*/  IMAD.MOV.U32 R40, RZ, RZ, R39 ;  /* 0x000000ffff287224 */ /* 0x000fc400078e0027 */
[----:B------:R-:W-:Y:S02]  /*11a60*/  IMAD.MOV.U32 R32, RZ, RZ, R39 ;  /* 0x000000ffff207224 */ /* 0x000fe400078e0027 */
[--C-:B------:R-:W-:Y:S02]  /*11a70*/  IMAD.MOV.U32 R41, RZ, RZ, R61.reuse ;  /* 0x000000ffff297224 */ /* 0x100fe400078e003d */
[----:B------:R-:W-:Y:S02]  /*11a80*/  IMAD.MOV.U32 R33, RZ, RZ, R61 ;  /* 0x000000ffff217224 */ /* 0x000fe400078e003d */
[--C-:B------:R-:W-:Y:S02]  /*11a90*/  IMAD.MOV.U32 R42, RZ, RZ, R57.reuse ;  /* 0x000000ffff2a7224 */ /* 0x100fe400078e0039 */
[----:B------:R-:W-:Y:S02]  /*11aa0*/  IMAD.MOV.U32 R34, RZ, RZ, R57 ;  /* 0x000000ffff227224 */ /* 0x000fe400078e0039 */
        /* <DEDUP_REMOVED lines=9> */
[----:B------:R-:W-:Y:S01]  /*11b40*/  IMAD.MOV.U32 R75, RZ, RZ, R101 ;  /* 0x000000ffff4b7224 */ /* 0x000fe200078e0065 */
[----:B------:R-:W-:Y:S01]  /*11b50*/  HMMA.16816.F32 R68, R40, R58, R68 ;  /* 0x0000003a2844723c */ /* 0x000fe20000001844 */
[----:B------:R-:W-:Y:S02]  /*11b60*/  ULEA UR5, UR14, UR5, 0x7 ;  /* 0x000000050e057291 */ /* 0x000fe4000f8e383f */
[----:B------:R-:W-:-:S03]  /*11b70*/  ULEA UR4, UR15, UR4, 0x7 ;  /* 0x000000040f047291 */ /* 0x000fc6000f8e383f */
[----:B------:R-:W-:Y:S06]  /*11b80*/  HMMA.16816.F32 R80, R32, R62, R88 ;  /* 0x0000003e2050723c */ /* 0x000fec0000001858 */
[----:B------:R-:W-:Y:S06]  /*11b90*/  HMMA.16816.F32 R52, R52, R78, R16 ;  /* 0x0000004e3434723c */ /* 0x000fec0000001810 */
[----:B------:R-:W-:Y:S01]  /*11ba0*/  HMMA.16816.F32 R72, R72, R66, R24 ;  /* 0x000000424848723c */ /* 0x000fe20000001818 */
[----:B------:R-:W-:-:S08]  /*11bb0*/  NOP ;  /* 0x0000000000007918 */ /* 0x000fd00000000000 */
[----:B--2---:R-:W-:-:S15]  /*11bc0*/  @!P1 BRA `(.L_x_1) ;  /* 0xffffff4c00ac9947 */ /* 0x004fde000383ffff */
.L_x_0:
[----:B------:R-:W2:Y:S01]  /*11bd0*/  LDL.LU R14, [R1+0x14] ;  /* 0x00001400010e7983 */ /* 0x000ea20000300800 */
[----:B------:R-:W0:Y:S01]  /*11be0*/  S2R R5, SR_TID.X ;  /* 0x0000000000057919 */ /* 0x000e220000002100 */
[----:B------:R-:W1:Y:S01]  /*11bf0*/  S2R R18, SR_TID.X ;  /* 0x0000000000127919 */ /* 0x000e620000002100 */
[----:B------:R-:W-:Y:S02]  /*11c00*/  IMAD.MOV.U32 R56, RZ, RZ, R29 ;  /* 0x000000ffff387224 */ /* 0x000fe400078e001d */
[----:B------:R-:W-:Y:S01]  /*11c10*/  IMAD.MOV.U32 R64, RZ, RZ, R48 ;  /* 0x000000ffff407224 */ /* 0x000fe200078e0030 */
[----:B------:R-:W3:Y:S01]  /*11c20*/  LDL.LU R15, [R1+0x18] ;  /* 0x00001800010f7983 */ /* 0x000ee20000300800 */
[----:B------:R-:W-:Y:S02]  /*11c30*/  IMAD.MOV.U32 R78, RZ, RZ, R44 ;  /* 0x000000ffff4e7224 */ /* 0x000fe400078e002c */
[----:B------:R-:W-:Y:S01]  /*11c40*/  IMAD.MOV.U32 R42, RZ, RZ, R22 ;  /* 0x000000ffff2a7224 */ /* 0x000fe200078e0016 */
[----:B------:R-:W4:Y:S01]  /*11c50*/  LDL.LU R17, [R1+0x1c] ;  /* 0x00001c0001117983 */ /* 0x000f220000300800 */
[----:B------:R-:W-:-:S02]  /*11c60*/  IMAD.MOV.U32 R48, RZ, RZ, R20 ;  /* 0x000000ffff307224 */ /* 0x000fc400078e0014 */
[----:B------:R-:W-:Y:S01]  /*11c70*/  IMAD.MOV.U32 R66, RZ, RZ, R46 ;  /* 0x000000ffff427224 */ /* 0x000fe200078e002e */
[----:B------:R-:W4:Y:S01]  /*11c80*/  LDL.LU R84, [R1+0x20] ;  /* 0x0000200001547983 */ /* 0x000f220000300800 */
[----:B------:R-:W-:Y:S02]  /*11c90*/  IMAD.MOV.U32 R44, RZ, RZ, R21 ;  /* 0x000000ffff2c7224 */ /* 0x000fe400078e0015 */
[----:B------:R-:W-:Y:S02]  /*11ca0*/  IMAD.MOV.U32 R60, RZ, RZ, R50 ;  /* 0x000000ffff3c7224 */ /* 0x000fe400078e0032 */
[----:B------:R-:W-:Y:S02]  /*11cb0*/  IMAD.MOV.U32 R40, RZ, RZ, R23 ;  /* 0x000000ffff287224 */ /* 0x000fe400078e0017 */
[----:B------:R-:W-:Y:S02]  /*11cc0*/  IMAD.MOV.U32 R76, RZ, RZ, R45 ;  /* 0x000000ffff4c7224 */ /* 0x000fe400078e002d */
[----:B------:R-:W-:-:S02]  /*11cd0*/  IMAD.MOV.U32 R62, RZ, RZ, R49 ;  /* 0x000000ffff3e7224 */ /* 0x000fc400078e0031 */
[----:B------:R-:W-:Y:S01]  /*11ce0*/  IMAD.MOV.U32 R58, RZ, RZ, R28 ;  /* 0x000000ffff3a7224 */ /* 0x000fe200078e001c */
[----:B------:R-:W1:Y:S01]  /*11cf0*/  S2UR UR5, SR_CgaCtaId ;  /* 0x00000000000579c3 */ /* 0x000e620000008800 */
[----:B------:R-:W-:Y:S02]  /*11d00*/  IMAD.MOV.U32 R50, RZ, RZ, R30 ;  /* 0x000000ffff327224 */ /* 0x000fe400078e001e */
[----:B------:R-:W-:Y:S01]  /*11d10*/  IMAD.MOV.U32 R46, RZ, RZ, R31 ;  /* 0x000000ffff2e7224 */ /* 0x000fe200078e001f */
[--C-:B0----5:R-:W-:Y:S01]  /*11d20*/  SHF.R.S32.HI R9, RZ, 0x3, R5.reuse ;  /* 0x00000003ff097819 */ /* 0x121fe20000011405 */
[C---:B------:R-:W-:Y:S01]  /*11d30*/  IMAD.SHL.U32 R7, R5.reuse, 0x2, RZ ;  /* 0x0000000205077824 */ /* 0x040fe200078e00ff */
[----:B------:R-:W-:Y:S01]  /*11d40*/  SHF.R.S32.HI R8, RZ, 0x4, R5 ;  /* 0x00000004ff087819 */ /* 0x000fe20000011405 */
[----:B------:R-:W-:Y:S01]  /*11d50*/  IMAD.SHL.U32 R16, R5, 0x40, RZ ;  /* 0x0000004005107824 */ /* 0x000fe200078e00ff */
[----:B------:R-:W-:Y:S01]  /*11d60*/  SGXT R9, R9, 0x1 ;  /* 0x000000010909781a */ /* 0x000fe20000000200 */
[C---:B------:R-:W-:Y:S01]  /*11d70*/  IMAD.SHL.U32 R11, R5.reuse, 0x4, RZ ;  /* 0x00000004050b7824 */ /* 0x040fe200078e00ff */
[----:B------:R-:W-:Y:S01]  /*11d80*/  LOP3.LUT R6, R5, 0x7, RZ, 0xc0, !PT ;  /* 0x0000000705067812 */ /* 0x000fe200078ec0ff */
[----:B------:R-:W-:Y:S01]  /*11d90*/  UMOV UR4, 0x400 ;  /* 0x0000040000047882 */ /* 0x000fe20000000000 */
[----:B------:R-:W-:Y:S01]  /*11da0*/  LOP3.LUT R9, R9, 0x440, RZ, 0xc0, !PT ;  /* 0x0000044009097812 */ /* 0x000fe200078ec0ff */
[----:B------:R-:W0:Y:S01]  /*11db0*/  LDC.64 R90, c[0x0][0x228] ;  /* 0x00008a00ff5a7b82 */ /* 0x000e220000000a00 */
[----:B------:R-:W-:-:S02]  /*11dc0*/  SGXT R8, R8, 0x1 ;  /* 0x000000010808781a */ /* 0x000fc40000000200 */
[----:B------:R-:W-:Y:S01]  /*11dd0*/  LOP3.LUT R12, R5, 0x60, RZ, 0xc0, !PT ;  /* 0x00000060050c7812 */ /* 0x000fe200078ec0ff */
[----:B------:R-:W-:Y:S01]  /*11de0*/  IMAD R10, R6, 0x8, R9 ;  /* 0x00000008060a7824 */ /* 0x000fe200078e0209 */
[----:B------:R-:W-:Y:S02]  /*11df0*/  LOP3.LUT R7, R7, 0x3c, RZ, 0xc0, !PT ;  /* 0x0000003c07077812 */ /* 0x000fe400078ec0ff */
[----:B------:R-:W-:Y:S02]  /*11e00*/  LOP3.LUT R8, R8, 0x804, RZ, 0xc0, !PT ;  /* 0x0000080408087812 */ /* 0x000fe400078ec0ff */
[----:B------:R-:W-:Y:S01]  /*11e10*/  LOP3.LUT R16, R16, 0x40, RZ, 0xc0, !PT ;  /* 0x0000004010107812 */ /* 0x000fe200078ec0ff */
[----:B------:R-:W-:Y:S01]  /*11e20*/  IMAD R7, R12, 0x8, R7 ;  /* 0x000000080c077824 */ /* 0x000fe200078e0207 */
[----:B------:R-:W-:Y:S02]  /*11e30*/  LOP3.LUT R8, R8, 0x80, R11, 0xf8, !PT ;  /* 0x0000008008087812 */ /* 0x000fe400078ef80b */
[----:B------:R-:W-:Y:S01]  /*11e40*/  LOP3.LUT R9, R10, 0x40, R5, 0x78, !PT ;  /* 0x000000400a097812 */ /* 0x000fe200078e7805 */
[----:B------:R-:W-:Y:S01]  /*11e50*/  IMAD.IADD R16, R16, 0x1, R7 ;  /* 0x0000000110107824 */ /* 0x000fe200078e0207 */
[----:B-1----:R-:W-:-:S02]  /*11e60*/  LOP3.LUT R18, R18, 0x7f, RZ, 0xc0, !PT ;  /* 0x0000007f12127812 */ /* 0x002fc400078ec0ff */
[----:B------:R-:W-:Y:S02]  /*11e70*/  LOP3.LUT R7, R8, R9, RZ, 0xfc, !PT ;  /* 0x0000000908077212 */ /* 0x000fe400078efcff */
[----:B------:R-:W-:Y:S01]  /*11e80*/  ISETP.GE.U32.AND P0, PT, R18, 0x20, PT ;  /* 0x000000201200780c */ /* 0x000fe20003f06070 */
[----:B------:R-:W-:Y:S01]  /*11e90*/  ULEA UR6, UR5, UR4, 0x18 ;  /* 0x0000000405067291 */ /* 0x000fe2000f8ec03f */
[----:B------:R-:W-:Y:S06]  /*11ea0*/  BAR.SYNC.DEFER_BLOCKING 0x0 ;  /* 0x0000000000007b1d */ /* 0x000fec0000010000 */
[----:B------:R-:W-:Y:S01]  /*11eb0*/  ULDC.64 UR4, c[0x0][0x270] ;  /* 0x00009c0000047ab9 */ /* 0x000fe20000000a00 */
[----:B------:R-:W1:Y:S01]  /*11ec0*/  S2R R92, SR_CTAID.X ;  /* 0x00000000005c7919 */ /* 0x000e620000002500 */
[----:B------:R-:W0:Y:S01]  /*11ed0*/  S2R R94, SR_TID.X ;  /* 0x00000000005e7919 */ /* 0x000e220000002100 */
[----:B------:R-:W-:Y:S01]  /*11ee0*/  UIMAD UR4, UR7, UR4, URZ ;  /* 0x00000004070472a4 */ /* 0x000fe2000f8e023f */
[----:B--2---:R-:W-:-:S05]  /*11ef0*/  IMAD.MOV.U32 R25, RZ, RZ, R14 ;  /* 0x000000ffff197224 */ /* 0x004fca00078e000e */
[C---:B------:R-:W-:Y:S02]  /*11f00*/  FSETP.GT.AND P2, PT, |R25|.reuse, 8.50705917302346158658e+37, PT ;  /* 0x7e8000001900780b */ /* 0x040fe40003f44200 */
[C---:B------:R-:W-:Y:S01]  /*11f10*/  FSETP.GEU.AND P1, PT, |R25|.reuse, 1.175494350822287508e-38, PT ;  /* 0x008000001900780b */ /* 0x040fe20003f2e200 */
[C---:B------:R-:W-:Y:S01]  /*11f20*/  FMUL R8, R25.reuse, 8388608 ;  /* 0x4b00000019087820 */ /* 0x040fe20000400000 */
[----:B------:R-:W-:Y:S01]  /*11f30*/  FSETP.GEU.AND P6, PT, R25, 1.175494350822287508e-38, PT ;  /* 0x008000001900780b */ /* 0x000fe20003fce000 */
[----:B---3--:R-:W-:-:S03]  /*11f40*/  IMAD.MOV.U32 R29, RZ, RZ, R15 ;  /* 0x000000ffff1d7224 */ /* 0x008fc600078e000f */
[----:B------:R-:W-:Y:S01]  /*11f50*/  FSEL R8, R8, R25, !P6 ;  /* 0x0000001908087208 */ /* 0x000fe20007000000 */
[----:B----4-:R-:W-:-:S04]  /*11f60*/  IMAD.MOV.U32 R38, RZ, RZ, R17 ;  /* 0x000000ffff267224 */ /* 0x010fc800078e0011 */
[----:B------:R-:W-:Y:S01]  /*11f70*/  @P2 FMUL R25, R25, 0.25 ;  /* 0x3e80000019192820 */ /* 0x000fe20000400000 */
        /* <DEDUP_REMOVED lines=8> */
[C---:B------:R-:W-:Y:S01]  /*12000*/  FMUL R11, R84.reuse, 8388608 ;  /* 0x4b000000540b7820 */ /* 0x040fe20000400000 */
[----:B------:R-:W-:Y:S01]  /*12010*/  FSETP.GEU.AND P3, PT, R84, 1.175494350822287508e-38, PT ;  /* 0x008000005400780b */ /* 0x000fe20003f6e000 */
[C---:B------:R-:W-:Y:S01]  /*12020*/  FMUL R9, R38.reuse, 8388608 ;  /* 0x4b00000026097820 */ /* 0x040fe20000400000 */
[----:B------:R-:W-:Y:S01]  /*12030*/  FSETP.GEU.AND P4, PT, R38, 1.175494350822287508e-38, PT ;  /* 0x008000002600780b */ /* 0x000fe20003f8e000 */
[C---:B------:R-:W-:Y:S01]  /*12040*/  FMUL R10, R29.reuse, 8388608 ;  /* 0x4b0000001d0a7820 */ /* 0x040fe20000400000 */
[----:B------:R-:W-:Y:S01]  /*12050*/  FSETP.GEU.AND P5, PT, R29, 1.175494350822287508e-38, PT ;  /* 0x008000001d00780b */ /* 0x000fe20003fae000 */
[----:B------:R-:W-:Y:S01]  /*12060*/  @!P1 FMUL R25, R25, 16777216 ;  /* 0x4b80000019199820 */ /* 0x000fe20000400000 */
        /* <DEDUP_REMOVED lines=8> */
[----:B------:R-:W-:-:S02]  /*120f0*/  FSETP.GT.AND P1, PT, |R38|, 8.50705917302346158658e+37, PT ;  /* 0x7e8000002600780b */ /* 0x000fc40003f24200 */
[----:B------:R-:W-:Y:S02]  /*12100*/  FSEL R11, R11, R84, !P3 ;  /* 0x000000540b0b7208 */ /* 0x000fe40005800000 */
[----:B------:R-:W-:Y:S02]  /*12110*/  FSEL R9, R9, R38, !P4 ;  /* 0x0000002609097208 */ /* 0x000fe40006000000 */
[----:B------:R-:W-:Y:S02]  /*12120*/  FSEL R10, R10, R29, !P5 ;  /* 0x0000001d0a0a7208 */ /* 0x000fe40006800000 */
[----:B------:R-:W-:Y:S02]  /*12130*/  FSEL R17, RZ, -23, P5 ;  /* 0xc1b80000ff117808 */ /* 0x000fe40002800000 */
[----:B------:R-:W-:Y:S01]  /*12140*/  FSETP.GEU.AND P5, PT, |R38|, 1.175494350822287508e-38, PT ;  /* 0x008000002600780b */ /* 0x000fe20003fae200 */
[----:B------:R-:W-:Y:S02]  /*12150*/  VIADD R20, R11, 0xc0cafb0d ;  /* 0xc0cafb0d0b147836 */ /* 0x000fe40000000000 */
[----:B------:R-:W-:Y:S01]  /*12160*/  VIADD R18, R9, 0xc0cafb0d ;  /* 0xc0cafb0d09127836 */ /* 0x000fe20000000000 */
[----:B------:R-:W-:Y:S01]  /*12170*/  FSEL R13, RZ, -23, P3 ;  /* 0xc1b80000ff0d7808 */ /* 0x000fe20001800000 */
[----:B------:R-:W-:Y:S01]  /*12180*/  VIADD R21, R10, 0xc0cafb0d ;  /* 0xc0cafb0d0a157836 */ /* 0x000fe20000000000 */
[----:B------:R-:W-:-:S02]  /*12190*/  FSETP.GT.AND P3, PT, |R29|, 8.50705917302346158658e+37, PT ;  /* 0x7e8000001d00780b */ /* 0x000fc40003f64200 */
[----:B------:R-:W-:Y:S01]  /*121a0*/  LOP3.LUT R20, R20, 0xff800000, RZ, 0xc0, !PT ;  /* 0xff80000014147812 */ /* 0x000fe200078ec0ff */
[----:B------:R-:W-:Y:S01]  /*121b0*/  @P1 FMUL R38, R38, 0.25 ;  /* 0x3e80000026261820 */ /* 0x000fe20000400000 */
[----:B------:R-:W-:Y:S02]  /*121c0*/  LOP3.LUT R18, R18, 0xff800000, RZ, 0xc0, !PT ;  /* 0xff80000012127812 */ /* 0x000fe400078ec0ff */
[----:B------:R-:W-:Y:S02]  /*121d0*/  LOP3.LUT R21, R21, 0xff800000, RZ, 0xc0, !PT ;  /* 0xff80000015157812 */ /* 0x000fe400078ec0ff */
[----:B------:R-:W-:Y:S01]  /*121e0*/  I2FP.F32.S32 R12, R20 ;  /* 0x00000014000c7245 */ /* 0x000fe20000201400 */
[----:B------:R-:W-:Y:S01]  /*121f0*/  @!P5 FMUL R38, R38, 16777216 ;  /* 0x4b8000002626d820 */ /* 0x000fe20000400000 */
[----:B------:R-:W-:Y:S02]  /*12200*/  FSEL R14, RZ, -23, P4 ;  /* 0xc1b80000ff0e7808 */ /* 0x000fe40002000000 */
[----:B------:R-:W-:-:S02]  /*12210*/  I2FP.F32.S32 R15, R18 ;  /* 0x00000012000f7245 */ /* 0x000fc40000201400 */
[----:B------:R-:W-:Y:S01]  /*12220*/  I2FP.F32.S32 R22, R21 ;  /* 0x0000001500167245 */ /* 0x000fe20000201400 */
[----:B------:R-:W-:Y:S01]  /*12230*/  FFMA.FTZ R13, R12, 1.1920928955078125e-07, R13 ;  /* 0x340000000c0d7823 */ /* 0x000fe2000001000d */
[----:B------:R-:W-:Y:S01]  /*12240*/  FSETP.GT.AND P2, PT, |R84|, 8.50705917302346158658e+37, PT ;  /* 0x7e8000005400780b */ /* 0x000fe20003f44200 */
[----:B------:R-:W-:Y:S01]  /*12250*/  FFMA.FTZ R12, R15, 1.1920928955078125e-07, R14 ;  /* 0x340000000f0c7823 */ /* 0x000fe2000001000e */
[----:B------:R-:W2:Y:S01]  /*12260*/  MUFU.RCP R37, R38 ;  /* 0x0000002600257308 */ /* 0x000ea20000001000 */
[----:B------:R-:W-:Y:S01]  /*12270*/  FFMA.FTZ R14, R22, 1.1920928955078125e-07, R17 ;  /* 0x34000000160e7823 */ /* 0x000fe20000010011 */
[C---:B------:R-:W-:Y:S01]  /*12280*/  FSETP.GEU.AND P4, PT, |R29|.reuse, 1.175494350822287508e-38, PT ;  /* 0x008000001d00780b */ /* 0x040fe20003f8e200 */
[----:B------:R-:W-:Y:S01]  /*12290*/  @P3 FMUL R29, R29, 0.25 ;  /* 0x3e8000001d1d3820 */ /* 0x000fe20000400000 */
[----:B------:R-:W-:Y:S01]  /*122a0*/  @P3 FMUL R73, R73, 0.25 ;  /* 0x3e80000049493820 */ /* 0x000fe20000400000 */
[----:B------:R-:W-:Y:S01]  /*122b0*/  @P3 FMUL R72, R72, 0.25 ;  /* 0x3e80000048483820 */ /* 0x000fe20000400000 */
[----:B------:R-:W-:Y:S01]  /*122c0*/  @P3 FMUL R53, R53, 0.25 ;  /* 0x3e80000035353820 */ /* 0x000fe20000400000 */
[----:B------:R-:W-:Y:S01]  /*122d0*/  @P3 FMUL R52, R52, 0.25 ;  /* 0x3e80000034343820 */ /* 0x000fe20000400000 */
[----:B------:R-:W3:Y:S01]  /*122e0*/  MUFU.RCP R17, R25 ;  /* 0x0000001900117308 */ /* 0x000ee20000001000 */
[----:B------:R-:W-:Y:S01]  /*122f0*/  @P3 FMUL R81, R81, 0.25 ;  /* 0x3e80000051513820 */ /* 0x000fe20000400000 */
[----:B------:R-:W-:Y:S01]  /*12300*/  @P3 FMUL R80, R80, 0.25 ;  /* 0x3e80000050503820 */ /* 0x000fe20000400000 */
[----:B------:R-:W-:Y:S01]  /*12310*/  @P3 FMUL R69, R69, 0.25 ;  /* 0x3e80000045453820 */ /* 0x000fe20000400000 */
[----:B------:R-:W-:Y:S01]  /*12320*/  @P3 FMUL R68, R68, 0.25 ;  /* 0x3e80000044443820 */ /* 0x000fe20000400000 */
[----:B------:R-:W-:Y:S01]  /*12330*/  FSETP.GEU.AND P3, PT, |R84|, 1.175494350822287508e-38, PT ;  /* 0x008000005400780b */ /* 0x000fe20003f6e200 */
[----:B------:R-:W-:-:S02]  /*12340*/  VIADD R19, R8, 0xc0cafb0d ;  /* 0xc0cafb0d08137836 */ /* 0x000fc40000000000 */
[----:B------:R-:W-:Y:S01]  /*12350*/  @P1 FMUL R42, R42, 0.25 ;  /* 0x3e8000002a2a1820 */ /* 0x000fe20000400000 */
[----:B------:R-:W-:Y:S01]  /*12360*/  @P1 FMUL R46, R46, 0.25 ;  /* 0x3e8000002e2e1820 */ /* 0x000fe20000400000 */
[----:B------:R-:W-:Y:S01]  /*12370*/  @P1 FMUL R50, R50, 0.25 ;  /* 0x3e80000032321820 */ /* 0x000fe20000400000 */
[----:B------:R-:W-:Y:S01]  /*12380*/  LOP3.LUT R19, R19, 0xff800000, RZ, 0xc0, !PT ;  /* 0xff80000013137812 */ /* 0x000fe200078ec0ff */
[----:B------:R-:W-:Y:S01]  /*12390*/  @P1 FMUL R40, R40, 0.25 ;  /* 0x3e80000028281820 */ /* 0x000fe20000400000 */
[----:B------:R-:W-:Y:S01]  /*123a0*/  @P1 FMUL R51, R51, 0.25 ;  /* 0x3e80000033331820 */ /* 0x000fe20000400000 */
[----:B------:R-:W-:Y:S01]  /*123b0*/  @P1 FMUL R60, R60, 0.25 ;  /* 0x3e8000003c3c1820 */ /* 0x000fe20000400000 */
[----:B------:R-:W-:Y:S01]  /*123c0*/  @P1 FMUL R47, R47, 0.25 ;  /* 0x3e8000002f2f1820 */ /* 0x000fe20000400000 */
[----:B------:R-:W-:Y:S01]  /*123d0*/  @P1 FMUL R66, R66, 0.25 ;  /* 0x3e80000042421820 */ /* 0x000fe20000400000 */
[----:B------:R-:W-:Y:S01]  /*123e0*/  @P2 FMUL R84, R84, 0.25 ;  /* 0x3e80000054542820 */ /* 0x000fe20000400000 */
[----:B------:R-:W-:Y:S01]  /*123f0*/  FSEL R23, RZ, -23, P6 ;  /* 0xc1b80000ff177808 */ /* 0x000fe20003000000 */
[----:B------:R-:W-:Y:S01]  /*12400*/  @!P5 FMUL R42, R42, 16777216 ;  /* 0x4b8000002a2ad820 */ /* 0x000fe20000400000 */
[----:B------:R-:W-:Y:S01]  /*12410*/  I2FP.F32.S32 R24, R19 ;  /* 0x0000001300187245 */ /* 0x000fe20000201400 */
        /* <DEDUP_REMOVED lines=9> */
[C---:B--2---:R-:W-:Y:S01]  /*124b0*/  FMUL R39, R37.reuse, R42 ;  /* 0x0000002a25277220 */ /* 0x044fe20000400000 */
[----:B------:R-:W-:Y:S01]  /*124c0*/  FFMA.FTZ R15, R24, 1.1920928955078125e-07, R23 ;  /* 0x34000000180f7823 */ /* 0x000fe20000010017 */
[C---:B------:R-:W-:Y:S01]  /*124d0*/  FMUL R42, R37.reuse, R46 ;  /* 0x0000002e252a7220 */ /* 0x040fe20000400000 */
[----:B------:R-:W-:Y:S01]  /*124e0*/  FMUL R43, R37, R50 ;  /* 0x00000032252b7220 */ /* 0x000fe20000400000 */
[C---:B---3--:R-:W-:Y:S01]  /*124f0*/  FMUL R22, R17.reuse, R75 ;  /* 0x0000004b11167220 */ /* 0x048fe20000400000 */
[C---:B------:R-:W-:Y:S01]  /*12500*/  FMUL R23, R17.reuse, R74 ;  /* 0x0000004a11177220 */ /* 0x040fe20000400000 */
[C---:B------:R-:W-:Y:S01]  /*12510*/  FMUL R26, R17.reuse, R55 ;  /* 0x00000037111a7220 */ /* 0x040fe20000400000 */
[C---:B------:R-:W-:Y:S01]  /*12520*/  FMUL R27, R17.reuse, R54 ;  /* 0x00000036111b7220 */ /* 0x040fe20000400000 */
[C---:B------:R-:W-:Y:S01]  /*12530*/  FMUL R30, R17.reuse, R83 ;  /* 0x00000053111e7220 */ /* 0x040fe20000400000 */
[C---:B------:R-:W-:Y:S01]  /*12540*/  FMUL R31, R17.reuse, R82 ;  /* 0x00000052111f7220 */ /* 0x040fe20000400000 */
[C---:B------:R-:W-:Y:S01]  /*12550*/  FMUL R34, R17.reuse, R71 ;  /* 0x0000004711227220 */ /* 0x040fe20000400000 */
[----:B------:R-:W-:Y:S01]  /*12560*/  FMUL R35, R17, R70 ;  /* 0x0000004611237220 */ /* 0x000fe20000400000 */
[C---:B------:R-:W-:Y:S01]  /*12570*/  FMUL R38, R37.reuse, R40 ;  /* 0x0000002825267220 */ /* 0x040fe20000400000 */
[C---:B------:R-:W-:Y:S01]  /*12580*/  FMUL R45, R37.reuse, R51 ;  /* 0x00000033252d7220 */ /* 0x040fe20000400000 */
[C---:B------:R-:W-:Y:S01]  /*12590*/  FMUL R46, R37.reuse, R60 ;  /* 0x0000003c252e7220 */ /* 0x040fe20000400000 */
[C---:B------:R-:W-:Y:S01]  /*125a0*/  FMUL R49, R37.reuse, R47 ;  /* 0x0000002f25317220 */ /* 0x040fe20000400000 */
[----:B------:R-:W-:Y:S01]  /*125b0*/  FMUL R50, R37, R66 ;  /* 0x0000004225327220 */ /* 0x000fe20000400000 */
[----:B------:R-:W2:Y:S08]  /*125c0*/  MUFU.RCP R17, R29 ;  /* 0x0000001d00117308 */ /* 0x000eb00000001000 */
[----:B------:R-:W3:Y:S01]  /*125d0*/  MUFU.RCP R37, R84 ;  /* 0x0000005400257308 */ /* 0x000ee20000001000 */
        /* <DEDUP_REMOVED lines=23> */
[----:B--2---:R-:W-:Y:S01]  /*12750*/  FMUL R29, R17, R52 ;  /* 0x00000034111d7220 */ /* 0x004fe20000400000 */
[C---:B---3--:R-:W-:Y:S01]  /*12760*/  FMUL R40, R37.reuse, R44 ;  /* 0x0000002c25287220 */ /* 0x048fe20000400000 */
[C---:B------:R-:W-:Y:S01]  /*12770*/  FMUL R41, R37.reuse, R48 ;  /* 0x0000003025297220 */ /* 0x040fe20000400000 */
[----:B------:R-:W-:Y:S01]  /*12780*/  @!P4 FMUL R68, R68, 16777216 ;  /* 0x4b8000004444c820 */ /* 0x000fe20000400000 */
        /* <DEDUP_REMOVED lines=10> */
[C---:B------:R-:W-:Y:S01]  /*12830*/  FMUL R33, R17.reuse, R80 ;  /* 0x0000005011217220 */ /* 0x040fe20000400000 */
[C---:B------:R-:W-:Y:S01]  /*12840*/  FMUL R36, R17.reuse, R69 ;  /* 0x0000004511247220 */ /* 0x040fe20000400000 */
[----:B------:R-:W-:Y:S01]  /*12850*/  FMUL R17, R17, R68 ;  /* 0x0000004411117220 */ /* 0x000fe20000400000 */
        /* <DEDUP_REMOVED lines=10> */
[----:B------:R-:W-:Y:S02]  /*12900*/  F2FP.SATFINITE.E4M3.F32.PACK_AB_MERGE_C R30, R30, R31, RZ ;  /* 0x0000001f1e1e723e */ /* 0x000fe400048070ff */
[----:B------:R-:W-:Y:S02]  /*12910*/  F2FP.SATFINITE.E4M3.F32.PACK_AB_MERGE_C R28, R28, R29, RZ ;  /* 0x0000001d1c1c723e */ /* 0x000fe400048070ff */
[----:B------:R-:W-:-:S02]  /*12920*/  F2FP.SATFINITE.E4M3.F32.PACK_AB_MERGE_C R26, R26, R27, RZ ;  /* 0x0000001b1a1a723e */ /* 0x000fc400048070ff */
[----:B------:R-:W-:Y:S02]  /*12930*/  LOP3.LUT R51, R51, 0xffff, RZ, 0xc0, !PT ;  /* 0x0000ffff33337812 */ /* 0x000fe400078ec0ff */
[----:B------:R-:W-:Y:S02]  /*12940*/  LOP3.LUT R36, R47, 0xffff, RZ, 0xc0, !PT ;  /* 0x0000ffff2f247812 */ /* 0x000fe400078ec0ff */
[----:B------:R-:W-:Y:S02]  /*12950*/  LOP3.LUT R37, R37, 0xffff, RZ, 0xc0, !PT ;  /* 0x0000ffff25257812 */ /* 0x000fe400078ec0ff */
[----:B------:R-:W-:Y:S02]  /*12960*/  LOP3.LUT R49, R49, 0xffff, RZ, 0xc0, !PT ;  /* 0x0000ffff31317812 */ /* 0x000fe400078ec0ff */
[----:B------:R-:W-:Y:S02]  /*12970*/  LOP3.LUT R44, R45, 0xffff, RZ, 0xc0, !PT ;  /* 0x0000ffff2d2c7812 */ /* 0x000fe400078ec0ff */
[----:B------:R-:W-:-:S02]  /*12980*/  LOP3.LUT R39, R42, 0xffff, RZ, 0xc0, !PT ;  /* 0x0000ffff2a277812 */ /* 0x000fc400078ec0ff */
[----:B------:R-:W-:Y:S02]  /*12990*/  F2FP.SATFINITE.E4M3.F32.PACK_AB_MERGE_C R40, R40, R41, RZ ;  /* 0x000000292828723e */ /* 0x000fe400048070ff */
[----:B------:R-:W-:Y:S02]  /*129a0*/  F2FP.SATFINITE.E4M3.F32.PACK_AB_MERGE_C R29, R22, R23, RZ ;  /* 0x00000017161d723e */ /* 0x000fe400048070ff */
[----:B------:R-:W-:Y:S02]  /*129b0*/  LOP3.LUT R41, R17, 0xffff, RZ, 0xc0, !PT ;  /* 0x0000ffff11297812 */ /* 0x000fe400078ec0ff */
[----:B------:R-:W-:Y:S02]  /*129c0*/  F2FP.SATFINITE.E4M3.F32.PACK_AB_MERGE_C R27, R24, R25, RZ ;  /* 0x00000019181b723e */ /* 0x000fe400048070ff */
[----:B------:R-:W-:Y:S02]  /*129d0*/  LOP3.LUT R42, R34, 0xffff, RZ, 0xc0, !PT ;  /* 0x0000ffff222a7812 */ /* 0x000fe400078ec0ff */
[----:B------:R-:W-:-:S02]  /*129e0*/  LOP3.LUT R32, R32, 0xffff, RZ, 0xc0, !PT ;  /* 0x0000ffff20207812 */ /* 0x000fc400078ec0ff */
[----:B------:R-:W-:Y:S02]  /*129f0*/  LOP3.LUT R43, R30, 0xffff, RZ, 0xc0, !PT ;  /* 0x0000ffff1e2b7812 */ /* 0x000fe400078ec0ff */
[----:B------:R-:W-:Y:S02]  /*12a00*/  LOP3.LUT R45, R28, 0xffff, RZ, 0xc0, !PT ;  /* 0x0000ffff1c2d7812 */ /* 0x000fe400078ec0ff */
[----:B------:R-:W-:Y:S02]  /*12a10*/  LOP3.LUT R47, R26, 0xffff, RZ, 0xc0, !PT ;  /* 0x0000ffff1a2f7812 */ /* 0x000fe400078ec0ff */
[----:B------:R-:W-:Y:S02]  /*12a20*/  PRMT R22, R37, 0x3340, R0 ;  /* 0x0000334025167816 */ /* 0x000fe40000000000 */
[----:B------:R-:W-:Y:S02]  /*12a30*/  PRMT R17, R51, 0x3340, R36 ;  /* 0x0000334033117816 */ /* 0x000fe40000000024 */
[----:B------:R-:W-:-:S02]  /*12a40*/  PRMT R24, R39, 0x3340, R0 ;  /* 0x0000334027187816 */ /* 0x000fc40000000000 */
[----:B------:R-:W-:Y:S02]  /*12a50*/  PRMT R23, R49, 0x3340, R44 ;  /* 0x0000334031177816 */ /* 0x000fe4000000002c */
[--C-:B------:R-:W-:Y:S02]  /*12a60*/  PRMT R26, R45, 0x3340, R0.reuse ;  /* 0x000033402d1a7816 */ /* 0x100fe40000000000 */
[----:B------:R-:W-:Y:S02]  /*12a70*/  PRMT R33, R47, 0x3340, R0 ;  /* 0x000033402f217816 */ /* 0x000fe40000000000 */
[----:B------:R-:W-:Y:S02]  /*12a80*/  PRMT R25, R41, 0x3340, R32 ;  /* 0x0000334029197816 */ /* 0x000fe40000000020 */
[----:B------:R-:W-:Y:S02]  /*12a90*/  PRMT R28, R42, 0x3340, R43 ;  /* 0x000033402a1c7816 */ /* 0x000fe4000000002b */
[----:B------:R-:W-:-:S02]  /*12aa0*/  PRMT R31, R17, 0x5410, R22 ;  /* 0x00005410111f7816 */ /* 0x000fc40000000016 */
[----:B------:R-:W-:Y:S02]  /*12ab0*/  PRMT R35, R23, 0x5410, R24 ;  /* 0x0000541017237816 */ /* 0x000fe40000000018 */
[----:B------:R-:W-:Y:S02]  /*12ac0*/  SHF.R.U32.HI R17, RZ, 0x8, R51 ;  /* 0x00000008ff117819 */ /* 0x000fe40000011633 */
[----:B------:R-:W-:Y:S02]  /*12ad0*/  SHF.R.U32.HI R22, RZ, 0x8, R49 ;  /* 0x00000008ff167819 */ /* 0x000fe40000011631 */
[----:B------:R-:W-:Y:S02]  /*12ae0*/  SHF.R.U32.HI R24, RZ, 0x8, R44 ;  /* 0x00000008ff187819 */ /* 0x000fe4000001162c */
[----:B------:R-:W-:Y:S02]  /*12af0*/  PRMT R30, R25, 0x5410, R26 ;  /* 0x00005410191e7816 */ /* 0x000fe4000000001a */
[----:B------:R-:W-:-:S02]  /*12b00*/  PRMT R34, R28, 0x5410, R33 ;  /* 0x000054101c227816 */ /* 0x000fc40000000021 */
[----:B------:R-:W-:Y:S02]  /*12b10*/  SHF.R.U32.HI R23, RZ, 0x8, R36 ;  /* 0x00000008ff177819 */ /* 0x000fe40000011624 */
[----:B------:R-:W-:Y:S02]  /*12b20*/  SHF.R.U32.HI R26, RZ, 0x8, R39 ;  /* 0x00000008ff1a7819 */ /* 0x000fe40000011627 */
[----:B------:R-:W-:Y:S02]  /*12b30*/  LOP3.LUT R28, R17, 0xffff, RZ, 0xc0, !PT ;  /* 0x0000ffff111c7812 */ /* 0x000fe400078ec0ff */
[----:B------:R-:W-:Y:S02]  /*12b40*/  SHF.R.U32.HI R25, RZ, 0x8, R37 ;  /* 0x00000008ff197819 */ /* 0x000fe40000011625 */
[----:B------:R-:W-:Y:S02]  /*12b50*/  LOP3.LUT R24, R24, 0xffff, RZ, 0xc0, !PT ;  /* 0x0000ffff18187812 */ /* 0x000fe400078ec0ff */
[----:B------:R-:W-:-:S02]  /*12b60*/  LOP3.LUT R17, R22, 0xffff, RZ, 0xc0, !PT ;  /* 0x0000ffff16117812 */ /* 0x000fc400078ec0ff */
[----:B------:R-:W-:Y:S02]  /*12b70*/  LOP3.LUT R23, R23, 0xffff, RZ, 0xc0, !PT ;  /* 0x0000ffff17177812 */ /* 0x000fe400078ec0ff */
[----:B------:R-:W-:Y:S02]  /*12b80*/  LOP3.LUT R37, R26, 0xffff, RZ, 0xc0, !PT ;  /* 0x0000ffff1a257812 */ /* 0x000fe400078ec0ff */
[----:B------:R-:W-:Y:S02]  /*12b90*/  LOP3.LUT R25, R25, 0xffff, RZ, 0xc0, !PT ;  /* 0x0000ffff19197812 */ /* 0x000fe400078ec0ff */
[----:B------:R-:W-:Y:S02]  /*12ba0*/  PRMT R26, R17, 0x3340, R24 ;  /* 0x00003340111a7816 */ /* 0x000fe40000000018 */
[----:B------:R-:W-:Y:S02]  /*12bb0*/  SHF.R.U32.HI R17, RZ, 0x8, R41 ;  /* 0x00000008ff117819 */ /* 0x000fe40000011629 */
[----:B------:R-:W-:-:S02]  /*12bc0*/  SHF.R.U32.HI R22, RZ, 0x8, R42 ;  /* 0x00000008ff167819 */ /* 0x000fc4000001162a */
[----:B------:R-:W-:Y:S02]  /*12bd0*/  SHF.R.U32.HI R24, RZ, 0x8, R43 ;  /* 0x00000008ff187819 */ /* 0x000fe4000001162b */
[----:B------:R-:W-:Y:S02]  /*12be0*/  PRMT R28, R28, 0x3340, R23 ;  /* 0x000033401c1c7816 */ /* 0x000fe40000000017 */
[----:B------:R-:W-:Y:S02]  /*12bf0*/  PRMT R33, R25, 0x3340, R0 ;  /* 0x0000334019217816 */ /* 0x000fe40000000000 */
[----:B------:R-:W-:Y:S02]  /*12c00*/  SHF.R.U32.HI R23, RZ, 0x8, R32 ;  /* 0x00000008ff177819 */ /* 0x000fe40000011620 */
[----:B------:R-:W-:Y:S02]  /*12c10*/  SHF.R.U32.HI R25, RZ, 0x8, R45 ;  /* 0x00000008ff197819 */ /* 0x000fe4000001162d */
[----:B------:R-:W-:Y:S01]  /*12c20*/  LOP3.LUT R32, R17, 0xffff, RZ, 0xc0, !PT ;  /* 0x0000ffff11207812 */ /* 0x000fe200078ec0ff */
[----:B------:R-:W-:Y:S01]  /*12c30*/  IMAD.IADD R20, R11, 0x1, -R20 ;  /* 0x000000010b147824 */ /* 0x000fe200078e0a14 */
[----:B------:R-:W-:-:S02]  /*12c40*/  LOP3.LUT R24, R24, 0xffff, RZ, 0xc0, !PT ;  /* 0x0000ffff18187812 */ /* 0x000fc400078ec0ff */
[----:B------:R-:W-:Y:S02]  /*12c50*/  LOP3.LUT R39, R22, 0xffff, RZ, 0xc0, !PT ;  /* 0x0000ffff16277812 */ /* 0x000fe400078ec0ff */
[----:B------:R-:W-:Y:S02]  /*12c60*/  SHF.R.U32.HI R17, RZ, 0x8, R47 ;  /* 0x00000008ff117819 */ /* 0x000fe4000001162f */
[----:B------:R-:W-:Y:S01]  /*12c70*/  LOP3.LUT R25, R25, 0xffff, RZ, 0xc0, !PT ;  /* 0x0000ffff19197812 */ /* 0x000fe200078ec0ff */
[----:B------:R-:W-:Y:S01]  /*12c80*/  FADD R20, R20, -1 ;  /* 0xbf80000014147421 */ /* 0x000fe20000000000 */
[----:B------:R-:W-:Y:S01]  /*12c90*/  PRMT R24, R39, 0x3340, R24 ;  /* 0x0000334027187816 */ /* 0x000fe20000000018 */
[----:B------:R-:W-:Y:S01]  /*12ca0*/  IMAD.MOV.U32 R39, RZ, RZ, 0x3dc6b27f ;  /* 0x3dc6b27fff277424 */ /* 0x000fe200078e00ff */
[----:B------:R-:W-:Y:S02]  /*12cb0*/  LOP3.LUT R17, R17, 0xffff, RZ, 0xc0, !PT ;  /* 0x0000ffff11117812 */ /* 0x000fe400078ec0ff */
[----:B------:R-:W-:-:S02]  /*12cc0*/  PRMT R22, R25, 0x3340, R0 ;  /* 0x0000334019167816 */ /* 0x000fc40000000000 */
[----:B------:R-:W-:Y:S01]  /*12cd0*/  PRMT R25, R17, 0x3340, R0 ;  /* 0x0000334011197816 */ /* 0x000fe20000000000 */
[----:B------:R-:W-:Y:S01]  /*12ce0*/  FFMA.FTZ R17, R20, R39, -0.16845393180847167969 ;  /* 0xbe2c7f3014117423 */ /* 0x000fe20000010027 */
[----:B------:R-:W-:-:S03]  /*12cf0*/  LOP3.LUT R23, R23, 0xffff, RZ, 0xc0, !PT ;  /* 0x0000ffff17177812 */ /* 0x000fc600078ec0ff */
[----:B------:R-:W-:Y:S01]  /*12d00*/  FFMA.FTZ R17, R20, R17, 0.1716887056827545166 ;  /* 0x3e2fcf2a14117423 */ /* 0x000fe20000010011 */
[----:B------:R-:W-:-:S03]  /*12d10*/  PRMT R23, R32, 0x3340, R23 ;  /* 0x0000334020177816 */ /* 0x000fc60000000017 */
[----:B------:R-:W-:Y:S01]  /*12d20*/  FFMA.FTZ R17, R20, R17, -0.17900948226451873779 ;  /* 0xbe374e4314117423 */ /* 0x000fe20000010011 */
[----:B------:R-:W-:-:S03]  /*12d30*/  PRMT R22, R23, 0x5410, R22 ;  /* 0x0000541017167816 */ /* 0x000fc60000000016 */
[----:B------:R-:W-:-:S04]  /*12d40*/  FFMA.FTZ R17, R20, R17, 0.20512372255325317383 ;  /* 0x3e520bf414117423 */ /* 0x000fc80000010011 */
[----:B------:R-:W-:Y:S01]  /*12d50*/  FFMA.FTZ R23, R20, R17, -0.24046532809734344482 ;  /* 0xbe763c8b14177423 */ /* 0x000fe20000010011 */
[----:B------:R-:W-:Y:S01]  /*12d60*/  LOP3.LUT R40, R40, 0xffff, RZ, 0xc0, !PT ;  /* 0x0000ffff28287812 */ /* 0x000fe200078ec0ff */
[----:B------:R-:W2:Y:S01]  /*12d70*/  LDC R17, c[0x0][0x278] ;  /* 0x00009e00ff117b82 */ /* 0x000ea20000000800 */
[----:B------:R-:W-:Y:S01]  /*12d80*/  PRMT R33, R28, 0x5410, R33 ;  /* 0x000054101c217816 */ /* 0x000fe20000000021 */
[C---:B------:R-:W-:Y:S01]  /*12d90*/  FFMA.FTZ R23, R20.reuse, R23, 0.28857114911079406738 ;  /* 0x3e93bf9914177423 */ /* 0x040fe20000010017 */
[----:B------:R-:W-:Y:S01]  /*12da0*/  PRMT R37, R37, 0x3340, R0 ;  /* 0x0000334025257816 */ /* 0x000fe20000000000 */
[----:B------:R-:W-:Y:S01]  /*12db0*/  IMAD.IADD R18, R9, 0x1, -R18 ;  /* 0x0000000109127824 */ /* 0x000fe200078e0a12 */
[----:B------:R-:W-:Y:S01]  /*12dc0*/  LOP3.LUT R27, R27, 0xffff, RZ, 0xc0, !PT ;  /* 0x0000ffff1b1b7812 */ /* 0x000fe200078ec0ff */
[----:B------:R-:W-:Y:S01]  /*12dd0*/  FFMA.FTZ R23, R20, R23, -0.36067417263984680176 ;  /* 0xbeb8aa4914177423 */ /* 0x000fe20000010017 */
[----:B------:R-:W-:Y:S02]  /*12de0*/  PRMT R31, R31, 0x4210, R40 ;  /* 0x000042101f1f7816 */ /* 0x000fe40000000028 */
[----:B------:R-:W-:-:S02]  /*12df0*/  PRMT R24, R24, 0x5410, R25 ;  /* 0x0000541018187816 */ /* 0x000fc40000000019 */
[----:B------:R-:W-:Y:S02]  /*12e00*/  PRMT R33, R33, 0x5210, R40 ;  /* 0x0000521021217816 */ /* 0x000fe40000000028 */
[----:B------:R-:W-:Y:S02]  /*12e10*/  LOP3.LUT R29, R29, 0xffff, RZ, 0xc0, !PT ;  /* 0x0000ffff1d1d7812 */ /* 0x000fe400078ec0ff */
[----:B------:R-:W-:Y:S02]  /*12e20*/  PRMT R37, R26, 0x5410, R37 ;  /* 0x000054101a257816 */ /* 0x000fe40000000025 */
[----:B------:R-:W-:Y:S01]  /*12e30*/  LOP3.LUT R38, R38, 0xffff, RZ, 0xc0, !PT ;  /* 0x0000ffff26267812 */ /* 0x000fe200078ec0ff */
[----:B------:R-:W-:Y:S01]  /*12e40*/  FADD R18, R18, -1 ;  /* 0xbf80000012127421 */ /* 0x000fe20000000000 */
[--C-:B------:R-:W-:Y:S01]  /*12e50*/  PRMT R25, R30, 0x4210, R27.reuse ;  /* 0x000042101e197816 */ /* 0x100fe2000000001b */
[----:B------:R-:W-:Y:S01]  /*12e60*/  FFMA.FTZ R23, R20, R23, 0.48089820146560668945 ;  /* 0x3ef6384a14177423 */ /* 0x000fe20000010017 */
[----:B------:R-:W-:Y:S01]  /*12e70*/  PRMT R27, R22, 0x5210, R27 ;  /* 0x00005210161b7816 */ /* 0x000fe2000000001b */
[----:B------:R-:W-:Y:S01]  /*12e80*/  IMAD.IADD R21, R10, 0x1, -R21 ;  /* 0x000000010a157824 */ /* 0x000fe200078e0a15 */
[--C-:B------:R-:W-:Y:S01]  /*12e90*/  PRMT R34, R34, 0x4210, R29.reuse ;  /* 0x0000421022227816 */ /* 0x100fe2000000001d */
[----:B------:R-:W-:Y:S01]  /*12ea0*/  STS [R16+UR6], R31 ;  /* 0x0000001f10007988 */ /* 0x000fe20008000806 */
[----:B------:R-:W-:-:S02]  /*12eb0*/  PRMT R68, R24, 0x5210, R29 ;  /* 0x0000521018447816 */ /* 0x000fc4000000001d */
[--C-:B------:R-:W-:Y:S01]  /*12ec0*/  PRMT R35, R35, 0x4210, R38.reuse ;  /* 0x0000421023237816 */ /* 0x100fe20000000026 */
[----:B------:R3:W-:Y:S01]  /*12ed0*/  STS [R16+UR6+0x80], R33 ;  /* 0x0000802110007988 */ /* 0x0007e20008000806 */
[----:B------:R-:W-:Y:S02]  /*12ee0*/  PRMT R37, R37, 0x5210, R38 ;  /* 0x0000521025257816 */ /* 0x000fe40000000026 */
[C---:B------:R-:W-:Y:S02]  /*12ef0*/  LOP3.LUT R22, R16.reuse, 0x40, RZ, 0x3c, !PT ;  /* 0x0000004010167812 */ /* 0x040fe400078e3cff */
[C---:B------:R-:W-:Y:S02]  /*12f00*/  LOP3.LUT R24, R16.reuse, 0x4, RZ, 0x3c, !PT ;  /* 0x0000000410187812 */ /* 0x040fe400078e3cff */
[----:B------:R-:W-:Y:S01]  /*12f10*/  LOP3.LUT R29, R16, 0x44, RZ, 0x3c, !PT ;  /* 0x00000044101d7812 */ /* 0x000fe200078e3cff */
[----:B------:R-:W-:Y:S01]  /*12f20*/  FFMA.FTZ R23, R20, R23, -0.72134751081466674805 ;  /* 0xbf38aa3b14177423 */ /* 0x000fe20000010017 */
[----:B---3--:R-:W-:-:S02]  /*12f30*/  IMAD.IADD R16, R8, 0x1, -R19 ;  /* 0x0000000108107824 */ /* 0x008fc400078e0a13 */
[C---:B------:R-:W-:Y:S01]  /*12f40*/  FFMA.FTZ R19, R18.reuse, R39, -0.16845393180847167969 ;  /* 0xbe2c7f3012137423 */ /* 0x040fe20000010027 */
[----:B------:R-:W-:Y:S01]  /*12f50*/  FADD R21, R21, -1 ;  /* 0xbf80000015157421 */ /* 0x000fe20000000000 */
[----:B------:R-:W-:Y:S01]  /*12f60*/  STS [R22+UR6+0x400], R35 ;  /* 0x0004002316007988 */ /* 0x000fe20008000806 */
[----:B------:R-:W-:Y:S01]  /*12f70*/  SHF.R.U32.HI R26, RZ, 0x5, R5 ;  /* 0x00000005ff1a7819 */ /* 0x000fe20000011605 */
[----:B------:R-:W-:Y:S02]  /*12f80*/  FFMA.FTZ R19, R18, R19, 0.1716887056827545166 ;  /* 0x3e2fcf2a12137423 */ /* 0x000fe40000010013 */
[----:B------:R3:W-:Y:S01]  /*12f90*/  STS [R22+UR6+0x480], R37 ;  /* 0x0004802516007988 */ /* 0x0007e20008000806 */
[----:B------:R-:W-:Y:S01]  /*12fa0*/  FMUL R23, R20, R23 ;  /* 0x0000001714177220 */ /* 0x000fe20000400000 */
[----:B------:R-:W-:Y:S01]  /*12fb0*/  SGXT.U32 R26, R26, 0x2 ;  /* 0x000000021a1a781a */ /* 0x000fe20000000000 */
[----:B------:R-:W-:Y:S02]  /*12fc0*/  FFMA.FTZ R19, R18, R19, -0.17900948226451873779 ;  /* 0xbe374e4312137423 */ /* 0x000fe40000010013 */
[----:B------:R-:W-:Y:S01]  /*12fd0*/  FMUL R23, R20, R23 ;  /* 0x0000001714177220 */ /* 0x000fe20000400000 */
[----:B---3--:R-:W-:Y:S01]  /*12fe0*/  FADD R22, R16, -1 ;  /* 0xbf80000010167421 */ /* 0x008fe20000000000 */
[C---:B------:R-:W-:Y:S01]  /*12ff0*/  FFMA.FTZ R16, R21.reuse, R39, -0.16845393180847167969 ;  /* 0xbe2c7f3015107423 */ /* 0x040fe20000010027 */
[----:B------:R-:W-:Y:S03]  /*13000*/  STS [R24+UR6+0x800], R25 ;  /* 0x0008001918007988 */ /* 0x000fe60008000806 */
[C---:B------:R-:W-:Y:S01]  /*13010*/  FFMA.FTZ R16, R21.reuse, R16, 0.1716887056827545166 ;  /* 0x3e2fcf2a15107423 */ /* 0x040fe20000010010 */
[----:B------:R2:W-:Y:S01]  /*13020*/  STS [R24+UR6+0x880], R27 ;  /* 0x0008801b18007988 */ /* 0x0005e20008000806 */
[----:B------:R-:W-:Y:S01]  /*13030*/  FFMA.FTZ R19, R18, R19, 0.20512372255325317383 ;  /* 0x3e520bf412137423 */ /* 0x000fe20000010013 */
[----:B------:R-:W-:Y:S01]  /*13040*/  FFMA.FTZ R20, R20, 1.4426950216293334961, R23 ;  /* 0x3fb8aa3b14147823 */ /* 0x000fe20000010017 */
[----:B------:R-:W-:Y:S01]  /*13050*/  FFMA.FTZ R16, R21, R16, -0.17900948226451873779 ;  /* 0xbe374e4315107423 */ /* 0x000fe20000010010 */
[----:B------:R-:W-:Y:S01]  /*13060*/  FFMA.FTZ R23, R22, R39, -0.16845393180847167969 ;  /* 0xbe2c7f3016177423 */ /* 0x000fe20000010027 */
[----:B------:R-:W-:Y:S01]  /*13070*/  FFMA.FTZ R19, R18, R19, -0.24046532809734344482 ;  /* 0xbe763c8b12137423 */ /* 0x000fe20000010013 */
[----:B--2---:R-:W-:-:S02]  /*13080*/  IMAD R24, R26, R17, RZ ;  /* 0x000000111a187224 */ /* 0x004fc400078e02ff */
[----:B------:R-:W-:Y:S01]  /*13090*/  FFMA.FTZ R16, R21, R16, 0.20512372255325317383 ;  /* 0x3e520bf415107423 */ /* 0x000fe20000010010 */
[----:B------:R-:W-:Y:S01]  /*130a0*/  FFMA.FTZ R23, R22, R23, 0.1716887056827545166 ;  /* 0x3e2fcf2a16177423 */ /* 0x000fe20000010017 */
[----:B------:R-:W-:Y:S02]  /*130b0*/  IMAD R26, R17, 0x4, R24 ;  /* 0x00000004111a7824 */ /* 0x000fe400078e0218 */
[----:B------:R-:W-:Y:S01]  /*130c0*/  FFMA.FTZ R19, R18, R19, 0.28857114911079406738 ;  /* 0x3e93bf9912137423 */ /* 0x000fe20000010013 */
[----:B------:R-:W-:Y:S01]  /*130d0*/  FFMA.FTZ R16, R21, R16, -0.24046532809734344482 ;  /* 0xbe763c8b15107423 */ /* 0x000fe20000010010 */
[----:B------:R-:W-:Y:S01]  /*130e0*/  FFMA.FTZ R23, R22, R23, -0.17900948226451873779 ;  /* 0xbe374e4316177423 */ /* 0x000fe20000010017 */
[----:B------:R-:W-:Y:S02]  /*130f0*/  IMAD R28, R17, 0x4, R26 ;  /* 0x00000004111c7824 */ /* 0x000fe400078e021a */
[----:B------:R-:W-:Y:S01]  /*13100*/  FFMA.FTZ R19, R18, R19, -0.36067417263984680176 ;  /* 0xbeb8aa4912137423 */ /* 0x000fe20000010013 */
[----:B------:R-:W-:Y:S01]  /*13110*/  FFMA.FTZ R16, R21, R16, 0.28857114911079406738 ;  /* 0x3e93bf9915107423 */ /* 0x000fe20000010010 */
[----:B------:R-:W-:Y:S01]  /*13120*/  FFMA.FTZ R23, R22, R23, 0.20512372255325317383 ;  /* 0x3e520bf416177423 */ /* 0x000fe20000010017 */
[----:B------:R-:W-:-:S02]  /*13130*/  IMAD R30, R17, 0x4, R28 ;  /* 0x00000004111e7824 */ /* 0x000fc400078e021c */
[----:B------:R-:W-:Y:S01]  /*13140*/  FFMA.FTZ R19, R18, R19, 0.48089820146560668945 ;  /* 0x3ef6384a12137423 */ /* 0x000fe20000010013 */
[----:B------:R-:W-:Y:S01]  /*13150*/  FFMA.FTZ R16, R21, R16, -0.36067417263984680176 ;  /* 0xbeb8aa4915107423 */ /* 0x000fe20000010010 */
[----:B------:R-:W-:Y:S01]  /*13160*/  FFMA.FTZ R23, R22, R23, -0.24046532809734344482 ;  /* 0xbe763c8b16177423 */ /* 0x000fe20000010017 */
[----:B------:R-:W-:Y:S01]  /*13170*/  IMAD R32, R17, 0x4, R30 ;  /* 0x0000000411207824 */ /* 0x000fe200078e021e */
[----:B------:R2:W-:Y:S01]  /*13180*/  STS [R29+UR6+0xc00], R34 ;  /* 0x000c00221d007988 */ /* 0x0005e20008000806 */
[----:B------:R-:W-:Y:S01]  /*13190*/  FFMA.FTZ R19, R18, R19, -0.72134751081466674805 ;  /* 0xbf38aa3b12137423 */ /* 0x000fe20000010013 */
[----:B------:R-:W-:Y:S01]  /*131a0*/  FFMA.FTZ R16, R21, R16, 0.48089820146560668945 ;  /* 0x3ef6384a15107423 */ /* 0x000fe20000010010 */
[----:B------:R-:W-:Y:S01]  /*131b0*/  FFMA.FTZ R23, R22, R23, 0.28857114911079406738 ;  /* 0x3e93bf9916177423 */ /* 0x000fe20000010017 */
[----:B------:R-:W-:Y:S01]  /*131c0*/  ISETP.GE.U32.AND P2, PT, R11, 0x7f800000, PT ;  /* 0x7f8000000b00780c */ /* 0x000fe20003f46070 */
[----:B------:R-:W-:Y:S01]  /*131d0*/  FMUL R19, R18, R19 ;  /* 0x0000001312137220 */ /* 0x000fe20000400000 */
[----:B------:R-:W-:Y:S01]  /*131e0*/  FFMA.FTZ R16, R21, R16, -0.72134751081466674805 ;  /* 0xbf38aa3b15107423 */ /* 0x000fe20000010010 */
[----:B--2---:R-:W-:-:S02]  /*131f0*/  IMAD R34, R17, 0x4, R32 ;  /* 0x0000000411227824 */ /* 0x004fc400078e0220 */
[----:B------:R-:W-:Y:S02]  /*13200*/  FFMA.FTZ R23, R22, R23, -0.36067417263984680176 ;  /* 0xbeb8aa4916177423 */ /* 0x000fe40000010017 */
[----:B------:R-:W-:Y:S02]  /*13210*/  IMAD R36, R17, 0x4, R34 ;  /* 0x0000000411247824 */ /* 0x000fe400078e0222 */
[----:B------:R-:W-:Y:S01]  /*13220*/  FMUL R19, R18, R19 ;  /* 0x0000001312137220 */ /* 0x000fe20000400000 */
[----:B------:R-:W-:Y:S01]  /*13230*/  FMUL R16, R21, R16 ;  /* 0x0000001015107220 */ /* 0x000fe20000400000 */
[----:B------:R-:W-:Y:S01]  /*13240*/  ISETP.GE.U32.AND P6, PT, R9, 0x7f800000, PT ;  /* 0x7f8000000900780c */ /* 0x000fe20003fc6070 */
[C---:B------:R-:W-:Y:S01]  /*13250*/  IMAD R38, R17.reuse, 0x4, R36 ;  /* 0x0000000411267824 */ /* 0x040fe200078e0224 */
[----:B------:R-:W-:Y:S01]  /*13260*/  ISETP.GE.U32.AND P1, PT, R10, 0x7f800000, PT ;  /* 0x7f8000000a00780c */ /* 0x000fe20003f26070 */
[----:B------:R-:W-:Y:S01]  /*13270*/  FFMA.FTZ R23, R22, R23, 0.48089820146560668945 ;  /* 0x3ef6384a16177423 */ /* 0x000fe20000010017 */
[----:B------:R-:W-:Y:S01]  /*13280*/  FFMA.FTZ R19, R18, 1.4426950216293334961, R19 ;  /* 0x3fb8aa3b12137823 */ /* 0x000fe20000010013 */
[----:B------:R-:W-:-:S02]  /*13290*/  IMAD R40, R17, 0x4, R38 ;  /* 0x0000000411287824 */ /* 0x000fc400078e0226 */
[----:B------:R-:W-:Y:S01]  /*132a0*/  FMUL R16, R21, R16 ;  /* 0x0000001015107220 */ /* 0x000fe20000400000 */
[----:B------:R-:W-:Y:S01]  /*132b0*/  FFMA.FTZ R23, R22, R23, -0.72134751081466674805 ;  /* 0xbf38aa3b16177423 */ /* 0x000fe20000010017 */
[----:B------:R-:W-:Y:S01]  /*132c0*/  ISETP.GE.U32.AND P5, PT, R8, 0x7f800000, PT ;  /* 0x7f8000000800780c */ /* 0x000fe20003fa6070 */
[----:B------:R-:W-:Y:S01]  /*132d0*/  FADD R72, R12, R19 ;  /* 0x000000130c487221 */ /* 0x000fe20000000000 */
[----:B------:R-:W-:Y:S02]  /*132e0*/  IMAD R42, R17, 0x4, R40 ;  /* 0x00000004112a7824 */ /* 0x000fe400078e0228 */
[----:B------:R-:W-:Y:S01]  /*132f0*/  FFMA.FTZ R21, R21, 1.4426950216293334961, R16 ;  /* 0x3fb8aa3b15157823 */ /* 0x000fe20000010010 */
[----:B------:R-:W-:Y:S02]  /*13300*/  @P2 IMAD.MOV.U32 R12, RZ, RZ, 0x7f800000 ;  /* 0x7f800000ff0c2424 */ /* 0x000fe400078e00ff */
[----:B------:R-:W-:Y:S01]  /*13310*/  FMUL R23, R22, R23 ;  /* 0x0000001716177220 */ /* 0x000fe20000400000 */
[----:B-1----:R-:W-:-:S02]  /*13320*/  IMAD.SHL.U32 R92, R92, 0x20, RZ ;  /* 0x000000205c5c7824 */ /* 0x002fc400078e00ff */
[----:B------:R-:W-:Y:S01]  /*13330*/  FADD R70, R13, R20 ;  /* 0x000000140d467221 */ /* 0x000fe20000000000 */
[----:B------:R-:W-:Y:S02]  /*13340*/  IMAD R44, R17, 0x4, R42 ;  /* 0x00000004112c7824 */ /* 0x000fe400078e022a */
[----:B------:R-:W-:Y:S01]  /*13350*/  FADD R71, R14, R21 ;  /* 0x000000150e477221 */ /* 0x000fe20000000000 */
[C---:B------:R-:W-:Y:S01]  /*13360*/  FSETP.NEU.AND P4, PT, R11.reuse, RZ, PT ;  /* 0x000000ff0b00720b */ /* 0x040fe20003f8d000 */
[----:B------:R-:W-:Y:S01]  /*13370*/  @P2 FFMA.FTZ R70, R11, R12, +INF ;  /* 0x7f8000000b462423 */ /* 0x000fe2000001000c */
[----:B------:R-:W-:Y:S01]  /*13380*/  FMUL R23, R22, R23 ;  /* 0x0000001716177220 */ /* 0x000fe20000400000 */
[----:B------:R-:W-:Y:S01]  /*13390*/  @P6 IMAD.MOV.U32 R14, RZ, RZ, 0x7f800000 ;  /* 0x7f800000ff0e6424 */ /* 0x000fe200078e00ff */
[----:B0-----:R-:W-:Y:S01]  /*133a0*/  LOP3.LUT R92, R92, 0x1f, R94, 0xf8, !PT ;  /* 0x0000001f5c5c7812 */ /* 0x001fe200078ef85e */
[----:B------:R-:W-:Y:S02]  /*133b0*/  @P1 IMAD.MOV.U32 R11, RZ, RZ, 0x7f800000 ;  /* 0x7f800000ff0b1424 */ /* 0x000fe400078e00ff */
[----:B------:R-:W-:Y:S01]  /*133c0*/  FFMA.FTZ R22, R22, 1.4426950216293334961, R23 ;  /* 0x3fb8aa3b16167823 */ /* 0x000fe20000010017 */
[----:B------:R-:W-:Y:S01]  /*133d0*/  IMAD R46, R17, 0x4, R44 ;  /* 0x00000004112e7824 */ /* 0x000fe200078e022c */
[C---:B------:R-:W-:Y:S01]  /*133e0*/  FSETP.NEU.AND P3, PT, R9.reuse, RZ, PT ;  /* 0x000000ff0900720b */ /* 0x040fe20003f6d000 */
[----:B------:R-:W-:Y:S01]  /*133f0*/  @P6 FFMA.FTZ R72, R9, R14, +INF ;  /* 0x7f80000009486423 */ /* 0x000fe2000001000e */
[----:B------:R-:W-:Y:S01]  /*13400*/  @P1 FFMA.FTZ R71, R10, R11, +INF ;  /* 0x7f8000000a471423 */ /* 0x000fe2000001000b */
[----:B------:R-:W-:-:S02]  /*13410*/  @P5 IMAD.MOV.U32 R11, RZ, RZ, 0x7f800000 ;  /* 0x7f800000ff0b5424 */ /* 0x000fc400078e00ff */
[----:B------:R-:W-:Y:S02]  /*13420*/  IMAD R9, R92, UR5, RZ ;  /* 0x000000055c097c24 */ /* 0x000fe4000f8e02ff */
[----:B------:R-:W-:Y:S01]  /*13430*/  FADD R73, R15, R22 ;  /* 0x000000160f497221 */ /* 0x000fe20000000000 */
[C---:B------:R-:W-:Y:S01]  /*13440*/  IMAD R16, R17.reuse, 0x4, R46 ;  /* 0x0000000411107824 */ /* 0x040fe200078e022e */
[----:B------:R-:W-:Y:S01]  /*13450*/  USHF.R.S32.HI UR5, URZ, 0x1f, UR4 ;  /* 0x0000001f3f057899 */ /* 0x000fe20008011404 */
[----:B------:R-:W-:Y:S01]  /*13460*/  FSETP.NEU.AND P2, PT, R10, RZ, PT ;  /* 0x000000ff0a00720b */ /* 0x000fe20003f4d000 */
[C---:B------:R-:W-:Y:S01]  /*13470*/  @P5 FFMA.FTZ R73, R8.reuse, R11, +INF ;  /* 0x7f80000008495423 */ /* 0x040fe2000001000b */
[----:B------:R-:W-:Y:S01]  /*13480*/  FSETP.NEU.AND P1, PT, R8, RZ, PT ;  /* 0x000000ff0800720b */ /* 0x000fe20003f2d000 */
[----:B------:R-:W-:Y:S01]  /*13490*/  IMAD R48, R17, 0x4, R16 ;  /* 0x0000000411307824 */ /* 0x000fe200078e0210 */
[----:B------:R-:W-:Y:S01]  /*134a0*/  IADD3 R89, P5, P6, R9, UR4, R90 ;  /* 0x0000000409597c10 */ /* 0x000fe2000febe05a */
[----:B------:R0:W-:Y:S01]  /*134b0*/  STS [R29+UR6+0xc80], R68 ;  /* 0x000c80441d007988 */ /* 0x0001e20008000806 */
[----:B------:R-:W-:-:S02]  /*134c0*/  SHF.R.S32.HI R10, RZ, 0x1f, R9 ;  /* 0x0000001fff0a7819 */ /* 0x000fc40000011409 */
[----:B------:R-:W-:Y:S01]  /*134d0*/  SHF.R.U32.HI R8, RZ, 0x1, R5 ;  /* 0x00000001ff087819 */ /* 0x000fe20000011605 */
[C---:B------:R-:W-:Y:S01]  /*134e0*/  IMAD R50, R17.reuse, 0x4, R48 ;  /* 0x0000000411327824 */ /* 0x040fe200078e0230 */
[----:B------:R-:W-:Y:S01]  /*134f0*/  IADD3.X R91, R10, UR5, R91, P5, P6 ;  /* 0x000000050a5b7c10 */ /* 0x000fe2000afec45b */
[----:B------:R-:W-:Y:S01]  /*13500*/  BAR.SYNC.DEFER_BLOCKING 0x0 ;  /* 0x0000000000007b1d */ /* 0x000fe20000010000 */
[----:B------:R-:W-:Y:S02]  /*13510*/  LOP3.LUT R69, R8, 0xc, RZ, 0xc0, !PT ;  /* 0x0000000c08457812 */ /* 0x000fe400078ec0ff */
[-C--:B------:R-:W-:Y:S02]  /*13520*/  IADD3 R8, P6, R24, R89.reuse, RZ ;  /* 0x0000005918087210 */ /* 0x080fe40007fde0ff */
[----:B------:R-:W-:Y:S01]  /*13530*/  IADD3 R10, P5, R26, R89, RZ ;  /* 0x000000591a0a7210 */ /* 0x000fe20007fbe0ff */
[----:B------:R-:W-:Y:S01]  /*13540*/  IMAD R52, R17, 0x4, R50 ;  /* 0x0000000411347824 */ /* 0x000fe200078e0232 */
[-C--:B------:R-:W-:Y:S01]  /*13550*/  LEA.HI.X.SX32 R9, R24, R91.reuse, 0x1, P6 ;  /* 0x0000005b18097211 */ /* 0x080fe200030f0eff */
[----:B------:R-:W-:Y:S01]  /*13560*/  ULDC UR4, c[0x0][0x27c] ;  /* 0x00009f0000047ab9 */ /* 0x000fe20000000800 */
[----:B------:R-:W-:-:S02]  /*13570*/  LEA.HI.X.SX32 R11, R26, R91, 0x1, P5 ;  /* 0x0000005b1a0b7211 */ /* 0x000fc400028f0eff */
[-C--:B------:R-:W-:Y:S02]  /*13580*/  IADD3 R12, P6, R28, R89.reuse, RZ ;  /* 0x000000591c0c7210 */ /* 0x080fe40007fde0ff */
[----:B------:R-:W-:Y:S01]  /*13590*/  IADD3 R14, P5, R30, R89, RZ ;  /* 0x000000591e0e7210 */ /* 0x000fe20007fbe0ff */
[C---:B------:R-:W-:Y:S01]  /*135a0*/  IMAD R54, R17.reuse, 0x4, R52 ;  /* 0x0000000411367824 */ /* 0x040fe200078e0234 */
[-C--:B------:R-:W-:Y:S02]  /*135b0*/  LEA.HI.X.SX32 R13, R28, R91.reuse, 0x1, P6 ;  /* 0x0000005b1c0d7211 */ /* 0x080fe400030f0eff */
[----:B------:R-:W-:Y:S02]  /*135c0*/  LEA.HI.X.SX32 R15, R30, R91, 0x1, P5 ;  /* 0x0000005b1e0f7211 */ /* 0x000fe400028f0eff */
[-C--:B------:R-:W-:Y:S02]  /*135d0*/  IADD3 R18, P6, R32, R89.reuse, RZ ;  /* 0x0000005920127210 */ /* 0x080fe40007fde0ff */
[----:B------:R-:W-:Y:S01]  /*135e0*/  IADD3 R20, P5, R34, R89, RZ ;  /* 0x0000005922147210 */ /* 0x000fe20007fbe0ff */
[C---:B------:R-:W-:Y:S01]  /*135f0*/  IMAD R56, R17.reuse, 0x4, R54 ;  /* 0x0000000411387824 */ /* 0x040fe200078e0236 */
[-C--:B------:R-:W-:Y:S01]  /*13600*/  LEA.HI.X.SX32 R19, R32, R91.reuse, 0x1, P6 ;  /* 0x0000005b20137211 */ /* 0x080fe200030f0eff */
[----:B------:R-:W1:Y:S01]  /*13610*/  LDS R75, [R7+UR6] ;  /* 0x00000006074b7984 */ /* 0x000e620008000800 */
[----:B------:R-:W-:Y:S01]  /*13620*/  LEA.HI.X.SX32 R21, R34, R91, 0x1, P5 ;  /* 0x0000005b22157211 */ /* 0x000fe200028f0eff */
[C---:B------:R-:W-:Y:S01]  /*13630*/  IMAD R58, R17.reuse, 0x4, R56 ;  /* 0x00000004113a7824 */ /* 0x040fe200078e0238 */
[-C--:B------:R-:W-:Y:S01]  /*13640*/  IADD3 R22, P6, R36, R89.reuse, RZ ;  /* 0x0000005924167210 */ /* 0x080fe20007fde0ff */
[----:B------:R-:W-:Y:S01]  /*13650*/  LDS R77, [R7+UR6+0x100] ;  /* 0x00010006074d7984 */ /* 0x000fe20008000800 */
[----:B------:R-:W-:Y:S01]  /*13660*/  IADD3 R24, P5, R38, R89, RZ ;  /* 0x0000005926187210 */ /* 0x000fe20007fbe0ff */
[----:B------:R-:W-:Y:S01]  /*13670*/  IMAD R60, R17, 0x4, R58 ;  /* 0x00000004113c7824 */ /* 0x000fe200078e023a */
[-C--:B------:R-:W-:Y:S01]  /*13680*/  LEA.HI.X.SX32 R23, R36, R91.reuse, 0x1, P6 ;  /* 0x0000005b24177211 */ /* 0x080fe200030f0eff */
[----:B------:R-:W-:Y:S01]  /*13690*/  LDS R79, [R7+UR6+0x200] ;  /* 0x00020006074f7984 */ /* 0x000fe20008000800 */
[----:B------:R-:W-:-:S02]  /*136a0*/  LEA.HI.X.SX32 R25, R38, R91, 0x1, P5 ;  /* 0x0000005b26197211 */ /* 0x000fc400028f0eff */
[-C--:B------:R-:W-:Y:S01]  /*136b0*/  IADD3 R26, P6, R40, R89.reuse, RZ ;  /* 0x00000059281a7210 */ /* 0x080fe20007fde0ff */
[----:B------:R2:W-:Y:S01]  /*136c0*/  LDS R81, [R7+UR6+0x300] ;  /* 0x0003000607517984 */ /* 0x0005e20008000800 */
[----:B------:R-:W-:Y:S01]  /*136d0*/  IADD3 R28, P5, R42, R89, RZ ;  /* 0x000000592a1c7210 */ /* 0x000fe20007fbe0ff */
[C---:B------:R-:W-:Y:S01]  /*136e0*/  IMAD R62, R17.reuse, 0x4, R60 ;  /* 0x00000004113e7824 */ /* 0x040fe200078e023c */
[-C--:B------:R-:W-:Y:S02]  /*136f0*/  LEA.HI.X.SX32 R27, R40, R91.reuse, 0x1, P6 ;  /* 0x0000005b281b7211 */ /* 0x080fe400030f0eff */
[----:B0-----:R-:W-:Y:S02]  /*13700*/  LEA.HI.X.SX32 R29, R42, R91, 0x1, P5 ;  /* 0x0000005b2a1d7211 */ /* 0x001fe400028f0eff */
[-C--:B------:R-:W-:Y:S02]  /*13710*/  IADD3 R30, P6, R44, R89.reuse, RZ ;  /* 0x000000592c1e7210 */ /* 0x080fe40007fde0ff */
[----:B------:R-:W-:Y:S01]  /*13720*/  IADD3 R32, P5, R46, R89, RZ ;  /* 0x000000592e207210 */ /* 0x000fe20007fbe0ff */
[----:B------:R-:W-:Y:S01]  /*13730*/  IMAD R64, R17, 0x4, R62 ;  /* 0x0000000411407824 */ /* 0x000fe200078e023e */
[----:B------:R-:W-:-:S02]  /*13740*/  LEA.HI.X.SX32 R31, R44, R91, 0x1, P6 ;  /* 0x0000005b2c1f7211 */ /* 0x000fc400030f0eff */
[----:B------:R-:W-:Y:S02]  /*13750*/  LEA.HI.X.SX32 R33, R46, R91, 0x1, P5 ;  /* 0x0000005b2e217211 */ /* 0x000fe400028f0eff */
[-C--:B------:R-:W-:Y:S02]  /*13760*/  IADD3 R34, P6, R16, R89.reuse, RZ ;  /* 0x0000005910227210 */ /* 0x080fe40007fde0ff */
[----:B------:R-:W-:Y:S01]  /*13770*/  IADD3 R36, P5, R48, R89, RZ ;  /* 0x0000005930247210 */ /* 0x000fe20007fbe0ff */
[C---:B------:R-:W-:Y:S01]  /*13780*/  IMAD R66, R17.reuse, 0x4, R64 ;  /* 0x0000000411427824 */ /* 0x040fe200078e0240 */
[-C--:B------:R-:W-:Y:S02]  /*13790*/  LEA.HI.X.SX32 R35, R16, R91.reuse, 0x1, P6 ;  /* 0x0000005b10237211 */ /* 0x080fe400030f0eff */
[----:B------:R-:W-:Y:S01]  /*137a0*/  LEA.HI.X.SX32 R37, R48, R91, 0x1, P5 ;  /* 0x0000005b30257211 */ /* 0x000fe200028f0eff */
[----:B------:R-:W-:Y:S01]  /*137b0*/  IMAD R68, R17, 0x4, R66 ;  /* 0x0000000411447824 */ /* 0x000fe200078e0242 */
[----:B------:R-:W-:-:S02]  /*137c0*/  LOP3.LUT R65, R7, 0x4, RZ, 0x3c, !PT ;  /* 0x0000000407417812 */ /* 0x000fc400078e3cff */
[-C--:B------:R-:W-:Y:S02]  /*137d0*/  IADD3 R38, P6, R50, R89.reuse, RZ ;  /* 0x0000005932267210 */ /* 0x080fe40007fde0ff */
[----:B------:R-:W-:Y:S01]  /*137e0*/  IADD3 R40, P5, R52, R89, RZ ;  /* 0x0000005934287210 */ /* 0x000fe20007fbe0ff */
[C---:B------:R-:W-:Y:S01]  /*137f0*/  IMAD R74, R17.reuse, 0x4, R68 ;  /* 0x00000004114a7824 */ /* 0x040fe200078e0244 */
[-C--:B------:R-:W-:Y:S01]  /*13800*/  LEA.HI.X.SX32 R39, R50, R91.reuse, 0x1, P6 ;  /* 0x0000005b32277211 */ /* 0x080fe200030f0eff */
[----:B------:R-:W0:Y:S01]  /*13810*/  LDS R83, [R65+UR6] ;  /* 0x0000000641537984 */ /* 0x000e220008000800 */
[----:B------:R-:W-:Y:S02]  /*13820*/  LEA.HI.X.SX32 R41, R52, R91, 0x1, P5 ;  /* 0x0000005b34297211 */ /* 0x000fe400028f0eff */
[-C--:B------:R-:W-:Y:S01]  /*13830*/  IADD3 R42, P6, R54, R89.reuse, RZ ;  /* 0x00000059362a7210 */ /* 0x080fe20007fde0ff */
[----:B------:R-:W3:Y:S01]  /*13840*/  LDS R85, [R65+UR6+0x100] ;  /* 0x0001000641557984 */ /* 0x000ee20008000800 */
[----:B------:R-:W-:Y:S01]  /*13850*/  IADD3 R44, P5, R56, R89, RZ ;  /* 0x00000059382c7210 */ /* 0x000fe20007fbe0ff */
[----:B------:R-:W-:Y:S01]  /*13860*/  IMAD R76, R17, 0x4, R74 ;  /* 0x00000004114c7824 */ /* 0x000fe200078e024a */
[-C--:B------:R-:W-:Y:S01]  /*13870*/  LEA.HI.X.SX32 R43, R54, R91.reuse, 0x1, P6 ;  /* 0x0000005b362b7211 */ /* 0x080fe200030f0eff */
[----:B------:R-:W4:Y:S01]  /*13880*/  LDS R87, [R65+UR6+0x200] ;  /* 0x0002000641577984 */ /* 0x000f220008000800 */
[----:B------:R-:W-:-:S02]  /*13890*/  LEA.HI.X.SX32 R45, R56, R91, 0x1, P5 ;  /* 0x0000005b382d7211 */ /* 0x000fc400028f0eff */
[-C--:B------:R-:W-:Y:S01]  /*138a0*/  IADD3 R46, P6, R58, R89.reuse, RZ ;  /* 0x000000593a2e7210 */ /* 0x080fe20007fde0ff */
[----:B------:R1:W4:Y:S01]  /*138b0*/  LDS R88, [R65+UR6+0x300] ;  /* 0x0003000641587984 */ /* 0x0003220008000800 */
[----:B------:R-:W-:Y:S01]  /*138c0*/  IADD3 R48, P5, R60, R89, RZ ;  /* 0x000000593c307210 */ /* 0x000fe20007fbe0ff */
[C---:B------:R-:W-:Y:S01]  /*138d0*/  IMAD R78, R17.reuse, 0x4, R76 ;  /* 0x00000004114e7824 */ /* 0x040fe200078e024c */
[-C--:B------:R-:W-:Y:S02]  /*138e0*/  LEA.HI.X.SX32 R47, R58, R91.reuse, 0x1, P6 ;  /* 0x0000005b3a2f7211 */ /* 0x080fe400030f0eff */
[----:B------:R-:W-:Y:S02]  /*138f0*/  LEA.HI.X.SX32 R49, R60, R91, 0x1, P5 ;  /* 0x0000005b3c317211 */ /* 0x000fe400028f0eff */
[-C--:B------:R-:W-:Y:S02]  /*13900*/  IADD3 R50, P6, R62, R89.reuse, RZ ;  /* 0x000000593e327210 */ /* 0x080fe40007fde0ff */
[----:B------:R-:W-:Y:S01]  /*13910*/  IADD3 R52, P5, R64, R89, RZ ;  /* 0x0000005940347210 */ /* 0x000fe20007fbe0ff */
[----:B------:R-:W-:Y:S01]  /*13920*/  IMAD R80, R17, 0x4, R78 ;  /* 0x0000000411507824 */ /* 0x000fe200078e024e */
[----:B------:R-:W-:-:S02]  /*13930*/  LEA.HI.X.SX32 R51, R62, R91, 0x1, P6 ;  /* 0x0000005b3e337211 */ /* 0x000fc400030f0eff */
[----:B------:R-:W-:Y:S01]  /*13940*/  LEA.HI.X.SX32 R53, R64, R91, 0x1, P5 ;  /* 0x0000005b40357211 */ /* 0x000fe200028f0eff */
[C---:B------:R-:W-:Y:S01]  /*13950*/  IMAD R82, R17.reuse, 0x4, R80 ;  /* 0x0000000411527824 */ /* 0x040fe200078e0250 */
[-C--:B------:R-:W-:Y:S02]  /*13960*/  IADD3 R54, P6, R66, R89.reuse, RZ ;  /* 0x0000005942367210 */ /* 0x080fe40007fde0ff */
[----:B------:R-:W-:Y:S01]  /*13970*/  IADD3 R56, P5, R68, R89, RZ ;  /* 0x0000005944387210 */ /* 0x000fe20007fbe0ff */
[----:B------:R-:W-:Y:S01]  /*13980*/  IMAD R84, R17, 0x4, R82 ;  /* 0x0000000411547824 */ /* 0x000fe200078e0252 */
[-C--:B------:R-:W-:Y:S02]  /*13990*/  LEA.HI.X.SX32 R55, R66, R91.reuse, 0x1, P6 ;  /* 0x0000005b42377211 */ /* 0x080fe400030f0eff */
[----:B------:R-:W-:Y:S02]  /*139a0*/  LEA.HI.X.SX32 R57, R68, R91, 0x1, P5 ;  /* 0x0000005b44397211 */ /* 0x000fe400028f0eff */
[----:B------:R-:W-:-:S02]  /*139b0*/  IADD3 R58, P6, R74, R89, RZ ;  /* 0x000000594a3a7210 */ /* 0x000fc40007fde0ff */
[----:B------:R-:W-:Y:S01]  /*139c0*/  IADD3 R60, P5, R76, R89, RZ ;  /* 0x000000594c3c7210 */ /* 0x000fe20007fbe0ff */
[C---:B------:R-:W-:Y:S01]  /*139d0*/  IMAD R86, R17.reuse, 0x4, R84 ;  /* 0x0000000411567824 */ /* 0x040fe200078e0254 */
[-C--:B------:R-:W-:Y:S02]  /*139e0*/  LEA.HI.X.SX32 R59, R74, R91.reuse, 0x1, P6 ;  /* 0x0000005b4a3b7211 */ /* 0x080fe400030f0eff */
[----:B------:R-:W-:Y:S02]  /*139f0*/  LEA.HI.X.SX32 R61, R76, R91, 0x1, P5 ;  /* 0x0000005b4c3d7211 */ /* 0x000fe400028f0eff */
[-C--:B------:R-:W-:Y:S02]  /*13a00*/  IADD3 R16, P6, R78, R89.reuse, RZ ;  /* 0x000000594e107210 */ /* 0x080fe40007fde0ff */
[----:B------:R-:W-:Y:S01]  /*13a10*/  IADD3 R62, P5, R80, R89, RZ ;  /* 0x00000059503e7210 */ /* 0x000fe20007fbe0ff */
[----:B--2---:R-:W-:Y:S01]  /*13a20*/  IMAD R7, R17, 0x4, R86 ;  /* 0x0000000411077824 */ /* 0x004fe200078e0256 */
[----:B------:R-:W-:-:S02]  /*13a30*/  LEA.HI.X.SX32 R17, R78, R91, 0x1, P6 ;  /* 0x0000005b4e117211 */ /* 0x000fc400030f0eff */
[----:B------:R-:W-:Y:S02]  /*13a40*/  LEA.HI.X.SX32 R63, R80, R91, 0x1, P5 ;  /* 0x0000005b503f7211 */ /* 0x000fe400028f0eff */
[-C--:B------:R-:W-:Y:S02]  /*13a50*/  IADD3 R66, P6, R82, R89.reuse, RZ ;  /* 0x0000005952427210 */ /* 0x080fe40007fde0ff */
[----:B------:R-:W-:Y:S02]  /*13a60*/  IADD3 R64, P5, R84, R89, RZ ;  /* 0x0000005954407210 */ /* 0x000fe40007fbe0ff */
[----:B------:R-:W-:Y:S02]  /*13a70*/  LEA R74, R6, UR6, 0x4 ;  /* 0x00000006064a7c11 */ /* 0x000fe4000f8e20ff */
[-C--:B------:R-:W-:Y:S02]  /*13a80*/  LEA.HI.X.SX32 R67, R82, R91.reuse, 0x1, P6 ;  /* 0x0000005b52437211 */ /* 0x080fe400030f0eff */
[----:B-1----:R-:W-:-:S02]  /*13a90*/  LEA.HI.X.SX32 R65, R84, R91, 0x1, P5 ;  /* 0x0000005b54417211 */ /* 0x002fc400028f0eff */
[CC--:B------:R-:W-:Y:S02]  /*13aa0*/  IADD3 R68, P6, R86.reuse, R89.reuse, RZ ;  /* 0x0000005956447210 */ /* 0x0c0fe40007fde0ff */
[----:B------:R-:W-:Y:S01]  /*13ab0*/  IADD3 R6, P5, R7, R89, RZ ;  /* 0x0000005907067210 */ /* 0x000fe20007fbe0ff */
[----:B------:R-:W-:Y:S01]  /*13ac0*/  IMAD.IADD R74, R69, 0x1, R74 ;  /* 0x00000001454a7824 */ /* 0x000fe200078e024a */
[----:B------:R-:W-:Y:S02]  /*13ad0*/  PRMT R89, R75, 0x7770, RZ ;  /* 0x000077704b597816 */ /* 0x000fe400000000ff */
[-C--:B------:R-:W-:Y:S02]  /*13ae0*/  LEA.HI.X.SX32 R69, R86, R91.reuse, 0x1, P6 ;  /* 0x0000005b56457211 */ /* 0x080fe400030f0eff */
[----:B------:R-:W-:Y:S02]  /*13af0*/  LEA.HI.X.SX32 R7, R7, R91, 0x1, P5 ;  /* 0x0000005b07077211 */ /* 0x000fe400028f0eff */
[----:B0-----:R-:W-:-:S02]  /*13b00*/  PRMT R91, R83, 0x7770, RZ ;  /* 0x00007770535b7816 */ /* 0x001fc400000000ff */
[----:B------:R-:W-:Y:S02]  /*13b10*/  PRMT R93, R77, 0x7770, RZ ;  /* 0x000077704d5d7816 */ /* 0x000fe400000000ff */
[----:B---3--:R-:W-:Y:S01]  /*13b20*/  PRMT R95, R85, 0x7770, RZ ;  /* 0x00007770555f7816 */ /* 0x008fe200000000ff */
[----:B------:R0:W-:Y:S01]  /*13b30*/  STG.E.U8 desc[UR12][R8.64], R89 ;  /* 0x0000005908007986 */ /* 0x0001e2000c10110c */
[----:B------:R-:W-:Y:S02]  /*13b40*/  PRMT R97, R79, 0x7770, RZ ;  /* 0x000077704f617816 */ /* 0x000fe400000000ff */
[----:B----4-:R-:W-:Y:S01]  /*13b50*/  PRMT R99, R87, 0x7770, RZ ;  /* 0x0000777057637816 */ /* 0x010fe200000000ff */
[----:B------:R1:W-:Y:S01]  /*13b60*/  STG.E.U8 desc[UR12][R10.64], R91 ;  /* 0x0000005b0a007986 */ /* 0x0003e2000c10110c */
[----:B------:R-:W-:-:S03]  /*13b70*/  PRMT R101, R81, 0x7770, RZ ;  /* 0x0000777051657816 */ /* 0x000fc600000000ff */
[----:B------:R2:W-:Y:S01]  /*13b80*/  STG.E.U8 desc[UR12][R12.64], R93 ;  /* 0x0000005d0c007986 */ /* 0x0005e2000c10110c */
[----:B0-----:R-:W-:-:S03]  /*13b90*/  PRMT R9, R88, 0x7770, RZ ;  /* 0x0000777058097816 */ /* 0x001fc600000000ff */
[----:B------:R0:W-:Y:S01]  /*13ba0*/  STG.E.U8 desc[UR12][R14.64], R95 ;  /* 0x0000005f0e007986 */ /* 0x0001e2000c10110c */
[----:B-1----:R-:W-:-:S03]  /*13bb0*/  PRMT R11, R75, 0x7771, RZ ;  /* 0x000077714b0b7816 */ /* 0x002fc600000000ff */
[----:B------:R1:W-:Y:S01]  /*13bc0*/  STG.E.U8 desc[UR12][R18.64], R97 ;  /* 0x0000006112007986 */ /* 0x0003e2000c10110c */
[----:B--2---:R-:W-:-:S03]  /*13bd0*/  PRMT R13, R83, 0x7771, RZ ;  /* 0x00007771530d7816 */ /* 0x004fc600000000ff */
        /* <DEDUP_REMOVED lines=24> */
[----:B------:R-:W-:Y:S01]  /*13d60*/  STG.E.U8 desc[UR12][R44.64], R15 ;  /* 0x0000000f2c007986 */ /* 0x000fe2000c10110c */
[----:B0-----:R-:W-:-:S03]  /*13d70*/  PRMT R11, R81, 0x7772, RZ ;  /* 0x00007772510b7816 */ /* 0x001fc600000000ff */
[----:B------:R-:W-:Y:S04]  /*13d80*/  STG.E.U8 desc[UR12][R46.64], R19 ;  /* 0x000000132e007986 */ /* 0x000fe8000c10110c */
[----:B------:R-:W-:Y:S01]  /*13d90*/  STG.E.U8 desc[UR12][R48.64], R21 ;  /* 0x0000001530007986 */ /* 0x000fe2000c10110c */
[----:B-1----:R-:W-:-:S03]  /*13da0*/  PRMT R13, R88, 0x7772, RZ ;  /* 0x00007772580d7816 */ /* 0x002fc600000000ff */
[----:B------:R-:W-:Y:S01]  /*13db0*/  STG.E.U8 desc[UR12][R50.64], R23 ;  /* 0x0000001732007986 */ /* 0x000fe2000c10110c */
[----:B------:R-:W-:-:S03]  /*13dc0*/  PRMT R75, R75, 0x7773, RZ ;  /* 0x000077734b4b7816 */ /* 0x000fc600000000ff */
[----:B------:R-:W-:Y:S01]  /*13dd0*/  STG.E.U8 desc[UR12][R52.64], R9 ;  /* 0x0000000934007986 */ /* 0x000fe2000c10110c */
[----:B------:R-:W-:-:S03]  /*13de0*/  FSEL R73, R73, -INF , P1 ;  /* 0xff80000049497808 */ /* 0x000fc60000800000 */
[----:B------:R0:W-:Y:S01]  /*13df0*/  STG.E.U8 desc[UR12][R54.64], R11 ;  /* 0x0000000b36007986 */ /* 0x0001e2000c10110c */
[----:B------:R-:W-:Y:S02]  /*13e00*/  PRMT R83, R83, 0x7773, RZ ;  /* 0x0000777353537816 */ /* 0x000fe400000000ff */
[----:B------:R-:W-:Y:S01]  /*13e10*/  PRMT R77, R77, 0x7773, RZ ;  /* 0x000077734d4d7816 */ /* 0x000fe200000000ff */
[----:B------:R1:W-:Y:S01]  /*13e20*/  STG.E.U8 desc[UR12][R56.64], R13 ;  /* 0x0000000d38007986 */ /* 0x0003e2000c10110c */
[----:B------:R-:W-:Y:S02]  /*13e30*/  PRMT R85, R85, 0x7773, RZ ;  /* 0x0000777355557816 */ /* 0x000fe400000000ff */
[----:B------:R-:W-:Y:S02]  /*13e40*/  PRMT R79, R79, 0x7773, RZ ;  /* 0x000077734f4f7816 */ /* 0x000fe400000000ff */
[----:B0-----:R-:W-:Y:S01]  /*13e50*/  FSEL R11, R70, -INF , P4 ;  /* 0xff800000460b7808 */ /* 0x001fe20002000000 */
[----:B------:R0:W-:Y:S01]  /*13e60*/  STG.E.U8 desc[UR12][R58.64], R75 ;  /* 0x0000004b3a007986 */ /* 0x0001e2000c10110c */
[----:B------:R-:W-:-:S02]  /*13e70*/  PRMT R87, R87, 0x7773, RZ ;  /* 0x0000777357577816 */ /* 0x000fc400000000ff */
[----:B------:R-:W-:Y:S01]  /*13e80*/  PRMT R81, R81, 0x7773, RZ ;  /* 0x0000777351517816 */ /* 0x000fe200000000ff */
[----:B------:R-:W-:Y:S01]  /*13e90*/  FFMA R8, R11, 0.69314718246459960938, R0 ;  /* 0x3f3172180b087823 */ /* 0x000fe20000000000 */
[----:B------:R-:W-:Y:S01]  /*13ea0*/  FFMA R11, R73, 0.69314718246459960938, R4 ;  /* 0x3f317218490b7823 */ /* 0x000fe20000000004 */
[----:B------:R0:W-:Y:S01]  /*13eb0*/  STG.E.U8 desc[UR12][R60.64], R83 ;  /* 0x000000533c007986 */ /* 0x0001e2000c10110c */
[----:B------:R-:W-:Y:S01]  /*13ec0*/  LOP3.LUT R4, R5, 0x1c, RZ, 0xc0, !PT ;  /* 0x0000001c05047812 */ /* 0x000fe200078ec0ff */
[----:B-1----:R-:W1:Y:S01]  /*13ed0*/  LDC.64 R12, c[0x0][0x230] ;  /* 0x00008c00ff0c7b82 */ /* 0x002e620000000a00 */
[----:B------:R-:W-:Y:S01]  /*13ee0*/  PRMT R5, R88, 0x7773, RZ ;  /* 0x0000777358057816 */ /* 0x000fe200000000ff */
[----:B------:R0:W-:Y:S04]  /*13ef0*/  STG.E.U8 desc[UR12][R16.64], R77 ;  /* 0x0000004d10007986 */ /* 0x0001e8000c10110c */
[----:B------:R0:W-:Y:S04]  /*13f00*/  STG.E.U8 desc[UR12][R62.64], R85 ;  /* 0x000000553e007986 */ /* 0x0001e8000c10110c */
[----:B------:R0:W-:Y:S04]  /*13f10*/  STG.E.U8 desc[UR12][R66.64], R79 ;  /* 0x0000004f42007986 */ /* 0x0001e8000c10110c */
[----:B------:R0:W-:Y:S04]  /*13f20*/  STG.E.U8 desc[UR12][R64.64], R87 ;  /* 0x0000005740007986 */ /* 0x0001e8000c10110c */
[----:B------:R0:W-:Y:S04]  /*13f30*/  STG.E.U8 desc[UR12][R68.64], R81 ;  /* 0x0000005144007986 */ /* 0x0001e8000c10110c */
[----:B------:R0:W-:Y:S01]  /*13f40*/  STG.E.U8 desc[UR12][R6.64], R5 ;  /* 0x0000000506007986 */ /* 0x0001e2000c10110c */
[----:B------:R-:W-:-:S02]  /*13f50*/  FSEL R9, R72, -INF , P3 ;  /* 0xff80000048097808 */ /* 0x000fc40001800000 */
[----:B------:R-:W-:Y:S02]  /*13f60*/  FSEL R0, R71, -INF , P2 ;  /* 0xff80000047007808 */ /* 0x000fe40001000000 */
[----:B------:R-:W-:Y:S01]  /*13f70*/  LEA R4, R4, UR6, 0x2 ;  /* 0x0000000604047c11 */ /* 0x000fe2000f8e10ff */
[----:B------:R-:W-:Y:S02]  /*13f80*/  FFMA R9, R9, 0.69314718246459960938, R2 ;  /* 0x3f31721809097823 */ /* 0x000fe40000000002 */
[----:B------:R-:W-:Y:S01]  /*13f90*/  FFMA R10, R0, 0.69314718246459960938, R3 ;  /* 0x3f317218000a7823 */ /* 0x000fe20000000003 */
[----:B------:R-:W-:Y:S01]  /*13fa0*/  BAR.SYNC.DEFER_BLOCKING 0x0 ;  /* 0x0000000000007b1d */ /* 0x000fe20000010000 */
[----:B------:R-:W-:Y:S01]  /*13fb0*/  UIMAD UR4, UR7, UR4, URZ ;  /* 0x00000004070472a4 */ /* 0x000fe2000f8e023f */
[----:B------:R-:W-:-:S03]  /*13fc0*/  IMAD.SHL.U32 R3, R92, 0x4, RZ ;  /* 0x000000045c037824 */ /* 0x000fc600078e00ff */
[----:B------:R-:W-:Y:S01]  /*13fd0*/  USHF.L.U32 UR7, UR4, 0x2, URZ ;  /* 0x0000000204077899 */ /* 0x000fe2000800063f */
[----:B------:R0:W-:Y:S01]  /*13fe0*/  STS.128 [R4], R8 ;  /* 0x0000000804007388 */ /* 0x0001e20000000c00 */
[----:B------:R-:W-:Y:S01]  /*13ff0*/  UIMAD.WIDE UR4, UR4, 0x4, URZ ;  /* 0x00000004040478a5 */ /* 0x000fe2000f8e023f */
[----:B------:R-:W-:Y:S01]  /*14000*/  IMAD.HI R0, R92, 0x4, RZ ;  /* 0x000000045c007827 */ /* 0x000fe200078e02ff */
[----:B------:R-:W-:Y:S02]  /*14010*/  BAR.SYNC.DEFER_BLOCKING 0x0 ;  /* 0x0000000000007b1d */ /* 0x000fe40000010000 */
[----:B-1----:R-:W-:-:S04]  /*14020*/  IADD3 R2, P1, P2, R3, UR7, R12 ;  /* 0x0000000703027c10 */ /* 0x002fc8000fa3e00c */
[----:B------:R-:W-:Y:S01]  /*14030*/  IADD3.X R3, R0, UR5, R13, P1, P2 ;  /* 0x0000000500037c10 */ /* 0x000fe20008fe440d */
[----:B0-----:R-:W-:Y:S08]  /*14040*/  @P0 EXIT ;  /* 0x000000000000094d */ /* 0x001ff00003800000 */
[----:B------:R-:W0:Y:S04]  /*14050*/  LDS R5, [R74] ;  /* 0x000000004a057984 */ /* 0x000e280000000800 */
[----:B0-----:R-:W-:Y:S01]  /*14060*/  STG.E desc[UR12][R2.64], R5 ;  /* 0x0000000502007986 */ /* 0x001fe2000c10190c */
[----:B------:R-:W-:Y:S05]  /*14070*/  EXIT ;  /* 0x000000000000794d */ /* 0x000fea0003800000 */
.L_x_2:
[----:B------:R-:W-:-:S00]  /*14080*/  BRA `(.L_x_2) ;  /* 0xfffffffc00fc7947 */ /* 0x000fc0000383ffff */
[----:B------:R-:W-:-:S00]  /*14090*/  NOP ;  /* 0x0000000000007918 */ /* 0x000fc00000000000 */
        /* <DEDUP_REMOVED lines=14> */
.L_x_3:


//--------------------- .nv.global.init           --------------------------
	.section	.nv.global.init,"aw",@progbits
.nv.global.init:
	.type		_$_str,@object
	.size		_$_str,(.L_0 - _$_str)
_$_str:
        /*0000*/ 	.byte	0x5f, 0x5f, 0x43, 0x55, 0x44, 0x41, 0x5f, 0x46, 0x54, 0x5a, 0x00
.L_0:


//--------------------- .nv.shared.attn_fwd       --------------------------
	.section	.nv.shared.attn_fwd,"aw",@nobits
	.sectionflags	@""
	.align	16
	.zero		1024


//--------------------- .nv.shared.reserved.0     --------------------------
	.section	.nv.shared.reserved.0,"aw",@nobits
	.weak		__nv_reservedSMEM_offset_0_alias
	.size		__nv_reservedSMEM_offset_0_alias, 0, 0
	.other		__nv_reservedSMEM_offset_0_alias,@"STO_CUDA_RESERVED_SHARED STV_DEFAULT"
__nv_reservedSMEM_offset_0_alias:
	.zero		0


//--------------------- .nv.constant0.attn_fwd    --------------------------
	.section	.nv.constant0.attn_fwd,"a",@progbits
	.sectionflags	@""
	.align	4
.nv.constant0.attn_fwd:
	.zero		664


//--------------------- SYMBOLS --------------------------

	.type		.nv.reservedSmem.offset0,@object
	.size		.nv.reservedSmem.offset0,0x4
